//
// Generated by NVIDIA NVVM Compiler
//
// Compiler Build ID: CL-36424714
// Cuda compilation tools, release 13.0, V13.0.88
// Based on NVVM 20.0.0
//

.version 9.0
.target sm_100
.address_size 64

	// .globl	bandpass_batch_from_hp_f32

.visible .entry bandpass_batch_from_hp_f32(
	.param .u64 .ptr .align 1 bandpass_batch_from_hp_f32_param_0,
	.param .u32 bandpass_batch_from_hp_f32_param_1,
	.param .u32 bandpass_batch_from_hp_f32_param_2,
	.param .u64 .ptr .align 1 bandpass_batch_from_hp_f32_param_3,
	.param .u64 .ptr .align 1 bandpass_batch_from_hp_f32_param_4,
	.param .u64 .ptr .align 1 bandpass_batch_from_hp_f32_param_5,
	.param .u64 .ptr .align 1 bandpass_batch_from_hp_f32_param_6,
	.param .u32 bandpass_batch_from_hp_f32_param_7,
	.param .u64 .ptr .align 1 bandpass_batch_from_hp_f32_param_8,
	.param .u64 .ptr .align 1 bandpass_batch_from_hp_f32_param_9,
	.param .u64 .ptr .align 1 bandpass_batch_from_hp_f32_param_10,
	.param .u64 .ptr .align 1 bandpass_batch_from_hp_f32_param_11
)
.maxntid 256
.minnctapersm 2
{
	.reg .pred 	%p<214>;
	.reg .b16 	%rs<38>;
	.reg .b32 	%r<317>;
	.reg .b32 	%f<259>;
	.reg .b64 	%rd<227>;

	ld.param.u64 	%rd47, [bandpass_batch_from_hp_f32_param_0];
	ld.param.u32 	%r153, [bandpass_batch_from_hp_f32_param_1];
	ld.param.u32 	%r154, [bandpass_batch_from_hp_f32_param_2];
	ld.param.u64 	%rd48, [bandpass_batch_from_hp_f32_param_3];
	ld.param.u64 	%rd49, [bandpass_batch_from_hp_f32_param_4];
	ld.param.u64 	%rd50, [bandpass_batch_from_hp_f32_param_5];
	ld.param.u64 	%rd51, [bandpass_batch_from_hp_f32_param_6];
	ld.param.u32 	%r155, [bandpass_batch_from_hp_f32_param_7];
	ld.param.u64 	%rd52, [bandpass_batch_from_hp_f32_param_8];
	ld.param.u64 	%rd53, [bandpass_batch_from_hp_f32_param_9];
	ld.param.u64 	%rd54, [bandpass_batch_from_hp_f32_param_10];
	ld.param.u64 	%rd55, [bandpass_batch_from_hp_f32_param_11];
	cvta.to.global.u64 	%rd1, %rd54;
	cvta.to.global.u64 	%rd2, %rd55;
	cvta.to.global.u64 	%rd3, %rd53;
	cvta.to.global.u64 	%rd4, %rd52;
	mov.u32 	%r156, %ctaid.x;
	mov.u32 	%r1, %ntid.x;
	mov.u32 	%r157, %tid.x;
	mad.lo.s32 	%r262, %r156, %r1, %r157;
	setp.ge.s32 	%p2, %r262, %r155;
	@%p2 bra 	$L__BB0_245;
	cvt.s64.s32 	%rd5, %r154;
	add.s64 	%rd6, %rd4, 8;
	mul.wide.s32 	%rd7, %r154, 4;
	add.s64 	%rd8, %rd3, 8;
	add.s64 	%rd9, %rd2, 8;
	add.s64 	%rd10, %rd1, 8;
	mov.u32 	%r158, %nctaid.x;
	mul.lo.s32 	%r3, %r1, %r158;
	cvta.to.global.u64 	%rd11, %rd48;
	cvta.to.global.u64 	%rd12, %rd49;
	cvta.to.global.u64 	%rd13, %rd50;
	cvta.to.global.u64 	%rd14, %rd51;
	cvta.to.global.u64 	%rd15, %rd47;
$L__BB0_2:
	cvt.s64.s32 	%rd16, %r262;
	mul.wide.s32 	%rd56, %r262, 4;
	add.s64 	%rd57, %rd11, %rd56;
	ld.global.nc.u32 	%r5, [%rd57];
	setp.lt.s32 	%p3, %r5, 0;
	setp.ge.s32 	%p4, %r5, %r153;
	or.pred  	%p5, %p3, %p4;
	mov.f32 	%f228, 0f00000000;
	mov.f32 	%f229, 0f00000000;
	@%p5 bra 	$L__BB0_244;
	cvt.u64.u32 	%rd58, %r5;
	mul.lo.s64 	%rd17, %rd58, %rd5;
	shl.b64 	%rd59, %rd16, 2;
	add.s64 	%rd60, %rd12, %rd59;
	ld.global.nc.f32 	%f73, [%rd60];
	add.s64 	%rd61, %rd13, %rd59;
	ld.global.nc.f32 	%f74, [%rd61];
	mov.f32 	%f75, 0f3F800000;
	sub.f32 	%f76, %f75, %f73;
	mul.f32 	%f1, %f76, 0f3F000000;
	add.f32 	%f77, %f73, 0f3F800000;
	mul.f32 	%f2, %f74, %f77;
	neg.f32 	%f3, %f73;
	add.s64 	%rd62, %rd14, %rd59;
	ld.global.nc.u32 	%r6, [%rd62];
	setp.lt.s32 	%p7, %r6, 1;
	mov.pred 	%p213, -1;
	@%p7 bra 	$L__BB0_6;
	cvt.rn.f32.u32 	%f79, %r6;
	mov.f32 	%f80, 0f40000000;
	div.rn.f32 	%f81, %f80, %f79;
	add.f32 	%f82, %f81, %f81;
	cvt.rni.f32.f32 	%f83, %f82;
	cvt.rzi.s32.f32 	%r159, %f83;
	fma.rn.f32 	%f84, %f83, 0fBF000000, %f81;
	mul.rn.f32 	%f85, %f84, %f84;
	fma.rn.f32 	%f86, %f85, 0fBF17ACC9, 0f40233590;
	fma.rn.f32 	%f87, %f85, 0f3E684E12, 0fBFAAD2E0;
	fma.rn.f32 	%f88, %f86, %f85, 0fC0A55DF6;
	fma.rn.f32 	%f89, %f87, %f85, 0f4081E0CF;
	fma.rn.f32 	%f90, %f85, %f84, 0f00000000;
	fma.rn.f32 	%f91, %f89, %f85, 0fC09DE9E6;
	fma.rn.f32 	%f92, %f88, %f90, 0f00000000;
	fma.rn.f32 	%f93, %f91, %f85, 0f3F800000;
	fma.rn.f32 	%f94, %f84, 0f40490FDB, %f92;
	and.b32  	%r160, %r159, 1;
	setp.eq.b32 	%p9, %r160, 1;
	selp.f32 	%f95, %f93, %f94, %p9;
	selp.f32 	%f96, %f94, %f93, %p9;
	and.b32  	%r161, %r159, 2;
	setp.eq.s32 	%p10, %r161, 0;
	neg.f32 	%f97, %f95;
	selp.f32 	%f98, %f95, %f97, %p10;
	add.s32 	%r162, %r159, 1;
	and.b32  	%r163, %r162, 2;
	setp.eq.s32 	%p11, %r163, 0;
	mov.f32 	%f78, 0f00000000;
	sub.f32 	%f99, %f78, %f96;
	selp.f32 	%f100, %f96, %f99, %p11;
	cvt.rzi.f32.f32 	%f101, %f81;
	setp.eq.f32 	%p12, %f81, %f101;
	mul.rn.f32 	%f102, %f81, %f78;
	selp.f32 	%f4, %f102, %f98, %p12;
	abs.f32 	%f103, %f81;
	setp.gt.f32 	%p13, %f103, 0f4B800000;
	mov.f32 	%f104, 0f3F800000;
	add.rn.f32 	%f105, %f4, %f104;
	selp.f32 	%f5, %f105, %f100, %p13;
	abs.f32 	%f106, %f5;
	setp.lt.f32 	%p14, %f106, 0f33D6BF95;
	@%p14 bra 	$L__BB0_6;
	add.f32 	%f107, %f4, 0fBF800000;
	div.rn.f32 	%f108, %f107, %f5;
	add.f32 	%f109, %f108, 0f3F800000;
	fma.rn.f32 	%f228, %f109, 0fBF000000, 0f3F800000;
	mov.f32 	%f110, 0f3F800000;
	sub.f32 	%f229, %f110, %f109;
	mov.pred 	%p213, 0;
$L__BB0_6:
	shl.b64 	%rd63, %rd17, 2;
	add.s64 	%rd18, %rd15, %rd63;
	setp.lt.s32 	%p16, %r154, 3;
	mov.b32 	%r264, 2;
	@%p16 bra 	$L__BB0_11;
	mov.b32 	%r263, 2;
$L__BB0_8:
	mul.wide.u32 	%rd64, %r263, 4;
	add.s64 	%rd19, %rd18, %rd64;
	ld.global.nc.f32 	%f111, [%rd19];
	abs.f32 	%f112, %f111;
	setp.equ.f32 	%p17, %f112, 0f7F800000;
	@%p17 bra 	$L__BB0_10;
	ld.global.nc.f32 	%f113, [%rd19+-8];
	ld.global.nc.f32 	%f114, [%rd19+-4];
	abs.f32 	%f115, %f114;
	setp.ne.f32 	%p18, %f115, 0f7F800000;
	abs.f32 	%f116, %f113;
	setp.ne.f32 	%p19, %f116, 0f7F800000;
	and.pred  	%p20, %p18, %p19;
	mov.u32 	%r264, %r263;
	@%p20 bra 	$L__BB0_11;
$L__BB0_10:
	add.s32 	%r263, %r263, 1;
	setp.ne.s32 	%p21, %r263, %r154;
	mov.u32 	%r264, %r154;
	@%p21 bra 	$L__BB0_8;
$L__BB0_11:
	mul.lo.s64 	%rd65, %rd16, %rd5;
	shl.b64 	%rd66, %rd65, 2;
	add.s64 	%rd20, %rd4, %rd66;
	add.s64 	%rd21, %rd3, %rd66;
	add.s64 	%rd22, %rd1, %rd66;
	add.s64 	%rd23, %rd2, %rd66;
	setp.lt.s32 	%p22, %r154, 1;
	min.s32 	%r10, %r264, %r154;
	@%p22 bra 	$L__BB0_159;
	setp.ne.s64 	%p23, %rd52, 0;
	@%p23 bra 	$L__BB0_85;
	setp.ne.s64 	%p81, %rd53, 0;
	@%p81 bra 	$L__BB0_47;
	setp.ne.s64 	%p111, %rd55, 0;
	@%p111 bra 	$L__BB0_27;
	setp.eq.s64 	%p127, %rd54, 0;
	@%p127 bra 	$L__BB0_159;
	max.s32 	%r11, %r10, 1;
	and.b32  	%r12, %r11, 7;
	setp.lt.s32 	%p128, %r10, 8;
	mov.b32 	%r267, 0;
	@%p128 bra 	$L__BB0_19;
	and.b32  	%r267, %r11, 2147483640;
	mov.b32 	%r265, 0;
$L__BB0_18:
	.pragma "nounroll";
	mul.wide.u32 	%rd204, %r265, 4;
	add.s64 	%rd205, %rd22, %rd204;
	mov.b32 	%r254, 2147483647;
	st.global.u32 	[%rd205], %r254;
	st.global.u32 	[%rd205+4], %r254;
	st.global.u32 	[%rd205+8], %r254;
	st.global.u32 	[%rd205+12], %r254;
	st.global.u32 	[%rd205+16], %r254;
	st.global.u32 	[%rd205+20], %r254;
	st.global.u32 	[%rd205+24], %r254;
	st.global.u32 	[%rd205+28], %r254;
	add.s32 	%r265, %r265, 8;
	setp.ne.s32 	%p129, %r265, %r267;
	@%p129 bra 	$L__BB0_18;
$L__BB0_19:
	setp.eq.s32 	%p130, %r12, 0;
	@%p130 bra 	$L__BB0_159;
	and.b32  	%r17, %r11, 3;
	setp.lt.u32 	%p131, %r12, 4;
	@%p131 bra 	$L__BB0_22;
	mul.wide.u32 	%rd206, %r267, 4;
	add.s64 	%rd207, %rd22, %rd206;
	mov.b32 	%r255, 2147483647;
	st.global.u32 	[%rd207], %r255;
	st.global.u32 	[%rd207+4], %r255;
	st.global.u32 	[%rd207+8], %r255;
	st.global.u32 	[%rd207+12], %r255;
	add.s32 	%r267, %r267, 4;
$L__BB0_22:
	setp.eq.s32 	%p132, %r17, 0;
	@%p132 bra 	$L__BB0_159;
	setp.eq.s32 	%p133, %r17, 1;
	@%p133 bra 	$L__BB0_25;
	mul.wide.u32 	%rd208, %r267, 4;
	add.s64 	%rd209, %rd22, %rd208;
	mov.b32 	%r256, 2147483647;
	st.global.u32 	[%rd209], %r256;
	st.global.u32 	[%rd209+4], %r256;
	add.s32 	%r267, %r267, 2;
$L__BB0_25:
	and.b32  	%r257, %r11, 1;
	setp.eq.b32 	%p134, %r257, 1;
	not.pred 	%p135, %p134;
	@%p135 bra 	$L__BB0_159;
	mul.wide.u32 	%rd210, %r267, 4;
	add.s64 	%rd211, %rd22, %rd210;
	mov.b32 	%r258, 2147483647;
	st.global.u32 	[%rd211], %r258;
	bra.uni 	$L__BB0_159;
$L__BB0_27:
	setp.ne.s64 	%p112, %rd54, 0;
	@%p112 bra 	$L__BB0_39;
	max.s32 	%r22, %r10, 1;
	and.b32  	%r23, %r22, 7;
	setp.lt.s32 	%p119, %r10, 8;
	mov.b32 	%r271, 0;
	@%p119 bra 	$L__BB0_31;
	and.b32  	%r271, %r22, 2147483640;
	mov.b32 	%r269, 0;
$L__BB0_30:
	.pragma "nounroll";
	mul.wide.u32 	%rd196, %r269, 4;
	add.s64 	%rd197, %rd23, %rd196;
	mov.b32 	%r247, 2147483647;
	st.global.u32 	[%rd197], %r247;
	st.global.u32 	[%rd197+4], %r247;
	st.global.u32 	[%rd197+8], %r247;
	st.global.u32 	[%rd197+12], %r247;
	st.global.u32 	[%rd197+16], %r247;
	st.global.u32 	[%rd197+20], %r247;
	st.global.u32 	[%rd197+24], %r247;
	st.global.u32 	[%rd197+28], %r247;
	add.s32 	%r269, %r269, 8;
	setp.ne.s32 	%p120, %r269, %r271;
	@%p120 bra 	$L__BB0_30;
$L__BB0_31:
	setp.eq.s32 	%p121, %r23, 0;
	@%p121 bra 	$L__BB0_159;
	and.b32  	%r28, %r22, 3;
	setp.lt.u32 	%p122, %r23, 4;
	@%p122 bra 	$L__BB0_34;
	mul.wide.u32 	%rd198, %r271, 4;
	add.s64 	%rd199, %rd23, %rd198;
	mov.b32 	%r248, 2147483647;
	st.global.u32 	[%rd199], %r248;
	st.global.u32 	[%rd199+4], %r248;
	st.global.u32 	[%rd199+8], %r248;
	st.global.u32 	[%rd199+12], %r248;
	add.s32 	%r271, %r271, 4;
$L__BB0_34:
	setp.eq.s32 	%p123, %r28, 0;
	@%p123 bra 	$L__BB0_159;
	setp.eq.s32 	%p124, %r28, 1;
	@%p124 bra 	$L__BB0_37;
	mul.wide.u32 	%rd200, %r271, 4;
	add.s64 	%rd201, %rd23, %rd200;
	mov.b32 	%r249, 2147483647;
	st.global.u32 	[%rd201], %r249;
	st.global.u32 	[%rd201+4], %r249;
	add.s32 	%r271, %r271, 2;
$L__BB0_37:
	and.b32  	%r250, %r22, 1;
	setp.eq.b32 	%p125, %r250, 1;
	not.pred 	%p126, %p125;
	@%p126 bra 	$L__BB0_159;
	mul.wide.u32 	%rd202, %r271, 4;
	add.s64 	%rd203, %rd23, %rd202;
	mov.b32 	%r251, 2147483647;
	st.global.u32 	[%rd203], %r251;
	bra.uni 	$L__BB0_159;
$L__BB0_39:
	max.s32 	%r33, %r10, 1;
	and.b32  	%r34, %r33, 3;
	setp.lt.s32 	%p113, %r10, 4;
	mov.b32 	%r275, 0;
	@%p113 bra 	$L__BB0_42;
	and.b32  	%r275, %r33, 2147483644;
	mov.b32 	%r273, 0;
$L__BB0_41:
	.pragma "nounroll";
	mul.wide.u32 	%rd187, %r273, 4;
	add.s64 	%rd188, %rd23, %rd187;
	mov.b32 	%r241, 2147483647;
	st.global.u32 	[%rd188], %r241;
	add.s64 	%rd189, %rd22, %rd187;
	st.global.u32 	[%rd189], %r241;
	st.global.u32 	[%rd188+4], %r241;
	st.global.u32 	[%rd189+4], %r241;
	st.global.u32 	[%rd188+8], %r241;
	st.global.u32 	[%rd189+8], %r241;
	st.global.u32 	[%rd188+12], %r241;
	st.global.u32 	[%rd189+12], %r241;
	add.s32 	%r273, %r273, 4;
	setp.ne.s32 	%p114, %r273, %r275;
	@%p114 bra 	$L__BB0_41;
$L__BB0_42:
	setp.eq.s32 	%p115, %r34, 0;
	@%p115 bra 	$L__BB0_159;
	setp.eq.s32 	%p116, %r34, 1;
	@%p116 bra 	$L__BB0_45;
	mul.wide.u32 	%rd190, %r275, 4;
	add.s64 	%rd191, %rd23, %rd190;
	mov.b32 	%r242, 2147483647;
	st.global.u32 	[%rd191], %r242;
	add.s64 	%rd192, %rd22, %rd190;
	st.global.u32 	[%rd192], %r242;
	st.global.u32 	[%rd191+4], %r242;
	st.global.u32 	[%rd192+4], %r242;
	add.s32 	%r275, %r275, 2;
$L__BB0_45:
	and.b32  	%r243, %r33, 1;
	setp.eq.b32 	%p117, %r243, 1;
	not.pred 	%p118, %p117;
	@%p118 bra 	$L__BB0_159;
	mul.wide.u32 	%rd193, %r275, 4;
	add.s64 	%rd194, %rd23, %rd193;
	mov.b32 	%r244, 2147483647;
	st.global.u32 	[%rd194], %r244;
	add.s64 	%rd195, %rd22, %rd193;
	st.global.u32 	[%rd195], %r244;
	bra.uni 	$L__BB0_159;
$L__BB0_47:
	setp.ne.s64 	%p82, %rd55, 0;
	@%p82 bra 	$L__BB0_68;
	setp.ne.s64 	%p96, %rd54, 0;
	@%p96 bra 	$L__BB0_60;
	max.s32 	%r41, %r10, 1;
	and.b32  	%r42, %r41, 7;
	setp.lt.s32 	%p103, %r10, 8;
	mov.b32 	%r278, 0;
	@%p103 bra 	$L__BB0_52;
	and.b32  	%r278, %r41, 2147483640;
	mov.b32 	%r276, 0;
$L__BB0_51:
	.pragma "nounroll";
	mul.wide.u32 	%rd179, %r276, 4;
	add.s64 	%rd180, %rd21, %rd179;
	mov.b32 	%r234, 2147483647;
	st.global.u32 	[%rd180], %r234;
	st.global.u32 	[%rd180+4], %r234;
	st.global.u32 	[%rd180+8], %r234;
	st.global.u32 	[%rd180+12], %r234;
	st.global.u32 	[%rd180+16], %r234;
	st.global.u32 	[%rd180+20], %r234;
	st.global.u32 	[%rd180+24], %r234;
	st.global.u32 	[%rd180+28], %r234;
	add.s32 	%r276, %r276, 8;
	setp.ne.s32 	%p104, %r276, %r278;
	@%p104 bra 	$L__BB0_51;
$L__BB0_52:
	setp.eq.s32 	%p105, %r42, 0;
	@%p105 bra 	$L__BB0_159;
	and.b32  	%r47, %r41, 3;
	setp.lt.u32 	%p106, %r42, 4;
	@%p106 bra 	$L__BB0_55;
	mul.wide.u32 	%rd181, %r278, 4;
	add.s64 	%rd182, %rd21, %rd181;
	mov.b32 	%r235, 2147483647;
	st.global.u32 	[%rd182], %r235;
	st.global.u32 	[%rd182+4], %r235;
	st.global.u32 	[%rd182+8], %r235;
	st.global.u32 	[%rd182+12], %r235;
	add.s32 	%r278, %r278, 4;
$L__BB0_55:
	setp.eq.s32 	%p107, %r47, 0;
	@%p107 bra 	$L__BB0_159;
	setp.eq.s32 	%p108, %r47, 1;
	@%p108 bra 	$L__BB0_58;
	mul.wide.u32 	%rd183, %r278, 4;
	add.s64 	%rd184, %rd21, %rd183;
	mov.b32 	%r236, 2147483647;
	st.global.u32 	[%rd184], %r236;
	st.global.u32 	[%rd184+4], %r236;
	add.s32 	%r278, %r278, 2;
$L__BB0_58:
	and.b32  	%r237, %r41, 1;
	setp.eq.b32 	%p109, %r237, 1;
	not.pred 	%p110, %p109;
	@%p110 bra 	$L__BB0_159;
	mul.wide.u32 	%rd185, %r278, 4;
	add.s64 	%rd186, %rd21, %rd185;
	mov.b32 	%r238, 2147483647;
	st.global.u32 	[%rd186], %r238;
	bra.uni 	$L__BB0_159;
$L__BB0_60:
	max.s32 	%r52, %r10, 1;
	and.b32  	%r53, %r52, 3;
	setp.lt.s32 	%p97, %r10, 4;
	mov.b32 	%r282, 0;
	@%p97 bra 	$L__BB0_63;
	and.b32  	%r282, %r52, 2147483644;
	mov.b32 	%r280, 0;
$L__BB0_62:
	.pragma "nounroll";
	mul.wide.u32 	%rd170, %r280, 4;
	add.s64 	%rd171, %rd21, %rd170;
	mov.b32 	%r228, 2147483647;
	st.global.u32 	[%rd171], %r228;
	add.s64 	%rd172, %rd22, %rd170;
	st.global.u32 	[%rd172], %r228;
	st.global.u32 	[%rd171+4], %r228;
	st.global.u32 	[%rd172+4], %r228;
	st.global.u32 	[%rd171+8], %r228;
	st.global.u32 	[%rd172+8], %r228;
	st.global.u32 	[%rd171+12], %r228;
	st.global.u32 	[%rd172+12], %r228;
	add.s32 	%r280, %r280, 4;
	setp.ne.s32 	%p98, %r280, %r282;
	@%p98 bra 	$L__BB0_62;
$L__BB0_63:
	setp.eq.s32 	%p99, %r53, 0;
	@%p99 bra 	$L__BB0_159;
	setp.eq.s32 	%p100, %r53, 1;
	@%p100 bra 	$L__BB0_66;
	mul.wide.u32 	%rd173, %r282, 4;
	add.s64 	%rd174, %rd21, %rd173;
	mov.b32 	%r229, 2147483647;
	st.global.u32 	[%rd174], %r229;
	add.s64 	%rd175, %rd22, %rd173;
	st.global.u32 	[%rd175], %r229;
	st.global.u32 	[%rd174+4], %r229;
	st.global.u32 	[%rd175+4], %r229;
	add.s32 	%r282, %r282, 2;
$L__BB0_66:
	and.b32  	%r230, %r52, 1;
	setp.eq.b32 	%p101, %r230, 1;
	not.pred 	%p102, %p101;
	@%p102 bra 	$L__BB0_159;
	mul.wide.u32 	%rd176, %r282, 4;
	add.s64 	%rd177, %rd21, %rd176;
	mov.b32 	%r231, 2147483647;
	st.global.u32 	[%rd177], %r231;
	add.s64 	%rd178, %rd22, %rd176;
	st.global.u32 	[%rd178], %r231;
	bra.uni 	$L__BB0_159;
$L__BB0_68:
	setp.ne.s64 	%p83, %rd54, 0;
	@%p83 bra 	$L__BB0_77;
	max.s32 	%r60, %r10, 1;
	and.b32  	%r61, %r60, 3;
	setp.lt.s32 	%p90, %r10, 4;
	mov.b32 	%r285, 0;
	@%p90 bra 	$L__BB0_72;
	and.b32  	%r285, %r60, 2147483644;
	mov.b32 	%r283, 0;
$L__BB0_71:
	.pragma "nounroll";
	mul.wide.u32 	%rd161, %r283, 4;
	add.s64 	%rd162, %rd21, %rd161;
	mov.b32 	%r222, 2147483647;
	st.global.u32 	[%rd162], %r222;
	add.s64 	%rd163, %rd23, %rd161;
	st.global.u32 	[%rd163], %r222;
	st.global.u32 	[%rd162+4], %r222;
	st.global.u32 	[%rd163+4], %r222;
	st.global.u32 	[%rd162+8], %r222;
	st.global.u32 	[%rd163+8], %r222;
	st.global.u32 	[%rd162+12], %r222;
	st.global.u32 	[%rd163+12], %r222;
	add.s32 	%r283, %r283, 4;
	setp.ne.s32 	%p91, %r283, %r285;
	@%p91 bra 	$L__BB0_71;
$L__BB0_72:
	setp.eq.s32 	%p92, %r61, 0;
	@%p92 bra 	$L__BB0_159;
	setp.eq.s32 	%p93, %r61, 1;
	@%p93 bra 	$L__BB0_75;
	mul.wide.u32 	%rd164, %r285, 4;
	add.s64 	%rd165, %rd21, %rd164;
	mov.b32 	%r223, 2147483647;
	st.global.u32 	[%rd165], %r223;
	add.s64 	%rd166, %rd23, %rd164;
	st.global.u32 	[%rd166], %r223;
	st.global.u32 	[%rd165+4], %r223;
	st.global.u32 	[%rd166+4], %r223;
	add.s32 	%r285, %r285, 2;
$L__BB0_75:
	and.b32  	%r224, %r60, 1;
	setp.eq.b32 	%p94, %r224, 1;
	not.pred 	%p95, %p94;
	@%p95 bra 	$L__BB0_159;
	mul.wide.u32 	%rd167, %r285, 4;
	add.s64 	%rd168, %rd21, %rd167;
	mov.b32 	%r225, 2147483647;
	st.global.u32 	[%rd168], %r225;
	add.s64 	%rd169, %rd23, %rd167;
	st.global.u32 	[%rd169], %r225;
	bra.uni 	$L__BB0_159;
$L__BB0_77:
	max.s32 	%r68, %r10, 1;
	and.b32  	%r69, %r68, 3;
	setp.lt.s32 	%p84, %r10, 4;
	mov.b32 	%r288, 0;
	@%p84 bra 	$L__BB0_80;
	and.b32  	%r288, %r68, 2147483644;
	mov.b32 	%r286, 0;
$L__BB0_79:
	.pragma "nounroll";
	mul.wide.u32 	%rd149, %r286, 4;
	add.s64 	%rd150, %rd21, %rd149;
	mov.b32 	%r216, 2147483647;
	st.global.u32 	[%rd150], %r216;
	add.s64 	%rd151, %rd23, %rd149;
	st.global.u32 	[%rd151], %r216;
	add.s64 	%rd152, %rd22, %rd149;
	st.global.u32 	[%rd152], %r216;
	st.global.u32 	[%rd150+4], %r216;
	st.global.u32 	[%rd151+4], %r216;
	st.global.u32 	[%rd152+4], %r216;
	st.global.u32 	[%rd150+8], %r216;
	st.global.u32 	[%rd151+8], %r216;
	st.global.u32 	[%rd152+8], %r216;
	st.global.u32 	[%rd150+12], %r216;
	st.global.u32 	[%rd151+12], %r216;
	st.global.u32 	[%rd152+12], %r216;
	add.s32 	%r286, %r286, 4;
	setp.ne.s32 	%p85, %r286, %r288;
	@%p85 bra 	$L__BB0_79;
$L__BB0_80:
	setp.eq.s32 	%p86, %r69, 0;
	@%p86 bra 	$L__BB0_159;
	setp.eq.s32 	%p87, %r69, 1;
	@%p87 bra 	$L__BB0_83;
	mul.wide.u32 	%rd153, %r288, 4;
	add.s64 	%rd154, %rd21, %rd153;
	mov.b32 	%r217, 2147483647;
	st.global.u32 	[%rd154], %r217;
	add.s64 	%rd155, %rd23, %rd153;
	st.global.u32 	[%rd155], %r217;
	add.s64 	%rd156, %rd22, %rd153;
	st.global.u32 	[%rd156], %r217;
	st.global.u32 	[%rd154+4], %r217;
	st.global.u32 	[%rd155+4], %r217;
	st.global.u32 	[%rd156+4], %r217;
	add.s32 	%r288, %r288, 2;
$L__BB0_83:
	and.b32  	%r218, %r68, 1;
	setp.eq.b32 	%p88, %r218, 1;
	not.pred 	%p89, %p88;
	@%p89 bra 	$L__BB0_159;
	mul.wide.u32 	%rd157, %r288, 4;
	add.s64 	%rd158, %rd21, %rd157;
	mov.b32 	%r219, 2147483647;
	st.global.u32 	[%rd158], %r219;
	add.s64 	%rd159, %rd23, %rd157;
	st.global.u32 	[%rd159], %r219;
	add.s64 	%rd160, %rd22, %rd157;
	st.global.u32 	[%rd160], %r219;
	bra.uni 	$L__BB0_159;
$L__BB0_85:
	setp.ne.s64 	%p24, %rd53, 0;
	@%p24 bra 	$L__BB0_124;
	setp.ne.s64 	%p52, %rd55, 0;
	@%p52 bra 	$L__BB0_107;
	setp.ne.s64 	%p66, %rd54, 0;
	@%p66 bra 	$L__BB0_99;
	max.s32 	%r76, %r10, 1;
	and.b32  	%r77, %r76, 7;
	setp.lt.s32 	%p73, %r10, 8;
	mov.b32 	%r291, 0;
	@%p73 bra 	$L__BB0_91;
	and.b32  	%r291, %r76, 2147483640;
	mov.b32 	%r289, 0;
$L__BB0_90:
	.pragma "nounroll";
	mul.wide.u32 	%rd141, %r289, 4;
	add.s64 	%rd142, %rd20, %rd141;
	mov.b32 	%r209, 2147483647;
	st.global.u32 	[%rd142], %r209;
	st.global.u32 	[%rd142+4], %r209;
	st.global.u32 	[%rd142+8], %r209;
	st.global.u32 	[%rd142+12], %r209;
	st.global.u32 	[%rd142+16], %r209;
	st.global.u32 	[%rd142+20], %r209;
	st.global.u32 	[%rd142+24], %r209;
	st.global.u32 	[%rd142+28], %r209;
	add.s32 	%r289, %r289, 8;
	setp.ne.s32 	%p74, %r289, %r291;
	@%p74 bra 	$L__BB0_90;
$L__BB0_91:
	setp.eq.s32 	%p75, %r77, 0;
	@%p75 bra 	$L__BB0_159;
	and.b32  	%r82, %r76, 3;
	setp.lt.u32 	%p76, %r77, 4;
	@%p76 bra 	$L__BB0_94;
	mul.wide.u32 	%rd143, %r291, 4;
	add.s64 	%rd144, %rd20, %rd143;
	mov.b32 	%r210, 2147483647;
	st.global.u32 	[%rd144], %r210;
	st.global.u32 	[%rd144+4], %r210;
	st.global.u32 	[%rd144+8], %r210;
	st.global.u32 	[%rd144+12], %r210;
	add.s32 	%r291, %r291, 4;
$L__BB0_94:
	setp.eq.s32 	%p77, %r82, 0;
	@%p77 bra 	$L__BB0_159;
	setp.eq.s32 	%p78, %r82, 1;
	@%p78 bra 	$L__BB0_97;
	mul.wide.u32 	%rd145, %r291, 4;
	add.s64 	%rd146, %rd20, %rd145;
	mov.b32 	%r211, 2147483647;
	st.global.u32 	[%rd146], %r211;
	st.global.u32 	[%rd146+4], %r211;
	add.s32 	%r291, %r291, 2;
$L__BB0_97:
	and.b32  	%r212, %r76, 1;
	setp.eq.b32 	%p79, %r212, 1;
	not.pred 	%p80, %p79;
	@%p80 bra 	$L__BB0_159;
	mul.wide.u32 	%rd147, %r291, 4;
	add.s64 	%rd148, %rd20, %rd147;
	mov.b32 	%r213, 2147483647;
	st.global.u32 	[%rd148], %r213;
	bra.uni 	$L__BB0_159;
$L__BB0_99:
	max.s32 	%r87, %r10, 1;
	and.b32  	%r88, %r87, 3;
	setp.lt.s32 	%p67, %r10, 4;
	mov.b32 	%r295, 0;
	@%p67 bra 	$L__BB0_102;
	and.b32  	%r295, %r87, 2147483644;
	mov.b32 	%r293, 0;
$L__BB0_101:
	.pragma "nounroll";
	mul.wide.u32 	%rd132, %r293, 4;
	add.s64 	%rd133, %rd20, %rd132;
	mov.b32 	%r203, 2147483647;
	st.global.u32 	[%rd133], %r203;
	add.s64 	%rd134, %rd22, %rd132;
	st.global.u32 	[%rd134], %r203;
	st.global.u32 	[%rd133+4], %r203;
	st.global.u32 	[%rd134+4], %r203;
	st.global.u32 	[%rd133+8], %r203;
	st.global.u32 	[%rd134+8], %r203;
	st.global.u32 	[%rd133+12], %r203;
	st.global.u32 	[%rd134+12], %r203;
	add.s32 	%r293, %r293, 4;
	setp.ne.s32 	%p68, %r293, %r295;
	@%p68 bra 	$L__BB0_101;
$L__BB0_102:
	setp.eq.s32 	%p69, %r88, 0;
	@%p69 bra 	$L__BB0_159;
	setp.eq.s32 	%p70, %r88, 1;
	@%p70 bra 	$L__BB0_105;
	mul.wide.u32 	%rd135, %r295, 4;
	add.s64 	%rd136, %rd20, %rd135;
	mov.b32 	%r204, 2147483647;
	st.global.u32 	[%rd136], %r204;
	add.s64 	%rd137, %rd22, %rd135;
	st.global.u32 	[%rd137], %r204;
	st.global.u32 	[%rd136+4], %r204;
	st.global.u32 	[%rd137+4], %r204;
	add.s32 	%r295, %r295, 2;
$L__BB0_105:
	and.b32  	%r205, %r87, 1;
	setp.eq.b32 	%p71, %r205, 1;
	not.pred 	%p72, %p71;
	@%p72 bra 	$L__BB0_159;
	mul.wide.u32 	%rd138, %r295, 4;
	add.s64 	%rd139, %rd20, %rd138;
	mov.b32 	%r206, 2147483647;
	st.global.u32 	[%rd139], %r206;
	add.s64 	%rd140, %rd22, %rd138;
	st.global.u32 	[%rd140], %r206;
	bra.uni 	$L__BB0_159;
$L__BB0_107:
	setp.ne.s64 	%p53, %rd54, 0;
	@%p53 bra 	$L__BB0_116;
	max.s32 	%r95, %r10, 1;
	and.b32  	%r96, %r95, 3;
	setp.lt.s32 	%p60, %r10, 4;
	mov.b32 	%r298, 0;
	@%p60 bra 	$L__BB0_111;
	and.b32  	%r298, %r95, 2147483644;
	mov.b32 	%r296, 0;
$L__BB0_110:
	.pragma "nounroll";
	mul.wide.u32 	%rd123, %r296, 4;
	add.s64 	%rd124, %rd20, %rd123;
	mov.b32 	%r197, 2147483647;
	st.global.u32 	[%rd124], %r197;
	add.s64 	%rd125, %rd23, %rd123;
	st.global.u32 	[%rd125], %r197;
	st.global.u32 	[%rd124+4], %r197;
	st.global.u32 	[%rd125+4], %r197;
	st.global.u32 	[%rd124+8], %r197;
	st.global.u32 	[%rd125+8], %r197;
	st.global.u32 	[%rd124+12], %r197;
	st.global.u32 	[%rd125+12], %r197;
	add.s32 	%r296, %r296, 4;
	setp.ne.s32 	%p61, %r296, %r298;
	@%p61 bra 	$L__BB0_110;
$L__BB0_111:
	setp.eq.s32 	%p62, %r96, 0;
	@%p62 bra 	$L__BB0_159;
	setp.eq.s32 	%p63, %r96, 1;
	@%p63 bra 	$L__BB0_114;
	mul.wide.u32 	%rd126, %r298, 4;
	add.s64 	%rd127, %rd20, %rd126;
	mov.b32 	%r198, 2147483647;
	st.global.u32 	[%rd127], %r198;
	add.s64 	%rd128, %rd23, %rd126;
	st.global.u32 	[%rd128], %r198;
	st.global.u32 	[%rd127+4], %r198;
	st.global.u32 	[%rd128+4], %r198;
	add.s32 	%r298, %r298, 2;
$L__BB0_114:
	and.b32  	%r199, %r95, 1;
	setp.eq.b32 	%p64, %r199, 1;
	not.pred 	%p65, %p64;
	@%p65 bra 	$L__BB0_159;
	mul.wide.u32 	%rd129, %r298, 4;
	add.s64 	%rd130, %rd20, %rd129;
	mov.b32 	%r200, 2147483647;
	st.global.u32 	[%rd130], %r200;
	add.s64 	%rd131, %rd23, %rd129;
	st.global.u32 	[%rd131], %r200;
	bra.uni 	$L__BB0_159;
$L__BB0_116:
	max.s32 	%r103, %r10, 1;
	and.b32  	%r104, %r103, 3;
	setp.lt.s32 	%p54, %r10, 4;
	mov.b32 	%r301, 0;
	@%p54 bra 	$L__BB0_119;
	and.b32  	%r301, %r103, 2147483644;
	mov.b32 	%r299, 0;
$L__BB0_118:
	.pragma "nounroll";
	mul.wide.u32 	%rd111, %r299, 4;
	add.s64 	%rd112, %rd20, %rd111;
	mov.b32 	%r191, 2147483647;
	st.global.u32 	[%rd112], %r191;
	add.s64 	%rd113, %rd23, %rd111;
	st.global.u32 	[%rd113], %r191;
	add.s64 	%rd114, %rd22, %rd111;
	st.global.u32 	[%rd114], %r191;
	st.global.u32 	[%rd112+4], %r191;
	st.global.u32 	[%rd113+4], %r191;
	st.global.u32 	[%rd114+4], %r191;
	st.global.u32 	[%rd112+8], %r191;
	st.global.u32 	[%rd113+8], %r191;
	st.global.u32 	[%rd114+8], %r191;
	st.global.u32 	[%rd112+12], %r191;
	st.global.u32 	[%rd113+12], %r191;
	st.global.u32 	[%rd114+12], %r191;
	add.s32 	%r299, %r299, 4;
	setp.ne.s32 	%p55, %r299, %r301;
	@%p55 bra 	$L__BB0_118;
$L__BB0_119:
	setp.eq.s32 	%p56, %r104, 0;
	@%p56 bra 	$L__BB0_159;
	setp.eq.s32 	%p57, %r104, 1;
	@%p57 bra 	$L__BB0_122;
	mul.wide.u32 	%rd115, %r301, 4;
	add.s64 	%rd116, %rd20, %rd115;
	mov.b32 	%r192, 2147483647;
	st.global.u32 	[%rd116], %r192;
	add.s64 	%rd117, %rd23, %rd115;
	st.global.u32 	[%rd117], %r192;
	add.s64 	%rd118, %rd22, %rd115;
	st.global.u32 	[%rd118], %r192;
	st.global.u32 	[%rd116+4], %r192;
	st.global.u32 	[%rd117+4], %r192;
	st.global.u32 	[%rd118+4], %r192;
	add.s32 	%r301, %r301, 2;
$L__BB0_122:
	and.b32  	%r193, %r103, 1;
	setp.eq.b32 	%p58, %r193, 1;
	not.pred 	%p59, %p58;
	@%p59 bra 	$L__BB0_159;
	mul.wide.u32 	%rd119, %r301, 4;
	add.s64 	%rd120, %rd20, %rd119;
	mov.b32 	%r194, 2147483647;
	st.global.u32 	[%rd120], %r194;
	add.s64 	%rd121, %rd23, %rd119;
	st.global.u32 	[%rd121], %r194;
	add.s64 	%rd122, %rd22, %rd119;
	st.global.u32 	[%rd122], %r194;
	bra.uni 	$L__BB0_159;
$L__BB0_124:
	setp.ne.s64 	%p25, %rd55, 0;
	@%p25 bra 	$L__BB0_142;
	setp.ne.s64 	%p39, %rd54, 0;
	@%p39 bra 	$L__BB0_134;
	max.s32 	%r111, %r10, 1;
	and.b32  	%r112, %r111, 3;
	setp.lt.s32 	%p46, %r10, 4;
	mov.b32 	%r304, 0;
	@%p46 bra 	$L__BB0_129;
	and.b32  	%r304, %r111, 2147483644;
	mov.b32 	%r302, 0;
$L__BB0_128:
	.pragma "nounroll";
	mul.wide.u32 	%rd102, %r302, 4;
	add.s64 	%rd103, %rd20, %rd102;
	mov.b32 	%r185, 2147483647;
	st.global.u32 	[%rd103], %r185;
	add.s64 	%rd104, %rd21, %rd102;
	st.global.u32 	[%rd104], %r185;
	st.global.u32 	[%rd103+4], %r185;
	st.global.u32 	[%rd104+4], %r185;
	st.global.u32 	[%rd103+8], %r185;
	st.global.u32 	[%rd104+8], %r185;
	st.global.u32 	[%rd103+12], %r185;
	st.global.u32 	[%rd104+12], %r185;
	add.s32 	%r302, %r302, 4;
	setp.ne.s32 	%p47, %r302, %r304;
	@%p47 bra 	$L__BB0_128;
$L__BB0_129:
	setp.eq.s32 	%p48, %r112, 0;
	@%p48 bra 	$L__BB0_159;
	setp.eq.s32 	%p49, %r112, 1;
	@%p49 bra 	$L__BB0_132;
	mul.wide.u32 	%rd105, %r304, 4;
	add.s64 	%rd106, %rd20, %rd105;
	mov.b32 	%r186, 2147483647;
	st.global.u32 	[%rd106], %r186;
	add.s64 	%rd107, %rd21, %rd105;
	st.global.u32 	[%rd107], %r186;
	st.global.u32 	[%rd106+4], %r186;
	st.global.u32 	[%rd107+4], %r186;
	add.s32 	%r304, %r304, 2;
$L__BB0_132:
	and.b32  	%r187, %r111, 1;
	setp.eq.b32 	%p50, %r187, 1;
	not.pred 	%p51, %p50;
	@%p51 bra 	$L__BB0_159;
	mul.wide.u32 	%rd108, %r304, 4;
	add.s64 	%rd109, %rd20, %rd108;
	mov.b32 	%r188, 2147483647;
	st.global.u32 	[%rd109], %r188;
	add.s64 	%rd110, %rd21, %rd108;
	st.global.u32 	[%rd110], %r188;
	bra.uni 	$L__BB0_159;
$L__BB0_134:
	max.s32 	%r119, %r10, 1;
	and.b32  	%r120, %r119, 3;
	setp.lt.s32 	%p40, %r10, 4;
	mov.b32 	%r307, 0;
	@%p40 bra 	$L__BB0_137;
	and.b32  	%r307, %r119, 2147483644;
	mov.b32 	%r305, 0;
$L__BB0_136:
	.pragma "nounroll";
	mul.wide.u32 	%rd90, %r305, 4;
	add.s64 	%rd91, %rd20, %rd90;
	mov.b32 	%r179, 2147483647;
	st.global.u32 	[%rd91], %r179;
	add.s64 	%rd92, %rd21, %rd90;
	st.global.u32 	[%rd92], %r179;
	add.s64 	%rd93, %rd22, %rd90;
	st.global.u32 	[%rd93], %r179;
	st.global.u32 	[%rd91+4], %r179;
	st.global.u32 	[%rd92+4], %r179;
	st.global.u32 	[%rd93+4], %r179;
	st.global.u32 	[%rd91+8], %r179;
	st.global.u32 	[%rd92+8], %r179;
	st.global.u32 	[%rd93+8], %r179;
	st.global.u32 	[%rd91+12], %r179;
	st.global.u32 	[%rd92+12], %r179;
	st.global.u32 	[%rd93+12], %r179;
	add.s32 	%r305, %r305, 4;
	setp.ne.s32 	%p41, %r305, %r307;
	@%p41 bra 	$L__BB0_136;
$L__BB0_137:
	setp.eq.s32 	%p42, %r120, 0;
	@%p42 bra 	$L__BB0_159;
	setp.eq.s32 	%p43, %r120, 1;
	@%p43 bra 	$L__BB0_140;
	mul.wide.u32 	%rd94, %r307, 4;
	add.s64 	%rd95, %rd20, %rd94;
	mov.b32 	%r180, 2147483647;
	st.global.u32 	[%rd95], %r180;
	add.s64 	%rd96, %rd21, %rd94;
	st.global.u32 	[%rd96], %r180;
	add.s64 	%rd97, %rd22, %rd94;
	st.global.u32 	[%rd97], %r180;
	st.global.u32 	[%rd95+4], %r180;
	st.global.u32 	[%rd96+4], %r180;
	st.global.u32 	[%rd97+4], %r180;
	add.s32 	%r307, %r307, 2;
$L__BB0_140:
	and.b32  	%r181, %r119, 1;
	setp.eq.b32 	%p44, %r181, 1;
	not.pred 	%p45, %p44;
	@%p45 bra 	$L__BB0_159;
	mul.wide.u32 	%rd98, %r307, 4;
	add.s64 	%rd99, %rd20, %rd98;
	mov.b32 	%r182, 2147483647;
	st.global.u32 	[%rd99], %r182;
	add.s64 	%rd100, %rd21, %rd98;
	st.global.u32 	[%rd100], %r182;
	add.s64 	%rd101, %rd22, %rd98;
	st.global.u32 	[%rd101], %r182;
	bra.uni 	$L__BB0_159;
$L__BB0_142:
	setp.ne.s64 	%p26, %rd54, 0;
	@%p26 bra 	$L__BB0_151;
	max.s32 	%r127, %r10, 1;
	and.b32  	%r128, %r127, 3;
	setp.lt.s32 	%p33, %r10, 4;
	mov.b32 	%r310, 0;
	@%p33 bra 	$L__BB0_146;
	and.b32  	%r310, %r127, 2147483644;
	mov.b32 	%r308, 0;
$L__BB0_145:
	.pragma "nounroll";
	mul.wide.u32 	%rd78, %r308, 4;
	add.s64 	%rd79, %rd20, %rd78;
	mov.b32 	%r173, 2147483647;
	st.global.u32 	[%rd79], %r173;
	add.s64 	%rd80, %rd21, %rd78;
	st.global.u32 	[%rd80], %r173;
	add.s64 	%rd81, %rd23, %rd78;
	st.global.u32 	[%rd81], %r173;
	st.global.u32 	[%rd79+4], %r173;
	st.global.u32 	[%rd80+4], %r173;
	st.global.u32 	[%rd81+4], %r173;
	st.global.u32 	[%rd79+8], %r173;
	st.global.u32 	[%rd80+8], %r173;
	st.global.u32 	[%rd81+8], %r173;
	st.global.u32 	[%rd79+12], %r173;
	st.global.u32 	[%rd80+12], %r173;
	st.global.u32 	[%rd81+12], %r173;
	add.s32 	%r308, %r308, 4;
	setp.ne.s32 	%p34, %r308, %r310;
	@%p34 bra 	$L__BB0_145;
$L__BB0_146:
	setp.eq.s32 	%p35, %r128, 0;
	@%p35 bra 	$L__BB0_159;
	setp.eq.s32 	%p36, %r128, 1;
	@%p36 bra 	$L__BB0_149;
	mul.wide.u32 	%rd82, %r310, 4;
	add.s64 	%rd83, %rd20, %rd82;
	mov.b32 	%r174, 2147483647;
	st.global.u32 	[%rd83], %r174;
	add.s64 	%rd84, %rd21, %rd82;
	st.global.u32 	[%rd84], %r174;
	add.s64 	%rd85, %rd23, %rd82;
	st.global.u32 	[%rd85], %r174;
	st.global.u32 	[%rd83+4], %r174;
	st.global.u32 	[%rd84+4], %r174;
	st.global.u32 	[%rd85+4], %r174;
	add.s32 	%r310, %r310, 2;
$L__BB0_149:
	and.b32  	%r175, %r127, 1;
	setp.eq.b32 	%p37, %r175, 1;
	not.pred 	%p38, %p37;
	@%p38 bra 	$L__BB0_159;
	mul.wide.u32 	%rd86, %r310, 4;
	add.s64 	%rd87, %rd20, %rd86;
	mov.b32 	%r176, 2147483647;
	st.global.u32 	[%rd87], %r176;
	add.s64 	%rd88, %rd21, %rd86;
	st.global.u32 	[%rd88], %r176;
	add.s64 	%rd89, %rd23, %rd86;
	st.global.u32 	[%rd89], %r176;
	bra.uni 	$L__BB0_159;
$L__BB0_151:
	max.s32 	%r135, %r10, 1;
	and.b32  	%r136, %r135, 3;
	setp.lt.s32 	%p27, %r10, 4;
	mov.b32 	%r313, 0;
	@%p27 bra 	$L__BB0_154;
	and.b32  	%r313, %r135, 2147483644;
	neg.s32 	%r311, %r313;
	mul.lo.s64 	%rd67, %rd7, %rd16;
	add.s64 	%rd226, %rd6, %rd67;
	add.s64 	%rd225, %rd8, %rd67;
	add.s64 	%rd224, %rd9, %rd67;
	add.s64 	%rd223, %rd10, %rd67;
$L__BB0_153:
	.pragma "nounroll";
	mov.b32 	%r167, 2147483647;
	st.global.u32 	[%rd226+-8], %r167;
	st.global.u32 	[%rd225+-8], %r167;
	st.global.u32 	[%rd224+-8], %r167;
	st.global.u32 	[%rd223+-8], %r167;
	st.global.u32 	[%rd226+-4], %r167;
	st.global.u32 	[%rd225+-4], %r167;
	st.global.u32 	[%rd224+-4], %r167;
	st.global.u32 	[%rd223+-4], %r167;
	st.global.u32 	[%rd226], %r167;
	st.global.u32 	[%rd225], %r167;
	st.global.u32 	[%rd224], %r167;
	st.global.u32 	[%rd223], %r167;
	st.global.u32 	[%rd226+4], %r167;
	st.global.u32 	[%rd225+4], %r167;
	st.global.u32 	[%rd224+4], %r167;
	st.global.u32 	[%rd223+4], %r167;
	add.s32 	%r311, %r311, 4;
	add.s64 	%rd226, %rd226, 16;
	add.s64 	%rd225, %rd225, 16;
	add.s64 	%rd224, %rd224, 16;
	add.s64 	%rd223, %rd223, 16;
	setp.ne.s32 	%p28, %r311, 0;
	@%p28 bra 	$L__BB0_153;
$L__BB0_154:
	setp.eq.s32 	%p29, %r136, 0;
	@%p29 bra 	$L__BB0_159;
	setp.eq.s32 	%p30, %r136, 1;
	@%p30 bra 	$L__BB0_157;
	mul.wide.u32 	%rd68, %r313, 4;
	add.s64 	%rd69, %rd20, %rd68;
	mov.b32 	%r168, 2147483647;
	st.global.u32 	[%rd69], %r168;
	add.s64 	%rd70, %rd21, %rd68;
	st.global.u32 	[%rd70], %r168;
	add.s64 	%rd71, %rd23, %rd68;
	st.global.u32 	[%rd71], %r168;
	add.s64 	%rd72, %rd22, %rd68;
	st.global.u32 	[%rd72], %r168;
	st.global.u32 	[%rd69+4], %r168;
	st.global.u32 	[%rd70+4], %r168;
	st.global.u32 	[%rd71+4], %r168;
	st.global.u32 	[%rd72+4], %r168;
	add.s32 	%r313, %r313, 2;
$L__BB0_157:
	and.b32  	%r169, %r135, 1;
	setp.eq.b32 	%p31, %r169, 1;
	not.pred 	%p32, %p31;
	@%p32 bra 	$L__BB0_159;
	mul.wide.u32 	%rd73, %r313, 4;
	add.s64 	%rd74, %rd20, %rd73;
	mov.b32 	%r170, 2147483647;
	st.global.u32 	[%rd74], %r170;
	add.s64 	%rd75, %rd21, %rd73;
	st.global.u32 	[%rd75], %r170;
	add.s64 	%rd76, %rd23, %rd73;
	st.global.u32 	[%rd76], %r170;
	add.s64 	%rd77, %rd22, %rd73;
	st.global.u32 	[%rd77], %r170;
$L__BB0_159:
	setp.ge.s32 	%p136, %r264, %r154;
	@%p136 bra 	$L__BB0_244;
	mul.wide.u32 	%rd212, %r264, 4;
	add.s64 	%rd213, %rd18, %rd212;
	ld.global.nc.f32 	%f234, [%rd213+-8];
	ld.global.nc.f32 	%f233, [%rd213+-4];
	sub.s32 	%r144, %r154, %r264;
	and.b32  	%r145, %r144, 3;
	sub.s32 	%r259, %r264, %r154;
	setp.gt.u32 	%p137, %r259, -4;
	mov.f32 	%f245, 0f00000000;
	mov.b16 	%rs31, 0;
	mov.f32 	%f231, %f245;
	mov.f32 	%f249, %f245;
	@%p137 bra 	$L__BB0_208;
	and.b32  	%r146, %r144, -4;
	mov.b32 	%r315, 0;
	mov.f32 	%f245, 0f00000000;
	mov.b16 	%rs31, 0;
	mov.f32 	%f232, %f245;
$L__BB0_162:
	.pragma "nounroll";
	setp.eq.s64 	%p138, %rd52, 0;
	mul.wide.u32 	%rd214, %r264, 4;
	add.s64 	%rd36, %rd18, %rd214;
	ld.global.nc.f32 	%f17, [%rd36];
	ld.global.nc.f32 	%f120, [%rd36+-8];
	sub.f32 	%f121, %f17, %f120;
	mul.f32 	%f122, %f1, %f121;
	fma.rn.f32 	%f123, %f2, %f233, %f122;
	fma.rn.f32 	%f18, %f3, %f234, %f123;
	add.s64 	%rd37, %rd20, %rd214;
	@%p138 bra 	$L__BB0_164;
	st.global.f32 	[%rd37], %f18;
$L__BB0_164:
	setp.eq.s64 	%p139, %rd53, 0;
	mul.f32 	%f124, %f232, 0f3F7DB22D;
	abs.f32 	%f125, %f18;
	setp.gt.f32 	%p140, %f125, %f124;
	selp.f32 	%f19, %f125, %f124, %p140;
	setp.gt.f32 	%p141, %f19, 0f00000000;
	rcp.rn.f32 	%f126, %f19;
	selp.f32 	%f127, %f126, 0f00000000, %p141;
	mul.f32 	%f20, %f18, %f127;
	add.s64 	%rd38, %rd21, %rd214;
	@%p139 bra 	$L__BB0_166;
	st.global.f32 	[%rd38], %f20;
$L__BB0_166:
	mov.f32 	%f237, 0f7FFFFFFF;
	mov.f32 	%f235, %f231;
	mov.f32 	%f236, %f245;
	@%p213 bra 	$L__BB0_169;
	and.b16  	%rs12, %rs31, 255;
	setp.eq.s16 	%p142, %rs12, 0;
	mov.b16 	%rs31, 1;
	mov.f32 	%f235, %f20;
	mov.f32 	%f236, %f20;
	mov.f32 	%f237, %f20;
	@%p142 bra 	$L__BB0_169;
	sub.f32 	%f129, %f20, %f231;
	mul.f32 	%f130, %f228, %f129;
	fma.rn.f32 	%f236, %f229, %f245, %f130;
	mov.f32 	%f237, %f236;
$L__BB0_169:
	setp.eq.s64 	%p143, %rd55, 0;
	add.s64 	%rd39, %rd23, %rd214;
	@%p143 bra 	$L__BB0_171;
	st.global.f32 	[%rd39], %f237;
$L__BB0_171:
	setp.eq.s64 	%p144, %rd54, 0;
	add.s64 	%rd40, %rd22, %rd214;
	@%p144 bra 	$L__BB0_173;
	abs.f32 	%f131, %f237;
	setp.equ.f32 	%p145, %f131, 0f7F800000;
	setp.lt.f32 	%p146, %f20, %f237;
	setp.gt.f32 	%p147, %f20, %f237;
	selp.f32 	%f132, 0fBF800000, 0f00000000, %p147;
	selp.f32 	%f133, 0f3F800000, %f132, %p146;
	selp.f32 	%f134, 0f00000000, %f133, %p145;
	st.global.f32 	[%rd40], %f134;
$L__BB0_173:
	setp.eq.s64 	%p148, %rd52, 0;
	ld.global.nc.f32 	%f25, [%rd36+4];
	ld.global.nc.f32 	%f135, [%rd36+-4];
	sub.f32 	%f136, %f25, %f135;
	mul.f32 	%f137, %f1, %f136;
	fma.rn.f32 	%f138, %f2, %f18, %f137;
	fma.rn.f32 	%f26, %f3, %f233, %f138;
	@%p148 bra 	$L__BB0_175;
	st.global.f32 	[%rd37+4], %f26;
$L__BB0_175:
	setp.eq.s64 	%p149, %rd53, 0;
	mul.f32 	%f139, %f19, 0f3F7DB22D;
	abs.f32 	%f140, %f26;
	setp.gt.f32 	%p150, %f140, %f139;
	selp.f32 	%f27, %f140, %f139, %p150;
	setp.gt.f32 	%p151, %f27, 0f00000000;
	rcp.rn.f32 	%f141, %f27;
	selp.f32 	%f142, %f141, 0f00000000, %p151;
	mul.f32 	%f28, %f26, %f142;
	@%p149 bra 	$L__BB0_177;
	st.global.f32 	[%rd38+4], %f28;
$L__BB0_177:
	mov.f32 	%f240, 0f7FFFFFFF;
	mov.f32 	%f238, %f235;
	mov.f32 	%f239, %f236;
	@%p213 bra 	$L__BB0_180;
	and.b16  	%rs15, %rs31, 255;
	setp.eq.s16 	%p152, %rs15, 0;
	mov.b16 	%rs31, 1;
	mov.f32 	%f238, %f28;
	mov.f32 	%f239, %f28;
	mov.f32 	%f240, %f28;
	@%p152 bra 	$L__BB0_180;
	sub.f32 	%f144, %f28, %f235;
	mul.f32 	%f145, %f228, %f144;
	fma.rn.f32 	%f239, %f229, %f236, %f145;
	mov.f32 	%f240, %f239;
$L__BB0_180:
	setp.eq.s64 	%p153, %rd55, 0;
	@%p153 bra 	$L__BB0_182;
	st.global.f32 	[%rd39+4], %f240;
$L__BB0_182:
	setp.eq.s64 	%p154, %rd54, 0;
	@%p154 bra 	$L__BB0_184;
	abs.f32 	%f146, %f240;
	setp.equ.f32 	%p155, %f146, 0f7F800000;
	setp.lt.f32 	%p156, %f28, %f240;
	setp.gt.f32 	%p157, %f28, %f240;
	selp.f32 	%f147, 0fBF800000, 0f00000000, %p157;
	selp.f32 	%f148, 0f3F800000, %f147, %p156;
	selp.f32 	%f149, 0f00000000, %f148, %p155;
	st.global.f32 	[%rd40+4], %f149;
$L__BB0_184:
	setp.eq.s64 	%p158, %rd52, 0;
	ld.global.nc.f32 	%f150, [%rd36+8];
	sub.f32 	%f151, %f150, %f17;
	mul.f32 	%f152, %f1, %f151;
	fma.rn.f32 	%f153, %f2, %f26, %f152;
	fma.rn.f32 	%f234, %f3, %f18, %f153;
	@%p158 bra 	$L__BB0_186;
	st.global.f32 	[%rd37+8], %f234;
$L__BB0_186:
	setp.eq.s64 	%p159, %rd53, 0;
	mul.f32 	%f154, %f27, 0f3F7DB22D;
	abs.f32 	%f155, %f234;
	setp.gt.f32 	%p160, %f155, %f154;
	selp.f32 	%f34, %f155, %f154, %p160;
	setp.gt.f32 	%p161, %f34, 0f00000000;
	rcp.rn.f32 	%f156, %f34;
	selp.f32 	%f157, %f156, 0f00000000, %p161;
	mul.f32 	%f35, %f234, %f157;
	@%p159 bra 	$L__BB0_188;
	st.global.f32 	[%rd38+8], %f35;
$L__BB0_188:
	mov.f32 	%f243, 0f7FFFFFFF;
	mov.f32 	%f241, %f238;
	mov.f32 	%f242, %f239;
	@%p213 bra 	$L__BB0_191;
	and.b16  	%rs18, %rs31, 255;
	setp.eq.s16 	%p162, %rs18, 0;
	mov.b16 	%rs31, 1;
	mov.f32 	%f241, %f35;
	mov.f32 	%f242, %f35;
	mov.f32 	%f243, %f35;
	@%p162 bra 	$L__BB0_191;
	sub.f32 	%f159, %f35, %f238;
	mul.f32 	%f160, %f228, %f159;
	fma.rn.f32 	%f242, %f229, %f239, %f160;
	mov.f32 	%f243, %f242;
$L__BB0_191:
	setp.eq.s64 	%p163, %rd55, 0;
	@%p163 bra 	$L__BB0_193;
	st.global.f32 	[%rd39+8], %f243;
$L__BB0_193:
	setp.eq.s64 	%p164, %rd54, 0;
	@%p164 bra 	$L__BB0_195;
	abs.f32 	%f161, %f243;
	setp.equ.f32 	%p165, %f161, 0f7F800000;
	setp.lt.f32 	%p166, %f35, %f243;
	setp.gt.f32 	%p167, %f35, %f243;
	selp.f32 	%f162, 0fBF800000, 0f00000000, %p167;
	selp.f32 	%f163, 0f3F800000, %f162, %p166;
	selp.f32 	%f164, 0f00000000, %f163, %p165;
	st.global.f32 	[%rd40+8], %f164;
$L__BB0_195:
	setp.eq.s64 	%p168, %rd52, 0;
	ld.global.nc.f32 	%f165, [%rd36+12];
	sub.f32 	%f166, %f165, %f25;
	mul.f32 	%f167, %f1, %f166;
	fma.rn.f32 	%f168, %f2, %f234, %f167;
	fma.rn.f32 	%f233, %f3, %f26, %f168;
	@%p168 bra 	$L__BB0_197;
	st.global.f32 	[%rd37+12], %f233;
$L__BB0_197:
	setp.eq.s64 	%p169, %rd53, 0;
	mul.f32 	%f169, %f34, 0f3F7DB22D;
	abs.f32 	%f170, %f233;
	setp.gt.f32 	%p170, %f170, %f169;
	selp.f32 	%f232, %f170, %f169, %p170;
	setp.gt.f32 	%p171, %f232, 0f00000000;
	rcp.rn.f32 	%f171, %f232;
	selp.f32 	%f172, %f171, 0f00000000, %p171;
	mul.f32 	%f42, %f233, %f172;
	@%p169 bra 	$L__BB0_199;
	st.global.f32 	[%rd38+12], %f42;
$L__BB0_199:
	mov.f32 	%f246, 0f7FFFFFFF;
	mov.f32 	%f231, %f241;
	mov.f32 	%f245, %f242;
	@%p213 bra 	$L__BB0_202;
	and.b16  	%rs21, %rs31, 255;
	setp.eq.s16 	%p172, %rs21, 0;
	mov.b16 	%rs31, 1;
	mov.f32 	%f231, %f42;
	mov.f32 	%f245, %f42;
	mov.f32 	%f246, %f42;
	@%p172 bra 	$L__BB0_202;
	sub.f32 	%f174, %f42, %f241;
	mul.f32 	%f175, %f228, %f174;
	fma.rn.f32 	%f245, %f229, %f242, %f175;
	mov.f32 	%f246, %f245;
$L__BB0_202:
	setp.eq.s64 	%p173, %rd55, 0;
	@%p173 bra 	$L__BB0_204;
	st.global.f32 	[%rd39+12], %f246;
$L__BB0_204:
	setp.eq.s64 	%p174, %rd54, 0;
	@%p174 bra 	$L__BB0_206;
	abs.f32 	%f176, %f246;
	setp.equ.f32 	%p175, %f176, 0f7F800000;
	setp.lt.f32 	%p176, %f42, %f246;
	setp.gt.f32 	%p177, %f42, %f246;
	selp.f32 	%f177, 0fBF800000, 0f00000000, %p177;
	selp.f32 	%f178, 0f3F800000, %f177, %p176;
	selp.f32 	%f179, 0f00000000, %f178, %p175;
	st.global.f32 	[%rd40+12], %f179;
$L__BB0_206:
	add.s32 	%r264, %r264, 4;
	add.s32 	%r315, %r315, 4;
	setp.ne.s32 	%p178, %r315, %r146;
	@%p178 bra 	$L__BB0_162;
	mul.f32 	%f249, %f232, 0f3F7DB22D;
$L__BB0_208:
	setp.eq.s32 	%p179, %r145, 0;
	@%p179 bra 	$L__BB0_244;
	setp.eq.s64 	%p180, %rd52, 0;
	mul.wide.u32 	%rd218, %r264, 4;
	add.s64 	%rd41, %rd18, %rd218;
	ld.global.nc.f32 	%f53, [%rd41];
	mul.wide.s32 	%rd219, %r264, 4;
	add.s64 	%rd42, %rd18, %rd219;
	ld.global.nc.f32 	%f180, [%rd42+-8];
	sub.f32 	%f181, %f53, %f180;
	mul.f32 	%f182, %f1, %f181;
	fma.rn.f32 	%f183, %f2, %f233, %f182;
	fma.rn.f32 	%f54, %f3, %f234, %f183;
	add.s64 	%rd43, %rd20, %rd218;
	@%p180 bra 	$L__BB0_211;
	st.global.f32 	[%rd43], %f54;
$L__BB0_211:
	setp.eq.s64 	%p181, %rd53, 0;
	abs.f32 	%f184, %f54;
	setp.gt.f32 	%p182, %f184, %f249;
	selp.f32 	%f55, %f184, %f249, %p182;
	setp.gt.f32 	%p183, %f55, 0f00000000;
	rcp.rn.f32 	%f185, %f55;
	selp.f32 	%f186, %f185, 0f00000000, %p183;
	mul.f32 	%f56, %f54, %f186;
	add.s64 	%rd44, %rd21, %rd218;
	@%p181 bra 	$L__BB0_213;
	st.global.f32 	[%rd44], %f56;
$L__BB0_213:
	mov.f32 	%f254, 0f7FFFFFFF;
	mov.f32 	%f252, %f231;
	mov.f32 	%f253, %f245;
	@%p213 bra 	$L__BB0_216;
	and.b16  	%rs24, %rs31, 255;
	setp.eq.s16 	%p184, %rs24, 0;
	mov.b16 	%rs31, 1;
	mov.f32 	%f252, %f56;
	mov.f32 	%f253, %f56;
	mov.f32 	%f254, %f56;
	@%p184 bra 	$L__BB0_216;
	sub.f32 	%f188, %f56, %f231;
	mul.f32 	%f189, %f228, %f188;
	fma.rn.f32 	%f253, %f229, %f245, %f189;
	mov.f32 	%f254, %f253;
$L__BB0_216:
	setp.eq.s64 	%p185, %rd55, 0;
	add.s64 	%rd45, %rd23, %rd218;
	@%p185 bra 	$L__BB0_218;
	st.global.f32 	[%rd45], %f254;
$L__BB0_218:
	setp.eq.s64 	%p186, %rd54, 0;
	add.s64 	%rd46, %rd22, %rd218;
	@%p186 bra 	$L__BB0_220;
	abs.f32 	%f190, %f254;
	setp.equ.f32 	%p187, %f190, 0f7F800000;
	setp.lt.f32 	%p188, %f56, %f254;
	setp.gt.f32 	%p189, %f56, %f254;
	selp.f32 	%f191, 0fBF800000, 0f00000000, %p189;
	selp.f32 	%f192, 0f3F800000, %f191, %p188;
	selp.f32 	%f193, 0f00000000, %f192, %p187;
	st.global.f32 	[%rd46], %f193;
$L__BB0_220:
	setp.eq.s32 	%p190, %r145, 1;
	@%p190 bra 	$L__BB0_244;
	setp.eq.s64 	%p191, %rd52, 0;
	ld.global.nc.f32 	%f194, [%rd41+4];
	ld.global.nc.f32 	%f195, [%rd42+-4];
	sub.f32 	%f196, %f194, %f195;
	mul.f32 	%f197, %f1, %f196;
	fma.rn.f32 	%f198, %f2, %f54, %f197;
	fma.rn.f32 	%f61, %f3, %f233, %f198;
	@%p191 bra 	$L__BB0_223;
	st.global.f32 	[%rd43+4], %f61;
$L__BB0_223:
	setp.eq.s64 	%p192, %rd53, 0;
	mul.f32 	%f199, %f55, 0f3F7DB22D;
	abs.f32 	%f200, %f61;
	setp.gt.f32 	%p193, %f200, %f199;
	selp.f32 	%f62, %f200, %f199, %p193;
	setp.gt.f32 	%p194, %f62, 0f00000000;
	rcp.rn.f32 	%f201, %f62;
	selp.f32 	%f202, %f201, 0f00000000, %p194;
	mul.f32 	%f63, %f61, %f202;
	@%p192 bra 	$L__BB0_225;
	st.global.f32 	[%rd44+4], %f63;
$L__BB0_225:
	mov.f32 	%f257, 0f7FFFFFFF;
	mov.f32 	%f255, %f252;
	mov.f32 	%f256, %f253;
	@%p213 bra 	$L__BB0_228;
	and.b16  	%rs27, %rs31, 255;
	setp.eq.s16 	%p195, %rs27, 0;
	mov.b16 	%rs31, 1;
	mov.f32 	%f255, %f63;
	mov.f32 	%f256, %f63;
	mov.f32 	%f257, %f63;
	@%p195 bra 	$L__BB0_228;
	sub.f32 	%f204, %f63, %f252;
	mul.f32 	%f205, %f228, %f204;
	fma.rn.f32 	%f256, %f229, %f253, %f205;
	mov.f32 	%f257, %f256;
$L__BB0_228:
	setp.eq.s64 	%p196, %rd55, 0;
	@%p196 bra 	$L__BB0_230;
	st.global.f32 	[%rd45+4], %f257;
$L__BB0_230:
	setp.eq.s64 	%p197, %rd54, 0;
	@%p197 bra 	$L__BB0_232;
	abs.f32 	%f206, %f257;
	setp.equ.f32 	%p198, %f206, 0f7F800000;
	setp.lt.f32 	%p199, %f63, %f257;
	setp.gt.f32 	%p200, %f63, %f257;
	selp.f32 	%f207, 0fBF800000, 0f00000000, %p200;
	selp.f32 	%f208, 0f3F800000, %f207, %p199;
	selp.f32 	%f209, 0f00000000, %f208, %p198;
	st.global.f32 	[%rd46+4], %f209;
$L__BB0_232:
	setp.eq.s32 	%p201, %r145, 2;
	@%p201 bra 	$L__BB0_244;
	setp.eq.s64 	%p202, %rd52, 0;
	ld.global.nc.f32 	%f210, [%rd41+8];
	sub.f32 	%f211, %f210, %f53;
	mul.f32 	%f212, %f1, %f211;
	fma.rn.f32 	%f213, %f2, %f61, %f212;
	fma.rn.f32 	%f68, %f3, %f54, %f213;
	@%p202 bra 	$L__BB0_235;
	st.global.f32 	[%rd43+8], %f68;
$L__BB0_235:
	setp.eq.s64 	%p203, %rd53, 0;
	mul.f32 	%f214, %f62, 0f3F7DB22D;
	abs.f32 	%f215, %f68;
	setp.gt.f32 	%p204, %f215, %f214;
	selp.f32 	%f216, %f215, %f214, %p204;
	setp.gt.f32 	%p205, %f216, 0f00000000;
	rcp.rn.f32 	%f217, %f216;
	selp.f32 	%f218, %f217, 0f00000000, %p205;
	mul.f32 	%f69, %f68, %f218;
	@%p203 bra 	$L__BB0_237;
	st.global.f32 	[%rd44+8], %f69;
$L__BB0_237:
	mov.f32 	%f258, 0f7FFFFFFF;
	@%p213 bra 	$L__BB0_240;
	and.b16  	%rs29, %rs31, 255;
	setp.eq.s16 	%p206, %rs29, 0;
	mov.f32 	%f258, %f69;
	@%p206 bra 	$L__BB0_240;
	sub.f32 	%f220, %f69, %f255;
	mul.f32 	%f221, %f228, %f220;
	fma.rn.f32 	%f258, %f229, %f256, %f221;
$L__BB0_240:
	setp.eq.s64 	%p207, %rd55, 0;
	@%p207 bra 	$L__BB0_242;
	st.global.f32 	[%rd45+8], %f258;
$L__BB0_242:
	setp.eq.s64 	%p208, %rd54, 0;
	@%p208 bra 	$L__BB0_244;
	abs.f32 	%f222, %f258;
	setp.equ.f32 	%p209, %f222, 0f7F800000;
	setp.lt.f32 	%p210, %f69, %f258;
	setp.gt.f32 	%p211, %f69, %f258;
	selp.f32 	%f223, 0fBF800000, 0f00000000, %p211;
	selp.f32 	%f224, 0f3F800000, %f223, %p210;
	selp.f32 	%f225, 0f00000000, %f224, %p209;
	st.global.f32 	[%rd46+8], %f225;
$L__BB0_244:
	cvt.u32.u64 	%r261, %rd16;
	add.s32 	%r262, %r261, %r3;
	setp.lt.s32 	%p212, %r262, %r155;
	@%p212 bra 	$L__BB0_2;
$L__BB0_245:
	ret;

}
	// .globl	bandpass_many_series_one_param_time_major_from_hp_f32
.visible .entry bandpass_many_series_one_param_time_major_from_hp_f32(
	.param .u64 .ptr .align 1 bandpass_many_series_one_param_time_major_from_hp_f32_param_0,
	.param .u32 bandpass_many_series_one_param_time_major_from_hp_f32_param_1,
	.param .u32 bandpass_many_series_one_param_time_major_from_hp_f32_param_2,
	.param .f32 bandpass_many_series_one_param_time_major_from_hp_f32_param_3,
	.param .f32 bandpass_many_series_one_param_time_major_from_hp_f32_param_4,
	.param .u32 bandpass_many_series_one_param_time_major_from_hp_f32_param_5,
	.param .u64 .ptr .align 1 bandpass_many_series_one_param_time_major_from_hp_f32_param_6,
	.param .u64 .ptr .align 1 bandpass_many_series_one_param_time_major_from_hp_f32_param_7,
	.param .u64 .ptr .align 1 bandpass_many_series_one_param_time_major_from_hp_f32_param_8,
	.param .u64 .ptr .align 1 bandpass_many_series_one_param_time_major_from_hp_f32_param_9
)
.maxntid 256
.minnctapersm 2
{
	.reg .pred 	%p<175>;
	.reg .b16 	%rs<38>;
	.reg .b32 	%r<206>;
	.reg .b32 	%f<259>;
	.reg .b64 	%rd<428>;

	ld.param.u64 	%rd72, [bandpass_many_series_one_param_time_major_from_hp_f32_param_0];
	ld.param.u32 	%r78, [bandpass_many_series_one_param_time_major_from_hp_f32_param_1];
	ld.param.u32 	%r79, [bandpass_many_series_one_param_time_major_from_hp_f32_param_2];
	ld.param.f32 	%f71, [bandpass_many_series_one_param_time_major_from_hp_f32_param_3];
	ld.param.f32 	%f72, [bandpass_many_series_one_param_time_major_from_hp_f32_param_4];
	ld.param.u32 	%r80, [bandpass_many_series_one_param_time_major_from_hp_f32_param_5];
	ld.param.u64 	%rd68, [bandpass_many_series_one_param_time_major_from_hp_f32_param_6];
	ld.param.u64 	%rd69, [bandpass_many_series_one_param_time_major_from_hp_f32_param_7];
	ld.param.u64 	%rd70, [bandpass_many_series_one_param_time_major_from_hp_f32_param_8];
	ld.param.u64 	%rd71, [bandpass_many_series_one_param_time_major_from_hp_f32_param_9];
	cvta.to.global.u64 	%rd1, %rd70;
	cvta.to.global.u64 	%rd2, %rd71;
	cvta.to.global.u64 	%rd3, %rd69;
	cvta.to.global.u64 	%rd4, %rd68;
	cvta.to.global.u64 	%rd5, %rd72;
	min.s32 	%r81, %r78, %r79;
	setp.lt.s32 	%p2, %r81, 1;
	mov.f32 	%f228, 0f00000000;
	mov.f32 	%f229, 0f00000000;
	@%p2 bra 	$L__BB1_218;
	mov.f32 	%f74, 0f3F800000;
	sub.f32 	%f75, %f74, %f71;
	mul.f32 	%f1, %f75, 0f3F000000;
	add.f32 	%f76, %f71, 0f3F800000;
	mul.f32 	%f2, %f72, %f76;
	neg.f32 	%f3, %f71;
	setp.lt.s32 	%p4, %r80, 1;
	mov.pred 	%p174, -1;
	@%p4 bra 	$L__BB1_4;
	cvt.rn.f32.u32 	%f78, %r80;
	mov.f32 	%f79, 0f40000000;
	div.rn.f32 	%f80, %f79, %f78;
	add.f32 	%f81, %f80, %f80;
	cvt.rni.f32.f32 	%f82, %f81;
	cvt.rzi.s32.f32 	%r82, %f82;
	fma.rn.f32 	%f83, %f82, 0fBF000000, %f80;
	mul.rn.f32 	%f84, %f83, %f83;
	fma.rn.f32 	%f85, %f84, 0fBF17ACC9, 0f40233590;
	fma.rn.f32 	%f86, %f84, 0f3E684E12, 0fBFAAD2E0;
	fma.rn.f32 	%f87, %f85, %f84, 0fC0A55DF6;
	fma.rn.f32 	%f88, %f86, %f84, 0f4081E0CF;
	fma.rn.f32 	%f89, %f84, %f83, 0f00000000;
	fma.rn.f32 	%f90, %f88, %f84, 0fC09DE9E6;
	fma.rn.f32 	%f91, %f87, %f89, 0f00000000;
	fma.rn.f32 	%f92, %f90, %f84, 0f3F800000;
	fma.rn.f32 	%f93, %f83, 0f40490FDB, %f91;
	and.b32  	%r83, %r82, 1;
	setp.eq.b32 	%p6, %r83, 1;
	selp.f32 	%f94, %f92, %f93, %p6;
	selp.f32 	%f95, %f93, %f92, %p6;
	and.b32  	%r84, %r82, 2;
	setp.eq.s32 	%p7, %r84, 0;
	neg.f32 	%f96, %f94;
	selp.f32 	%f97, %f94, %f96, %p7;
	add.s32 	%r85, %r82, 1;
	and.b32  	%r86, %r85, 2;
	setp.eq.s32 	%p8, %r86, 0;
	mov.f32 	%f77, 0f00000000;
	sub.f32 	%f98, %f77, %f95;
	selp.f32 	%f99, %f95, %f98, %p8;
	cvt.rzi.f32.f32 	%f100, %f80;
	setp.eq.f32 	%p9, %f80, %f100;
	mul.rn.f32 	%f101, %f80, %f77;
	selp.f32 	%f4, %f101, %f97, %p9;
	abs.f32 	%f102, %f80;
	setp.gt.f32 	%p10, %f102, 0f4B800000;
	mov.f32 	%f103, 0f3F800000;
	add.rn.f32 	%f104, %f4, %f103;
	selp.f32 	%f5, %f104, %f99, %p10;
	abs.f32 	%f105, %f5;
	setp.lt.f32 	%p11, %f105, 0f33D6BF95;
	@%p11 bra 	$L__BB1_4;
	add.f32 	%f106, %f4, 0fBF800000;
	div.rn.f32 	%f107, %f106, %f5;
	add.f32 	%f108, %f107, 0f3F800000;
	fma.rn.f32 	%f229, %f108, 0fBF000000, 0f3F800000;
	mov.f32 	%f109, 0f3F800000;
	sub.f32 	%f228, %f109, %f108;
	mov.pred 	%p174, 0;
$L__BB1_4:
	mov.u32 	%r1, %ntid.x;
	mov.u32 	%r87, %ctaid.x;
	mov.u32 	%r88, %tid.x;
	mad.lo.s32 	%r181, %r87, %r1, %r88;
	setp.ge.s32 	%p13, %r181, %r78;
	@%p13 bra 	$L__BB1_218;
	cvt.u64.u32 	%rd6, %r78;
	mul.wide.u32 	%rd7, %r78, 4;
	add.s64 	%rd8, %rd1, %rd7;
	mul.wide.u32 	%rd9, %r78, 16;
	mul.wide.u32 	%rd73, %r78, 8;
	add.s64 	%rd10, %rd1, %rd73;
	mul.wide.u32 	%rd74, %r78, 12;
	add.s64 	%rd11, %rd1, %rd74;
	add.s64 	%rd12, %rd2, %rd7;
	add.s64 	%rd13, %rd2, %rd73;
	add.s64 	%rd14, %rd2, %rd74;
	add.s64 	%rd15, %rd3, %rd7;
	add.s64 	%rd16, %rd3, %rd73;
	add.s64 	%rd17, %rd3, %rd74;
	add.s64 	%rd18, %rd4, %rd7;
	add.s64 	%rd19, %rd4, %rd73;
	add.s64 	%rd20, %rd4, %rd74;
	mov.u32 	%r89, %nctaid.x;
	mul.lo.s32 	%r3, %r1, %r89;
$L__BB1_6:
	setp.lt.u32 	%p14, %r79, 3;
	mov.b32 	%r183, 2;
	@%p14 bra 	$L__BB1_12;
	cvt.s64.s32 	%rd21, %r181;
	mov.b32 	%r182, 2;
$L__BB1_8:
	cvt.u64.u32 	%rd75, %r182;
	mad.lo.s64 	%rd76, %rd75, %rd6, %rd21;
	shl.b64 	%rd77, %rd76, 2;
	add.s64 	%rd78, %rd5, %rd77;
	ld.global.nc.f32 	%f110, [%rd78];
	abs.f32 	%f111, %f110;
	setp.equ.f32 	%p15, %f111, 0f7F800000;
	@%p15 bra 	$L__BB1_11;
	add.s32 	%r92, %r182, -1;
	cvt.s64.s32 	%rd79, %r92;
	mad.lo.s64 	%rd80, %rd79, %rd6, %rd21;
	shl.b64 	%rd81, %rd80, 2;
	add.s64 	%rd82, %rd5, %rd81;
	ld.global.nc.f32 	%f112, [%rd82];
	abs.f32 	%f113, %f112;
	setp.equ.f32 	%p16, %f113, 0f7F800000;
	@%p16 bra 	$L__BB1_11;
	add.s32 	%r93, %r182, -2;
	cvt.s64.s32 	%rd83, %r93;
	mad.lo.s64 	%rd84, %rd83, %rd6, %rd21;
	shl.b64 	%rd85, %rd84, 2;
	add.s64 	%rd86, %rd5, %rd85;
	ld.global.nc.f32 	%f114, [%rd86];
	abs.f32 	%f115, %f114;
	setp.ne.f32 	%p17, %f115, 0f7F800000;
	mov.u32 	%r183, %r182;
	@%p17 bra 	$L__BB1_12;
$L__BB1_11:
	add.s32 	%r182, %r182, 1;
	setp.ne.s32 	%p18, %r182, %r79;
	mov.u32 	%r183, %r79;
	@%p18 bra 	$L__BB1_8;
$L__BB1_12:
	setp.ne.s64 	%p19, %rd68, 0;
	min.s32 	%r203, %r183, %r79;
	cvt.s64.s32 	%rd22, %r181;
	@%p19 bra 	$L__BB1_61;
	max.s32 	%r9, %r203, 1;
	and.b32  	%r10, %r9, 3;
	setp.lt.s32 	%p71, %r203, 4;
	mov.b32 	%r185, 0;
	@%p71 bra 	$L__BB1_40;
	and.b32  	%r185, %r9, 2147483644;
	mov.b32 	%r184, 0;
$L__BB1_15:
	setp.eq.s64 	%p72, %rd69, 0;
	@%p72 bra 	$L__BB1_17;
	cvt.u64.u32 	%rd238, %r184;
	mad.lo.s64 	%rd239, %rd238, %rd6, %rd22;
	shl.b64 	%rd240, %rd239, 2;
	add.s64 	%rd241, %rd3, %rd240;
	mov.b32 	%r147, 2147483647;
	st.global.u32 	[%rd241], %r147;
$L__BB1_17:
	setp.eq.s64 	%p73, %rd71, 0;
	@%p73 bra 	$L__BB1_19;
	cvt.u64.u32 	%rd242, %r184;
	mad.lo.s64 	%rd243, %rd242, %rd6, %rd22;
	shl.b64 	%rd244, %rd243, 2;
	add.s64 	%rd245, %rd2, %rd244;
	mov.b32 	%r148, 2147483647;
	st.global.u32 	[%rd245], %r148;
$L__BB1_19:
	setp.eq.s64 	%p74, %rd70, 0;
	@%p74 bra 	$L__BB1_21;
	cvt.u64.u32 	%rd246, %r184;
	mad.lo.s64 	%rd247, %rd246, %rd6, %rd22;
	shl.b64 	%rd248, %rd247, 2;
	add.s64 	%rd249, %rd1, %rd248;
	mov.b32 	%r149, 2147483647;
	st.global.u32 	[%rd249], %r149;
$L__BB1_21:
	setp.eq.s64 	%p75, %rd69, 0;
	add.s32 	%r13, %r184, 1;
	@%p75 bra 	$L__BB1_23;
	cvt.u64.u32 	%rd250, %r13;
	mad.lo.s64 	%rd251, %rd250, %rd6, %rd22;
	shl.b64 	%rd252, %rd251, 2;
	add.s64 	%rd253, %rd3, %rd252;
	mov.b32 	%r150, 2147483647;
	st.global.u32 	[%rd253], %r150;
$L__BB1_23:
	setp.eq.s64 	%p76, %rd71, 0;
	@%p76 bra 	$L__BB1_25;
	cvt.u64.u32 	%rd254, %r13;
	mad.lo.s64 	%rd255, %rd254, %rd6, %rd22;
	shl.b64 	%rd256, %rd255, 2;
	add.s64 	%rd257, %rd2, %rd256;
	mov.b32 	%r151, 2147483647;
	st.global.u32 	[%rd257], %r151;
$L__BB1_25:
	setp.eq.s64 	%p77, %rd70, 0;
	@%p77 bra 	$L__BB1_27;
	cvt.u64.u32 	%rd258, %r13;
	mad.lo.s64 	%rd259, %rd258, %rd6, %rd22;
	shl.b64 	%rd260, %rd259, 2;
	add.s64 	%rd261, %rd1, %rd260;
	mov.b32 	%r152, 2147483647;
	st.global.u32 	[%rd261], %r152;
$L__BB1_27:
	setp.eq.s64 	%p78, %rd69, 0;
	add.s32 	%r14, %r184, 2;
	@%p78 bra 	$L__BB1_29;
	cvt.u64.u32 	%rd262, %r14;
	mad.lo.s64 	%rd263, %rd262, %rd6, %rd22;
	shl.b64 	%rd264, %rd263, 2;
	add.s64 	%rd265, %rd3, %rd264;
	mov.b32 	%r153, 2147483647;
	st.global.u32 	[%rd265], %r153;
$L__BB1_29:
	setp.eq.s64 	%p79, %rd71, 0;
	@%p79 bra 	$L__BB1_31;
	cvt.u64.u32 	%rd266, %r14;
	mad.lo.s64 	%rd267, %rd266, %rd6, %rd22;
	shl.b64 	%rd268, %rd267, 2;
	add.s64 	%rd269, %rd2, %rd268;
	mov.b32 	%r154, 2147483647;
	st.global.u32 	[%rd269], %r154;
$L__BB1_31:
	setp.eq.s64 	%p80, %rd70, 0;
	@%p80 bra 	$L__BB1_33;
	cvt.u64.u32 	%rd270, %r14;
	mad.lo.s64 	%rd271, %rd270, %rd6, %rd22;
	shl.b64 	%rd272, %rd271, 2;
	add.s64 	%rd273, %rd1, %rd272;
	mov.b32 	%r155, 2147483647;
	st.global.u32 	[%rd273], %r155;
$L__BB1_33:
	setp.eq.s64 	%p81, %rd69, 0;
	add.s32 	%r15, %r184, 3;
	@%p81 bra 	$L__BB1_35;
	cvt.u64.u32 	%rd274, %r15;
	mad.lo.s64 	%rd275, %rd274, %rd6, %rd22;
	shl.b64 	%rd276, %rd275, 2;
	add.s64 	%rd277, %rd3, %rd276;
	mov.b32 	%r156, 2147483647;
	st.global.u32 	[%rd277], %r156;
$L__BB1_35:
	setp.eq.s64 	%p82, %rd71, 0;
	@%p82 bra 	$L__BB1_37;
	cvt.u64.u32 	%rd278, %r15;
	mad.lo.s64 	%rd279, %rd278, %rd6, %rd22;
	shl.b64 	%rd280, %rd279, 2;
	add.s64 	%rd281, %rd2, %rd280;
	mov.b32 	%r157, 2147483647;
	st.global.u32 	[%rd281], %r157;
$L__BB1_37:
	setp.eq.s64 	%p83, %rd70, 0;
	@%p83 bra 	$L__BB1_39;
	cvt.u64.u32 	%rd282, %r15;
	mad.lo.s64 	%rd283, %rd282, %rd6, %rd22;
	shl.b64 	%rd284, %rd283, 2;
	add.s64 	%rd285, %rd1, %rd284;
	mov.b32 	%r158, 2147483647;
	st.global.u32 	[%rd285], %r158;
$L__BB1_39:
	add.s32 	%r184, %r184, 4;
	setp.ne.s32 	%p84, %r184, %r185;
	@%p84 bra 	$L__BB1_15;
$L__BB1_40:
	setp.eq.s32 	%p85, %r10, 0;
	@%p85 bra 	$L__BB1_132;
	setp.eq.s64 	%p86, %rd69, 0;
	@%p86 bra 	$L__BB1_43;
	cvt.u64.u32 	%rd286, %r185;
	mad.lo.s64 	%rd287, %rd286, %rd6, %rd22;
	shl.b64 	%rd288, %rd287, 2;
	add.s64 	%rd289, %rd3, %rd288;
	mov.b32 	%r159, 2147483647;
	st.global.u32 	[%rd289], %r159;
$L__BB1_43:
	setp.eq.s64 	%p87, %rd71, 0;
	@%p87 bra 	$L__BB1_45;
	cvt.u64.u32 	%rd290, %r185;
	mad.lo.s64 	%rd291, %rd290, %rd6, %rd22;
	shl.b64 	%rd292, %rd291, 2;
	add.s64 	%rd293, %rd2, %rd292;
	mov.b32 	%r160, 2147483647;
	st.global.u32 	[%rd293], %r160;
$L__BB1_45:
	setp.eq.s64 	%p88, %rd70, 0;
	@%p88 bra 	$L__BB1_47;
	cvt.u64.u32 	%rd294, %r185;
	mad.lo.s64 	%rd295, %rd294, %rd6, %rd22;
	shl.b64 	%rd296, %rd295, 2;
	add.s64 	%rd297, %rd1, %rd296;
	mov.b32 	%r161, 2147483647;
	st.global.u32 	[%rd297], %r161;
$L__BB1_47:
	add.s32 	%r18, %r185, 1;
	setp.eq.s32 	%p89, %r10, 1;
	@%p89 bra 	$L__BB1_132;
	setp.eq.s64 	%p90, %rd69, 0;
	@%p90 bra 	$L__BB1_50;
	cvt.u64.u32 	%rd298, %r18;
	mad.lo.s64 	%rd299, %rd298, %rd6, %rd22;
	shl.b64 	%rd300, %rd299, 2;
	add.s64 	%rd301, %rd3, %rd300;
	mov.b32 	%r162, 2147483647;
	st.global.u32 	[%rd301], %r162;
$L__BB1_50:
	setp.eq.s64 	%p91, %rd71, 0;
	@%p91 bra 	$L__BB1_52;
	cvt.u64.u32 	%rd302, %r18;
	mad.lo.s64 	%rd303, %rd302, %rd6, %rd22;
	shl.b64 	%rd304, %rd303, 2;
	add.s64 	%rd305, %rd2, %rd304;
	mov.b32 	%r163, 2147483647;
	st.global.u32 	[%rd305], %r163;
$L__BB1_52:
	setp.eq.s64 	%p92, %rd70, 0;
	@%p92 bra 	$L__BB1_54;
	cvt.u64.u32 	%rd306, %r18;
	mad.lo.s64 	%rd307, %rd306, %rd6, %rd22;
	shl.b64 	%rd308, %rd307, 2;
	add.s64 	%rd309, %rd1, %rd308;
	mov.b32 	%r164, 2147483647;
	st.global.u32 	[%rd309], %r164;
$L__BB1_54:
	add.s32 	%r19, %r185, 2;
	setp.eq.s32 	%p93, %r10, 2;
	@%p93 bra 	$L__BB1_132;
	setp.eq.s64 	%p94, %rd69, 0;
	@%p94 bra 	$L__BB1_57;
	cvt.u64.u32 	%rd310, %r19;
	mad.lo.s64 	%rd311, %rd310, %rd6, %rd22;
	shl.b64 	%rd312, %rd311, 2;
	add.s64 	%rd313, %rd3, %rd312;
	mov.b32 	%r165, 2147483647;
	st.global.u32 	[%rd313], %r165;
$L__BB1_57:
	setp.eq.s64 	%p95, %rd71, 0;
	@%p95 bra 	$L__BB1_59;
	cvt.u64.u32 	%rd314, %r19;
	mad.lo.s64 	%rd315, %rd314, %rd6, %rd22;
	shl.b64 	%rd316, %rd315, 2;
	add.s64 	%rd317, %rd2, %rd316;
	mov.b32 	%r166, 2147483647;
	st.global.u32 	[%rd317], %r166;
$L__BB1_59:
	setp.eq.s64 	%p96, %rd70, 0;
	@%p96 bra 	$L__BB1_132;
	cvt.u64.u32 	%rd318, %r19;
	mad.lo.s64 	%rd319, %rd318, %rd6, %rd22;
	shl.b64 	%rd320, %rd319, 2;
	add.s64 	%rd321, %rd1, %rd320;
	mov.b32 	%r167, 2147483647;
	st.global.u32 	[%rd321], %r167;
	bra.uni 	$L__BB1_132;
$L__BB1_61:
	setp.ne.s64 	%p20, %rd69, 0;
	@%p20 bra 	$L__BB1_100;
	setp.ne.s64 	%p45, %rd71, 0;
	@%p45 bra 	$L__BB1_80;
	setp.ne.s64 	%p58, %rd70, 0;
	@%p58 bra 	$L__BB1_72;
	max.s32 	%r20, %r203, 1;
	and.b32  	%r21, %r20, 3;
	setp.lt.s32 	%p65, %r203, 4;
	mov.b32 	%r188, 0;
	@%p65 bra 	$L__BB1_67;
	and.b32  	%r188, %r20, 2147483644;
	mov.b32 	%r186, 0;
$L__BB1_66:
	.pragma "nounroll";
	cvt.u64.u32 	%rd222, %r186;
	mad.lo.s64 	%rd223, %rd222, %rd6, %rd22;
	shl.b64 	%rd224, %rd223, 2;
	add.s64 	%rd225, %rd4, %rd224;
	mov.b32 	%r141, 2147483647;
	st.global.u32 	[%rd225], %r141;
	add.s64 	%rd226, %rd225, %rd7;
	st.global.u32 	[%rd226], %r141;
	add.s64 	%rd227, %rd226, %rd7;
	st.global.u32 	[%rd227], %r141;
	add.s64 	%rd228, %rd227, %rd7;
	st.global.u32 	[%rd228], %r141;
	add.s32 	%r186, %r186, 4;
	setp.ne.s32 	%p66, %r186, %r188;
	@%p66 bra 	$L__BB1_66;
$L__BB1_67:
	setp.eq.s32 	%p67, %r21, 0;
	@%p67 bra 	$L__BB1_132;
	setp.eq.s32 	%p68, %r21, 1;
	@%p68 bra 	$L__BB1_70;
	cvt.u64.u32 	%rd229, %r188;
	mad.lo.s64 	%rd230, %rd229, %rd6, %rd22;
	shl.b64 	%rd231, %rd230, 2;
	add.s64 	%rd232, %rd4, %rd231;
	mov.b32 	%r142, 2147483647;
	st.global.u32 	[%rd232], %r142;
	add.s64 	%rd233, %rd232, %rd7;
	st.global.u32 	[%rd233], %r142;
	add.s32 	%r188, %r188, 2;
$L__BB1_70:
	and.b32  	%r143, %r20, 1;
	setp.eq.b32 	%p69, %r143, 1;
	not.pred 	%p70, %p69;
	@%p70 bra 	$L__BB1_132;
	cvt.u64.u32 	%rd234, %r188;
	mad.lo.s64 	%rd235, %rd234, %rd6, %rd22;
	shl.b64 	%rd236, %rd235, 2;
	add.s64 	%rd237, %rd4, %rd236;
	mov.b32 	%r144, 2147483647;
	st.global.u32 	[%rd237], %r144;
	bra.uni 	$L__BB1_132;
$L__BB1_72:
	max.s32 	%r28, %r203, 1;
	and.b32  	%r29, %r28, 3;
	setp.lt.s32 	%p59, %r203, 4;
	mov.b32 	%r191, 0;
	@%p59 bra 	$L__BB1_75;
	and.b32  	%r191, %r28, 2147483644;
	mov.b32 	%r189, 0;
$L__BB1_74:
	.pragma "nounroll";
	cvt.u64.u32 	%rd199, %r189;
	mad.lo.s64 	%rd200, %rd199, %rd6, %rd22;
	shl.b64 	%rd201, %rd200, 2;
	add.s64 	%rd202, %rd4, %rd201;
	mov.b32 	%r135, 2147483647;
	st.global.u32 	[%rd202], %r135;
	add.s64 	%rd203, %rd1, %rd201;
	st.global.u32 	[%rd203], %r135;
	add.s64 	%rd204, %rd202, %rd7;
	st.global.u32 	[%rd204], %r135;
	add.s64 	%rd205, %rd203, %rd7;
	st.global.u32 	[%rd205], %r135;
	add.s64 	%rd206, %rd204, %rd7;
	st.global.u32 	[%rd206], %r135;
	add.s64 	%rd207, %rd205, %rd7;
	st.global.u32 	[%rd207], %r135;
	add.s64 	%rd208, %rd206, %rd7;
	st.global.u32 	[%rd208], %r135;
	add.s64 	%rd209, %rd207, %rd7;
	st.global.u32 	[%rd209], %r135;
	add.s32 	%r189, %r189, 4;
	setp.ne.s32 	%p60, %r189, %r191;
	@%p60 bra 	$L__BB1_74;
$L__BB1_75:
	setp.eq.s32 	%p61, %r29, 0;
	@%p61 bra 	$L__BB1_132;
	setp.eq.s32 	%p62, %r29, 1;
	@%p62 bra 	$L__BB1_78;
	cvt.u64.u32 	%rd210, %r191;
	mad.lo.s64 	%rd211, %rd210, %rd6, %rd22;
	shl.b64 	%rd212, %rd211, 2;
	add.s64 	%rd213, %rd4, %rd212;
	mov.b32 	%r136, 2147483647;
	st.global.u32 	[%rd213], %r136;
	add.s64 	%rd214, %rd1, %rd212;
	st.global.u32 	[%rd214], %r136;
	add.s64 	%rd215, %rd213, %rd7;
	st.global.u32 	[%rd215], %r136;
	add.s64 	%rd216, %rd214, %rd7;
	st.global.u32 	[%rd216], %r136;
	add.s32 	%r191, %r191, 2;
$L__BB1_78:
	and.b32  	%r137, %r28, 1;
	setp.eq.b32 	%p63, %r137, 1;
	not.pred 	%p64, %p63;
	@%p64 bra 	$L__BB1_132;
	cvt.u64.u32 	%rd217, %r191;
	mad.lo.s64 	%rd218, %rd217, %rd6, %rd22;
	shl.b64 	%rd219, %rd218, 2;
	add.s64 	%rd220, %rd4, %rd219;
	mov.b32 	%r138, 2147483647;
	st.global.u32 	[%rd220], %r138;
	add.s64 	%rd221, %rd1, %rd219;
	st.global.u32 	[%rd221], %r138;
	bra.uni 	$L__BB1_132;
$L__BB1_80:
	max.s32 	%r36, %r203, 1;
	and.b32  	%r37, %r36, 3;
	setp.lt.s32 	%p46, %r203, 4;
	mov.b32 	%r193, 0;
	@%p46 bra 	$L__BB1_91;
	and.b32  	%r193, %r36, 2147483644;
	mov.b32 	%r192, 0;
$L__BB1_82:
	setp.eq.s64 	%p47, %rd70, 0;
	cvt.u64.u32 	%rd175, %r192;
	mad.lo.s64 	%rd23, %rd175, %rd6, %rd22;
	shl.b64 	%rd176, %rd23, 2;
	add.s64 	%rd24, %rd4, %rd176;
	mov.b32 	%r119, 2147483647;
	st.global.u32 	[%rd24], %r119;
	add.s64 	%rd25, %rd2, %rd176;
	st.global.u32 	[%rd25], %r119;
	@%p47 bra 	$L__BB1_84;
	add.s64 	%rd178, %rd1, %rd176;
	mov.b32 	%r120, 2147483647;
	st.global.u32 	[%rd178], %r120;
$L__BB1_84:
	setp.eq.s64 	%p48, %rd70, 0;
	add.s64 	%rd26, %rd23, %rd6;
	add.s64 	%rd27, %rd24, %rd7;
	mov.b32 	%r121, 2147483647;
	st.global.u32 	[%rd27], %r121;
	add.s64 	%rd28, %rd25, %rd7;
	st.global.u32 	[%rd28], %r121;
	@%p48 bra 	$L__BB1_86;
	shl.b64 	%rd179, %rd26, 2;
	add.s64 	%rd180, %rd1, %rd179;
	mov.b32 	%r122, 2147483647;
	st.global.u32 	[%rd180], %r122;
$L__BB1_86:
	setp.eq.s64 	%p49, %rd70, 0;
	add.s64 	%rd29, %rd26, %rd6;
	add.s64 	%rd30, %rd27, %rd7;
	mov.b32 	%r123, 2147483647;
	st.global.u32 	[%rd30], %r123;
	add.s64 	%rd31, %rd28, %rd7;
	st.global.u32 	[%rd31], %r123;
	@%p49 bra 	$L__BB1_88;
	shl.b64 	%rd181, %rd29, 2;
	add.s64 	%rd182, %rd1, %rd181;
	mov.b32 	%r124, 2147483647;
	st.global.u32 	[%rd182], %r124;
$L__BB1_88:
	setp.eq.s64 	%p50, %rd70, 0;
	add.s64 	%rd183, %rd30, %rd7;
	mov.b32 	%r125, 2147483647;
	st.global.u32 	[%rd183], %r125;
	add.s64 	%rd184, %rd31, %rd7;
	st.global.u32 	[%rd184], %r125;
	@%p50 bra 	$L__BB1_90;
	add.s64 	%rd185, %rd29, %rd6;
	shl.b64 	%rd186, %rd185, 2;
	add.s64 	%rd187, %rd1, %rd186;
	mov.b32 	%r126, 2147483647;
	st.global.u32 	[%rd187], %r126;
$L__BB1_90:
	add.s32 	%r192, %r192, 4;
	setp.ne.s32 	%p51, %r192, %r193;
	@%p51 bra 	$L__BB1_82;
$L__BB1_91:
	setp.eq.s32 	%p52, %r37, 0;
	@%p52 bra 	$L__BB1_132;
	setp.eq.s64 	%p53, %rd70, 0;
	cvt.u64.u32 	%rd188, %r193;
	mad.lo.s64 	%rd32, %rd188, %rd6, %rd22;
	shl.b64 	%rd189, %rd32, 2;
	add.s64 	%rd33, %rd4, %rd189;
	mov.b32 	%r127, 2147483647;
	st.global.u32 	[%rd33], %r127;
	add.s64 	%rd34, %rd2, %rd189;
	st.global.u32 	[%rd34], %r127;
	@%p53 bra 	$L__BB1_94;
	add.s64 	%rd191, %rd1, %rd189;
	mov.b32 	%r128, 2147483647;
	st.global.u32 	[%rd191], %r128;
$L__BB1_94:
	setp.eq.s32 	%p54, %r37, 1;
	@%p54 bra 	$L__BB1_132;
	setp.eq.s64 	%p55, %rd70, 0;
	add.s64 	%rd35, %rd32, %rd6;
	add.s64 	%rd36, %rd33, %rd7;
	mov.b32 	%r129, 2147483647;
	st.global.u32 	[%rd36], %r129;
	add.s64 	%rd37, %rd34, %rd7;
	st.global.u32 	[%rd37], %r129;
	@%p55 bra 	$L__BB1_97;
	shl.b64 	%rd192, %rd35, 2;
	add.s64 	%rd193, %rd1, %rd192;
	mov.b32 	%r130, 2147483647;
	st.global.u32 	[%rd193], %r130;
$L__BB1_97:
	setp.eq.s32 	%p56, %r37, 2;
	@%p56 bra 	$L__BB1_132;
	setp.eq.s64 	%p57, %rd70, 0;
	add.s64 	%rd194, %rd36, %rd7;
	mov.b32 	%r131, 2147483647;
	st.global.u32 	[%rd194], %r131;
	add.s64 	%rd195, %rd37, %rd7;
	st.global.u32 	[%rd195], %r131;
	@%p57 bra 	$L__BB1_132;
	add.s64 	%rd196, %rd35, %rd6;
	shl.b64 	%rd197, %rd196, 2;
	add.s64 	%rd198, %rd1, %rd197;
	mov.b32 	%r132, 2147483647;
	st.global.u32 	[%rd198], %r132;
	bra.uni 	$L__BB1_132;
$L__BB1_100:
	setp.ne.s64 	%p21, %rd71, 0;
	@%p21 bra 	$L__BB1_117;
	setp.ne.s64 	%p33, %rd70, 0;
	@%p33 bra 	$L__BB1_110;
	max.s32 	%r42, %r203, 1;
	and.b32  	%r43, %r42, 3;
	setp.lt.s32 	%p39, %r203, 4;
	mov.b32 	%r196, 0;
	@%p39 bra 	$L__BB1_105;
	and.b32  	%r196, %r42, 2147483644;
	mov.b32 	%r194, 0;
$L__BB1_104:
	.pragma "nounroll";
	cvt.u64.u32 	%rd152, %r194;
	mad.lo.s64 	%rd153, %rd152, %rd6, %rd22;
	shl.b64 	%rd154, %rd153, 2;
	add.s64 	%rd155, %rd4, %rd154;
	mov.b32 	%r113, 2147483647;
	st.global.u32 	[%rd155], %r113;
	add.s64 	%rd156, %rd3, %rd154;
	st.global.u32 	[%rd156], %r113;
	add.s64 	%rd157, %rd155, %rd7;
	st.global.u32 	[%rd157], %r113;
	add.s64 	%rd158, %rd156, %rd7;
	st.global.u32 	[%rd158], %r113;
	add.s64 	%rd159, %rd157, %rd7;
	st.global.u32 	[%rd159], %r113;
	add.s64 	%rd160, %rd158, %rd7;
	st.global.u32 	[%rd160], %r113;
	add.s64 	%rd161, %rd159, %rd7;
	st.global.u32 	[%rd161], %r113;
	add.s64 	%rd162, %rd160, %rd7;
	st.global.u32 	[%rd162], %r113;
	add.s32 	%r194, %r194, 4;
	setp.ne.s32 	%p40, %r194, %r196;
	@%p40 bra 	$L__BB1_104;
$L__BB1_105:
	setp.eq.s32 	%p41, %r43, 0;
	@%p41 bra 	$L__BB1_132;
	setp.eq.s32 	%p42, %r43, 1;
	@%p42 bra 	$L__BB1_108;
	cvt.u64.u32 	%rd163, %r196;
	mad.lo.s64 	%rd164, %rd163, %rd6, %rd22;
	shl.b64 	%rd165, %rd164, 2;
	add.s64 	%rd166, %rd4, %rd165;
	mov.b32 	%r114, 2147483647;
	st.global.u32 	[%rd166], %r114;
	add.s64 	%rd167, %rd3, %rd165;
	st.global.u32 	[%rd167], %r114;
	add.s64 	%rd168, %rd166, %rd7;
	st.global.u32 	[%rd168], %r114;
	add.s64 	%rd169, %rd167, %rd7;
	st.global.u32 	[%rd169], %r114;
	add.s32 	%r196, %r196, 2;
$L__BB1_108:
	and.b32  	%r115, %r42, 1;
	setp.eq.b32 	%p43, %r115, 1;
	not.pred 	%p44, %p43;
	@%p44 bra 	$L__BB1_132;
	cvt.u64.u32 	%rd170, %r196;
	mad.lo.s64 	%rd171, %rd170, %rd6, %rd22;
	shl.b64 	%rd172, %rd171, 2;
	add.s64 	%rd173, %rd4, %rd172;
	mov.b32 	%r116, 2147483647;
	st.global.u32 	[%rd173], %r116;
	add.s64 	%rd174, %rd3, %rd172;
	st.global.u32 	[%rd174], %r116;
	bra.uni 	$L__BB1_132;
$L__BB1_110:
	max.s32 	%r50, %r203, 1;
	and.b32  	%r51, %r50, 3;
	setp.lt.s32 	%p34, %r203, 4;
	mov.b32 	%r198, 0;
	@%p34 bra 	$L__BB1_113;
	and.b32  	%r198, %r50, 2147483644;
	mov.b32 	%r197, 0;
$L__BB1_112:
	cvt.u64.u32 	%rd131, %r197;
	mad.lo.s64 	%rd132, %rd131, %rd6, %rd22;
	shl.b64 	%rd133, %rd132, 2;
	add.s64 	%rd134, %rd4, %rd133;
	mov.b32 	%r107, 2147483647;
	st.global.u32 	[%rd134], %r107;
	add.s64 	%rd135, %rd3, %rd133;
	st.global.u32 	[%rd135], %r107;
	add.s64 	%rd136, %rd1, %rd133;
	st.global.u32 	[%rd136], %r107;
	add.s64 	%rd137, %rd134, %rd7;
	st.global.u32 	[%rd137], %r107;
	add.s64 	%rd138, %rd135, %rd7;
	st.global.u32 	[%rd138], %r107;
	add.s64 	%rd139, %rd136, %rd7;
	st.global.u32 	[%rd139], %r107;
	add.s64 	%rd140, %rd137, %rd7;
	st.global.u32 	[%rd140], %r107;
	add.s64 	%rd141, %rd138, %rd7;
	st.global.u32 	[%rd141], %r107;
	add.s64 	%rd142, %rd139, %rd7;
	st.global.u32 	[%rd142], %r107;
	add.s64 	%rd143, %rd140, %rd7;
	st.global.u32 	[%rd143], %r107;
	add.s64 	%rd144, %rd141, %rd7;
	st.global.u32 	[%rd144], %r107;
	add.s64 	%rd145, %rd142, %rd7;
	st.global.u32 	[%rd145], %r107;
	add.s32 	%r197, %r197, 4;
	setp.ne.s32 	%p35, %r197, %r198;
	@%p35 bra 	$L__BB1_112;
$L__BB1_113:
	setp.eq.s32 	%p36, %r51, 0;
	@%p36 bra 	$L__BB1_132;
	cvt.u64.u32 	%rd146, %r198;
	mad.lo.s64 	%rd147, %rd146, %rd6, %rd22;
	shl.b64 	%rd148, %rd147, 2;
	add.s64 	%rd38, %rd4, %rd148;
	mov.b32 	%r108, 2147483647;
	st.global.u32 	[%rd38], %r108;
	add.s64 	%rd39, %rd3, %rd148;
	st.global.u32 	[%rd39], %r108;
	add.s64 	%rd40, %rd1, %rd148;
	st.global.u32 	[%rd40], %r108;
	setp.eq.s32 	%p37, %r51, 1;
	@%p37 bra 	$L__BB1_132;
	add.s64 	%rd41, %rd38, %rd7;
	mov.b32 	%r109, 2147483647;
	st.global.u32 	[%rd41], %r109;
	add.s64 	%rd42, %rd39, %rd7;
	st.global.u32 	[%rd42], %r109;
	add.s64 	%rd43, %rd40, %rd7;
	st.global.u32 	[%rd43], %r109;
	setp.eq.s32 	%p38, %r51, 2;
	@%p38 bra 	$L__BB1_132;
	add.s64 	%rd149, %rd41, %rd7;
	mov.b32 	%r110, 2147483647;
	st.global.u32 	[%rd149], %r110;
	add.s64 	%rd150, %rd42, %rd7;
	st.global.u32 	[%rd150], %r110;
	add.s64 	%rd151, %rd43, %rd7;
	st.global.u32 	[%rd151], %r110;
	bra.uni 	$L__BB1_132;
$L__BB1_117:
	setp.ne.s64 	%p22, %rd70, 0;
	@%p22 bra 	$L__BB1_125;
	max.s32 	%r56, %r203, 1;
	and.b32  	%r57, %r56, 3;
	setp.lt.s32 	%p28, %r203, 4;
	mov.b32 	%r200, 0;
	@%p28 bra 	$L__BB1_121;
	and.b32  	%r200, %r56, 2147483644;
	mov.b32 	%r199, 0;
$L__BB1_120:
	cvt.u64.u32 	%rd110, %r199;
	mad.lo.s64 	%rd111, %rd110, %rd6, %rd22;
	shl.b64 	%rd112, %rd111, 2;
	add.s64 	%rd113, %rd4, %rd112;
	mov.b32 	%r101, 2147483647;
	st.global.u32 	[%rd113], %r101;
	add.s64 	%rd114, %rd3, %rd112;
	st.global.u32 	[%rd114], %r101;
	add.s64 	%rd115, %rd2, %rd112;
	st.global.u32 	[%rd115], %r101;
	add.s64 	%rd116, %rd113, %rd7;
	st.global.u32 	[%rd116], %r101;
	add.s64 	%rd117, %rd114, %rd7;
	st.global.u32 	[%rd117], %r101;
	add.s64 	%rd118, %rd115, %rd7;
	st.global.u32 	[%rd118], %r101;
	add.s64 	%rd119, %rd116, %rd7;
	st.global.u32 	[%rd119], %r101;
	add.s64 	%rd120, %rd117, %rd7;
	st.global.u32 	[%rd120], %r101;
	add.s64 	%rd121, %rd118, %rd7;
	st.global.u32 	[%rd121], %r101;
	add.s64 	%rd122, %rd119, %rd7;
	st.global.u32 	[%rd122], %r101;
	add.s64 	%rd123, %rd120, %rd7;
	st.global.u32 	[%rd123], %r101;
	add.s64 	%rd124, %rd121, %rd7;
	st.global.u32 	[%rd124], %r101;
	add.s32 	%r199, %r199, 4;
	setp.ne.s32 	%p29, %r199, %r200;
	@%p29 bra 	$L__BB1_120;
$L__BB1_121:
	setp.eq.s32 	%p30, %r57, 0;
	@%p30 bra 	$L__BB1_132;
	cvt.u64.u32 	%rd125, %r200;
	mad.lo.s64 	%rd126, %rd125, %rd6, %rd22;
	shl.b64 	%rd127, %rd126, 2;
	add.s64 	%rd44, %rd4, %rd127;
	mov.b32 	%r102, 2147483647;
	st.global.u32 	[%rd44], %r102;
	add.s64 	%rd45, %rd3, %rd127;
	st.global.u32 	[%rd45], %r102;
	add.s64 	%rd46, %rd2, %rd127;
	st.global.u32 	[%rd46], %r102;
	setp.eq.s32 	%p31, %r57, 1;
	@%p31 bra 	$L__BB1_132;
	add.s64 	%rd47, %rd44, %rd7;
	mov.b32 	%r103, 2147483647;
	st.global.u32 	[%rd47], %r103;
	add.s64 	%rd48, %rd45, %rd7;
	st.global.u32 	[%rd48], %r103;
	add.s64 	%rd49, %rd46, %rd7;
	st.global.u32 	[%rd49], %r103;
	setp.eq.s32 	%p32, %r57, 2;
	@%p32 bra 	$L__BB1_132;
	add.s64 	%rd128, %rd47, %rd7;
	mov.b32 	%r104, 2147483647;
	st.global.u32 	[%rd128], %r104;
	add.s64 	%rd129, %rd48, %rd7;
	st.global.u32 	[%rd129], %r104;
	add.s64 	%rd130, %rd49, %rd7;
	st.global.u32 	[%rd130], %r104;
	bra.uni 	$L__BB1_132;
$L__BB1_125:
	max.s32 	%r62, %r203, 1;
	and.b32  	%r63, %r62, 3;
	setp.lt.s32 	%p23, %r203, 4;
	mov.b32 	%r202, 0;
	@%p23 bra 	$L__BB1_128;
	and.b32  	%r202, %r62, 2147483644;
	neg.s32 	%r201, %r202;
	shl.b64 	%rd427, %rd22, 2;
$L__BB1_127:
	add.s64 	%rd87, %rd4, %rd427;
	mov.b32 	%r95, 2147483647;
	st.global.u32 	[%rd87], %r95;
	add.s64 	%rd88, %rd3, %rd427;
	st.global.u32 	[%rd88], %r95;
	add.s64 	%rd89, %rd2, %rd427;
	st.global.u32 	[%rd89], %r95;
	add.s64 	%rd90, %rd1, %rd427;
	st.global.u32 	[%rd90], %r95;
	add.s64 	%rd91, %rd18, %rd427;
	st.global.u32 	[%rd91], %r95;
	add.s64 	%rd92, %rd15, %rd427;
	st.global.u32 	[%rd92], %r95;
	add.s64 	%rd93, %rd12, %rd427;
	st.global.u32 	[%rd93], %r95;
	add.s64 	%rd94, %rd8, %rd427;
	st.global.u32 	[%rd94], %r95;
	add.s64 	%rd95, %rd19, %rd427;
	st.global.u32 	[%rd95], %r95;
	add.s64 	%rd96, %rd16, %rd427;
	st.global.u32 	[%rd96], %r95;
	add.s64 	%rd97, %rd13, %rd427;
	st.global.u32 	[%rd97], %r95;
	add.s64 	%rd98, %rd10, %rd427;
	st.global.u32 	[%rd98], %r95;
	add.s64 	%rd99, %rd20, %rd427;
	st.global.u32 	[%rd99], %r95;
	add.s64 	%rd100, %rd17, %rd427;
	st.global.u32 	[%rd100], %r95;
	add.s64 	%rd101, %rd14, %rd427;
	st.global.u32 	[%rd101], %r95;
	add.s64 	%rd102, %rd11, %rd427;
	st.global.u32 	[%rd102], %r95;
	add.s32 	%r201, %r201, 4;
	add.s64 	%rd427, %rd427, %rd9;
	setp.ne.s32 	%p24, %r201, 0;
	@%p24 bra 	$L__BB1_127;
$L__BB1_128:
	setp.eq.s32 	%p25, %r63, 0;
	@%p25 bra 	$L__BB1_132;
	cvt.u64.u32 	%rd103, %r202;
	mad.lo.s64 	%rd104, %rd103, %rd6, %rd22;
	shl.b64 	%rd105, %rd104, 2;
	add.s64 	%rd53, %rd4, %rd105;
	mov.b32 	%r96, 2147483647;
	st.global.u32 	[%rd53], %r96;
	add.s64 	%rd54, %rd3, %rd105;
	st.global.u32 	[%rd54], %r96;
	add.s64 	%rd55, %rd2, %rd105;
	st.global.u32 	[%rd55], %r96;
	add.s64 	%rd56, %rd1, %rd105;
	st.global.u32 	[%rd56], %r96;
	setp.eq.s32 	%p26, %r63, 1;
	@%p26 bra 	$L__BB1_132;
	add.s64 	%rd57, %rd53, %rd7;
	mov.b32 	%r97, 2147483647;
	st.global.u32 	[%rd57], %r97;
	add.s64 	%rd58, %rd54, %rd7;
	st.global.u32 	[%rd58], %r97;
	add.s64 	%rd59, %rd55, %rd7;
	st.global.u32 	[%rd59], %r97;
	add.s64 	%rd60, %rd56, %rd7;
	st.global.u32 	[%rd60], %r97;
	setp.eq.s32 	%p27, %r63, 2;
	@%p27 bra 	$L__BB1_132;
	add.s64 	%rd106, %rd57, %rd7;
	mov.b32 	%r98, 2147483647;
	st.global.u32 	[%rd106], %r98;
	add.s64 	%rd107, %rd58, %rd7;
	st.global.u32 	[%rd107], %r98;
	add.s64 	%rd108, %rd59, %rd7;
	st.global.u32 	[%rd108], %r98;
	add.s64 	%rd109, %rd60, %rd7;
	st.global.u32 	[%rd109], %r98;
$L__BB1_132:
	setp.ge.s32 	%p97, %r183, %r79;
	@%p97 bra 	$L__BB1_217;
	add.s32 	%r168, %r203, -2;
	cvt.s64.s32 	%rd322, %r168;
	mad.lo.s64 	%rd323, %rd322, %rd6, %rd22;
	shl.b64 	%rd324, %rd323, 2;
	add.s64 	%rd325, %rd5, %rd324;
	ld.global.nc.f32 	%f234, [%rd325];
	add.s32 	%r169, %r203, -1;
	cvt.s64.s32 	%rd326, %r169;
	mad.lo.s64 	%rd327, %rd326, %rd6, %rd22;
	shl.b64 	%rd328, %rd327, 2;
	add.s64 	%rd329, %rd5, %rd328;
	ld.global.nc.f32 	%f233, [%rd329];
	sub.s32 	%r69, %r79, %r203;
	and.b32  	%r70, %r69, 3;
	sub.s32 	%r170, %r203, %r79;
	setp.gt.u32 	%p98, %r170, -4;
	mov.f32 	%f245, 0f00000000;
	mov.b16 	%rs31, 0;
	mov.f32 	%f231, %f245;
	mov.f32 	%f249, %f245;
	@%p98 bra 	$L__BB1_181;
	and.b32  	%r71, %r69, -4;
	mov.b32 	%r204, 0;
	mov.f32 	%f245, 0f00000000;
	mov.b16 	%rs31, 0;
	mov.f32 	%f232, %f245;
$L__BB1_135:
	.pragma "nounroll";
	setp.eq.s64 	%p99, %rd68, 0;
	cvt.u64.u32 	%rd330, %r203;
	mad.lo.s64 	%rd61, %rd330, %rd6, %rd22;
	shl.b64 	%rd331, %rd61, 2;
	add.s64 	%rd332, %rd5, %rd331;
	ld.global.nc.f32 	%f17, [%rd332];
	add.s32 	%r172, %r203, -2;
	cvt.s64.s32 	%rd333, %r172;
	mad.lo.s64 	%rd334, %rd333, %rd6, %rd22;
	shl.b64 	%rd335, %rd334, 2;
	add.s64 	%rd336, %rd5, %rd335;
	ld.global.nc.f32 	%f118, [%rd336];
	sub.f32 	%f119, %f17, %f118;
	mul.f32 	%f120, %f1, %f119;
	fma.rn.f32 	%f121, %f2, %f233, %f120;
	fma.rn.f32 	%f18, %f3, %f234, %f121;
	@%p99 bra 	$L__BB1_137;
	add.s64 	%rd338, %rd4, %rd331;
	st.global.f32 	[%rd338], %f18;
$L__BB1_137:
	setp.eq.s64 	%p100, %rd69, 0;
	mul.f32 	%f122, %f232, 0f3F7DB22D;
	abs.f32 	%f123, %f18;
	setp.gt.f32 	%p101, %f123, %f122;
	selp.f32 	%f19, %f123, %f122, %p101;
	setp.gt.f32 	%p102, %f19, 0f00000000;
	rcp.rn.f32 	%f124, %f19;
	selp.f32 	%f125, %f124, 0f00000000, %p102;
	mul.f32 	%f20, %f18, %f125;
	@%p100 bra 	$L__BB1_139;
	add.s64 	%rd340, %rd3, %rd331;
	st.global.f32 	[%rd340], %f20;
$L__BB1_139:
	mov.f32 	%f237, 0f7FFFFFFF;
	mov.f32 	%f235, %f231;
	mov.f32 	%f236, %f245;
	@%p174 bra 	$L__BB1_142;
	and.b16  	%rs12, %rs31, 255;
	setp.eq.s16 	%p103, %rs12, 0;
	mov.b16 	%rs31, 1;
	mov.f32 	%f235, %f20;
	mov.f32 	%f236, %f20;
	mov.f32 	%f237, %f20;
	@%p103 bra 	$L__BB1_142;
	sub.f32 	%f127, %f20, %f231;
	mul.f32 	%f128, %f229, %f127;
	fma.rn.f32 	%f236, %f228, %f245, %f128;
	mov.f32 	%f237, %f236;
$L__BB1_142:
	setp.eq.s64 	%p104, %rd71, 0;
	@%p104 bra 	$L__BB1_144;
	add.s64 	%rd342, %rd2, %rd331;
	st.global.f32 	[%rd342], %f237;
$L__BB1_144:
	setp.eq.s64 	%p105, %rd70, 0;
	@%p105 bra 	$L__BB1_146;
	abs.f32 	%f129, %f237;
	setp.equ.f32 	%p106, %f129, 0f7F800000;
	setp.lt.f32 	%p107, %f20, %f237;
	setp.gt.f32 	%p108, %f20, %f237;
	selp.f32 	%f130, 0fBF800000, 0f00000000, %p108;
	selp.f32 	%f131, 0f3F800000, %f130, %p107;
	selp.f32 	%f132, 0f00000000, %f131, %p106;
	add.s64 	%rd344, %rd1, %rd331;
	st.global.f32 	[%rd344], %f132;
$L__BB1_146:
	setp.eq.s64 	%p109, %rd68, 0;
	add.s32 	%r173, %r203, 1;
	cvt.u64.u32 	%rd345, %r173;
	mad.lo.s64 	%rd62, %rd345, %rd6, %rd22;
	shl.b64 	%rd346, %rd62, 2;
	add.s64 	%rd347, %rd5, %rd346;
	ld.global.nc.f32 	%f25, [%rd347];
	add.s32 	%r174, %r203, -1;
	cvt.s64.s32 	%rd348, %r174;
	mad.lo.s64 	%rd349, %rd348, %rd6, %rd22;
	shl.b64 	%rd350, %rd349, 2;
	add.s64 	%rd351, %rd5, %rd350;
	ld.global.nc.f32 	%f133, [%rd351];
	sub.f32 	%f134, %f25, %f133;
	mul.f32 	%f135, %f1, %f134;
	fma.rn.f32 	%f136, %f2, %f18, %f135;
	fma.rn.f32 	%f26, %f3, %f233, %f136;
	@%p109 bra 	$L__BB1_148;
	add.s64 	%rd353, %rd4, %rd346;
	st.global.f32 	[%rd353], %f26;
$L__BB1_148:
	setp.eq.s64 	%p110, %rd69, 0;
	mul.f32 	%f137, %f19, 0f3F7DB22D;
	abs.f32 	%f138, %f26;
	setp.gt.f32 	%p111, %f138, %f137;
	selp.f32 	%f27, %f138, %f137, %p111;
	setp.gt.f32 	%p112, %f27, 0f00000000;
	rcp.rn.f32 	%f139, %f27;
	selp.f32 	%f140, %f139, 0f00000000, %p112;
	mul.f32 	%f28, %f26, %f140;
	@%p110 bra 	$L__BB1_150;
	add.s64 	%rd355, %rd3, %rd346;
	st.global.f32 	[%rd355], %f28;
$L__BB1_150:
	mov.f32 	%f240, 0f7FFFFFFF;
	mov.f32 	%f238, %f235;
	mov.f32 	%f239, %f236;
	@%p174 bra 	$L__BB1_153;
	and.b16  	%rs15, %rs31, 255;
	setp.eq.s16 	%p113, %rs15, 0;
	mov.b16 	%rs31, 1;
	mov.f32 	%f238, %f28;
	mov.f32 	%f239, %f28;
	mov.f32 	%f240, %f28;
	@%p113 bra 	$L__BB1_153;
	sub.f32 	%f142, %f28, %f235;
	mul.f32 	%f143, %f229, %f142;
	fma.rn.f32 	%f239, %f228, %f236, %f143;
	mov.f32 	%f240, %f239;
$L__BB1_153:
	setp.eq.s64 	%p114, %rd71, 0;
	@%p114 bra 	$L__BB1_155;
	add.s64 	%rd357, %rd2, %rd346;
	st.global.f32 	[%rd357], %f240;
$L__BB1_155:
	setp.eq.s64 	%p115, %rd70, 0;
	@%p115 bra 	$L__BB1_157;
	abs.f32 	%f144, %f240;
	setp.equ.f32 	%p116, %f144, 0f7F800000;
	setp.lt.f32 	%p117, %f28, %f240;
	setp.gt.f32 	%p118, %f28, %f240;
	selp.f32 	%f145, 0fBF800000, 0f00000000, %p118;
	selp.f32 	%f146, 0f3F800000, %f145, %p117;
	selp.f32 	%f147, 0f00000000, %f146, %p116;
	add.s64 	%rd359, %rd1, %rd346;
	st.global.f32 	[%rd359], %f147;
$L__BB1_157:
	setp.eq.s64 	%p119, %rd68, 0;
	add.s32 	%r175, %r203, 2;
	cvt.u64.u32 	%rd360, %r175;
	mad.lo.s64 	%rd63, %rd360, %rd6, %rd22;
	shl.b64 	%rd361, %rd63, 2;
	add.s64 	%rd362, %rd5, %rd361;
	ld.global.nc.f32 	%f148, [%rd362];
	sub.f32 	%f149, %f148, %f17;
	mul.f32 	%f150, %f1, %f149;
	fma.rn.f32 	%f151, %f2, %f26, %f150;
	fma.rn.f32 	%f234, %f3, %f18, %f151;
	@%p119 bra 	$L__BB1_159;
	add.s64 	%rd364, %rd4, %rd361;
	st.global.f32 	[%rd364], %f234;
$L__BB1_159:
	setp.eq.s64 	%p120, %rd69, 0;
	mul.f32 	%f152, %f27, 0f3F7DB22D;
	abs.f32 	%f153, %f234;
	setp.gt.f32 	%p121, %f153, %f152;
	selp.f32 	%f34, %f153, %f152, %p121;
	setp.gt.f32 	%p122, %f34, 0f00000000;
	rcp.rn.f32 	%f154, %f34;
	selp.f32 	%f155, %f154, 0f00000000, %p122;
	mul.f32 	%f35, %f234, %f155;
	@%p120 bra 	$L__BB1_161;
	add.s64 	%rd366, %rd3, %rd361;
	st.global.f32 	[%rd366], %f35;
$L__BB1_161:
	mov.f32 	%f243, 0f7FFFFFFF;
	mov.f32 	%f241, %f238;
	mov.f32 	%f242, %f239;
	@%p174 bra 	$L__BB1_164;
	and.b16  	%rs18, %rs31, 255;
	setp.eq.s16 	%p123, %rs18, 0;
	mov.b16 	%rs31, 1;
	mov.f32 	%f241, %f35;
	mov.f32 	%f242, %f35;
	mov.f32 	%f243, %f35;
	@%p123 bra 	$L__BB1_164;
	sub.f32 	%f157, %f35, %f238;
	mul.f32 	%f158, %f229, %f157;
	fma.rn.f32 	%f242, %f228, %f239, %f158;
	mov.f32 	%f243, %f242;
$L__BB1_164:
	setp.eq.s64 	%p124, %rd71, 0;
	@%p124 bra 	$L__BB1_166;
	add.s64 	%rd368, %rd2, %rd361;
	st.global.f32 	[%rd368], %f243;
$L__BB1_166:
	setp.eq.s64 	%p125, %rd70, 0;
	@%p125 bra 	$L__BB1_168;
	abs.f32 	%f159, %f243;
	setp.equ.f32 	%p126, %f159, 0f7F800000;
	setp.lt.f32 	%p127, %f35, %f243;
	setp.gt.f32 	%p128, %f35, %f243;
	selp.f32 	%f160, 0fBF800000, 0f00000000, %p128;
	selp.f32 	%f161, 0f3F800000, %f160, %p127;
	selp.f32 	%f162, 0f00000000, %f161, %p126;
	add.s64 	%rd370, %rd1, %rd361;
	st.global.f32 	[%rd370], %f162;
$L__BB1_168:
	setp.eq.s64 	%p129, %rd68, 0;
	add.s32 	%r176, %r203, 3;
	cvt.u64.u32 	%rd371, %r176;
	mad.lo.s64 	%rd64, %rd371, %rd6, %rd22;
	shl.b64 	%rd372, %rd64, 2;
	add.s64 	%rd373, %rd5, %rd372;
	ld.global.nc.f32 	%f163, [%rd373];
	sub.f32 	%f164, %f163, %f25;
	mul.f32 	%f165, %f1, %f164;
	fma.rn.f32 	%f166, %f2, %f234, %f165;
	fma.rn.f32 	%f233, %f3, %f26, %f166;
	@%p129 bra 	$L__BB1_170;
	add.s64 	%rd375, %rd4, %rd372;
	st.global.f32 	[%rd375], %f233;
$L__BB1_170:
	setp.eq.s64 	%p130, %rd69, 0;
	mul.f32 	%f167, %f34, 0f3F7DB22D;
	abs.f32 	%f168, %f233;
	setp.gt.f32 	%p131, %f168, %f167;
	selp.f32 	%f232, %f168, %f167, %p131;
	setp.gt.f32 	%p132, %f232, 0f00000000;
	rcp.rn.f32 	%f169, %f232;
	selp.f32 	%f170, %f169, 0f00000000, %p132;
	mul.f32 	%f42, %f233, %f170;
	@%p130 bra 	$L__BB1_172;
	add.s64 	%rd377, %rd3, %rd372;
	st.global.f32 	[%rd377], %f42;
$L__BB1_172:
	mov.f32 	%f246, 0f7FFFFFFF;
	mov.f32 	%f231, %f241;
	mov.f32 	%f245, %f242;
	@%p174 bra 	$L__BB1_175;
	and.b16  	%rs21, %rs31, 255;
	setp.eq.s16 	%p133, %rs21, 0;
	mov.b16 	%rs31, 1;
	mov.f32 	%f231, %f42;
	mov.f32 	%f245, %f42;
	mov.f32 	%f246, %f42;
	@%p133 bra 	$L__BB1_175;
	sub.f32 	%f172, %f42, %f241;
	mul.f32 	%f173, %f229, %f172;
	fma.rn.f32 	%f245, %f228, %f242, %f173;
	mov.f32 	%f246, %f245;
$L__BB1_175:
	setp.eq.s64 	%p134, %rd71, 0;
	@%p134 bra 	$L__BB1_177;
	add.s64 	%rd379, %rd2, %rd372;
	st.global.f32 	[%rd379], %f246;
$L__BB1_177:
	setp.eq.s64 	%p135, %rd70, 0;
	@%p135 bra 	$L__BB1_179;
	abs.f32 	%f174, %f246;
	setp.equ.f32 	%p136, %f174, 0f7F800000;
	setp.lt.f32 	%p137, %f42, %f246;
	setp.gt.f32 	%p138, %f42, %f246;
	selp.f32 	%f175, 0fBF800000, 0f00000000, %p138;
	selp.f32 	%f176, 0f3F800000, %f175, %p137;
	selp.f32 	%f177, 0f00000000, %f176, %p136;
	add.s64 	%rd381, %rd1, %rd372;
	st.global.f32 	[%rd381], %f177;
$L__BB1_179:
	add.s32 	%r203, %r203, 4;
	add.s32 	%r204, %r204, 4;
	setp.ne.s32 	%p139, %r204, %r71;
	@%p139 bra 	$L__BB1_135;
	mul.f32 	%f249, %f232, 0f3F7DB22D;
$L__BB1_181:
	setp.eq.s32 	%p140, %r70, 0;
	@%p140 bra 	$L__BB1_217;
	setp.eq.s64 	%p141, %rd68, 0;
	cvt.u64.u32 	%rd382, %r203;
	mad.lo.s64 	%rd65, %rd382, %rd6, %rd22;
	shl.b64 	%rd383, %rd65, 2;
	add.s64 	%rd384, %rd5, %rd383;
	ld.global.nc.f32 	%f178, [%rd384];
	add.s32 	%r177, %r203, -2;
	cvt.s64.s32 	%rd385, %r177;
	mad.lo.s64 	%rd386, %rd385, %rd6, %rd22;
	shl.b64 	%rd387, %rd386, 2;
	add.s64 	%rd388, %rd5, %rd387;
	ld.global.nc.f32 	%f179, [%rd388];
	sub.f32 	%f180, %f178, %f179;
	mul.f32 	%f181, %f1, %f180;
	fma.rn.f32 	%f182, %f2, %f233, %f181;
	fma.rn.f32 	%f53, %f3, %f234, %f182;
	@%p141 bra 	$L__BB1_184;
	add.s64 	%rd390, %rd4, %rd383;
	st.global.f32 	[%rd390], %f53;
$L__BB1_184:
	setp.eq.s64 	%p142, %rd69, 0;
	abs.f32 	%f183, %f53;
	setp.gt.f32 	%p143, %f183, %f249;
	selp.f32 	%f54, %f183, %f249, %p143;
	setp.gt.f32 	%p144, %f54, 0f00000000;
	rcp.rn.f32 	%f184, %f54;
	selp.f32 	%f185, %f184, 0f00000000, %p144;
	mul.f32 	%f55, %f53, %f185;
	@%p142 bra 	$L__BB1_186;
	add.s64 	%rd392, %rd3, %rd383;
	st.global.f32 	[%rd392], %f55;
$L__BB1_186:
	mov.f32 	%f254, 0f7FFFFFFF;
	mov.f32 	%f252, %f231;
	mov.f32 	%f253, %f245;
	@%p174 bra 	$L__BB1_189;
	and.b16  	%rs24, %rs31, 255;
	setp.eq.s16 	%p145, %rs24, 0;
	mov.b16 	%rs31, 1;
	mov.f32 	%f252, %f55;
	mov.f32 	%f253, %f55;
	mov.f32 	%f254, %f55;
	@%p145 bra 	$L__BB1_189;
	sub.f32 	%f187, %f55, %f231;
	mul.f32 	%f188, %f229, %f187;
	fma.rn.f32 	%f253, %f228, %f245, %f188;
	mov.f32 	%f254, %f253;
$L__BB1_189:
	setp.eq.s64 	%p146, %rd71, 0;
	@%p146 bra 	$L__BB1_191;
	add.s64 	%rd394, %rd2, %rd383;
	st.global.f32 	[%rd394], %f254;
$L__BB1_191:
	setp.eq.s64 	%p147, %rd70, 0;
	@%p147 bra 	$L__BB1_193;
	abs.f32 	%f189, %f254;
	setp.equ.f32 	%p148, %f189, 0f7F800000;
	setp.lt.f32 	%p149, %f55, %f254;
	setp.gt.f32 	%p150, %f55, %f254;
	selp.f32 	%f190, 0fBF800000, 0f00000000, %p150;
	selp.f32 	%f191, 0f3F800000, %f190, %p149;
	selp.f32 	%f192, 0f00000000, %f191, %p148;
	add.s64 	%rd396, %rd1, %rd383;
	st.global.f32 	[%rd396], %f192;
$L__BB1_193:
	setp.eq.s32 	%p151, %r70, 1;
	@%p151 bra 	$L__BB1_217;
	setp.eq.s64 	%p152, %rd68, 0;
	add.s32 	%r178, %r203, 1;
	cvt.u64.u32 	%rd397, %r178;
	mad.lo.s64 	%rd66, %rd397, %rd6, %rd22;
	shl.b64 	%rd398, %rd66, 2;
	add.s64 	%rd399, %rd5, %rd398;
	ld.global.nc.f32 	%f193, [%rd399];
	add.s32 	%r179, %r203, -1;
	cvt.s64.s32 	%rd400, %r179;
	mad.lo.s64 	%rd401, %rd400, %rd6, %rd22;
	shl.b64 	%rd402, %rd401, 2;
	add.s64 	%rd403, %rd5, %rd402;
	ld.global.nc.f32 	%f194, [%rd403];
	sub.f32 	%f195, %f193, %f194;
	mul.f32 	%f196, %f1, %f195;
	fma.rn.f32 	%f197, %f2, %f53, %f196;
	fma.rn.f32 	%f60, %f3, %f233, %f197;
	@%p152 bra 	$L__BB1_196;
	add.s64 	%rd405, %rd4, %rd398;
	st.global.f32 	[%rd405], %f60;
$L__BB1_196:
	setp.eq.s64 	%p153, %rd69, 0;
	mul.f32 	%f198, %f54, 0f3F7DB22D;
	abs.f32 	%f199, %f60;
	setp.gt.f32 	%p154, %f199, %f198;
	selp.f32 	%f61, %f199, %f198, %p154;
	setp.gt.f32 	%p155, %f61, 0f00000000;
	rcp.rn.f32 	%f200, %f61;
	selp.f32 	%f201, %f200, 0f00000000, %p155;
	mul.f32 	%f62, %f60, %f201;
	@%p153 bra 	$L__BB1_198;
	add.s64 	%rd407, %rd3, %rd398;
	st.global.f32 	[%rd407], %f62;
$L__BB1_198:
	mov.f32 	%f257, 0f7FFFFFFF;
	mov.f32 	%f255, %f252;
	mov.f32 	%f256, %f253;
	@%p174 bra 	$L__BB1_201;
	and.b16  	%rs27, %rs31, 255;
	setp.eq.s16 	%p156, %rs27, 0;
	mov.b16 	%rs31, 1;
	mov.f32 	%f255, %f62;
	mov.f32 	%f256, %f62;
	mov.f32 	%f257, %f62;
	@%p156 bra 	$L__BB1_201;
	sub.f32 	%f203, %f62, %f252;
	mul.f32 	%f204, %f229, %f203;
	fma.rn.f32 	%f256, %f228, %f253, %f204;
	mov.f32 	%f257, %f256;
$L__BB1_201:
	setp.eq.s64 	%p157, %rd71, 0;
	@%p157 bra 	$L__BB1_203;
	add.s64 	%rd409, %rd2, %rd398;
	st.global.f32 	[%rd409], %f257;
$L__BB1_203:
	setp.eq.s64 	%p158, %rd70, 0;
	@%p158 bra 	$L__BB1_205;
	abs.f32 	%f205, %f257;
	setp.equ.f32 	%p159, %f205, 0f7F800000;
	setp.lt.f32 	%p160, %f62, %f257;
	setp.gt.f32 	%p161, %f62, %f257;
	selp.f32 	%f206, 0fBF800000, 0f00000000, %p161;
	selp.f32 	%f207, 0f3F800000, %f206, %p160;
	selp.f32 	%f208, 0f00000000, %f207, %p159;
	add.s64 	%rd411, %rd1, %rd398;
	st.global.f32 	[%rd411], %f208;
$L__BB1_205:
	setp.eq.s32 	%p162, %r70, 2;
	@%p162 bra 	$L__BB1_217;
	setp.eq.s64 	%p163, %rd68, 0;
	add.s32 	%r180, %r203, 2;
	cvt.u64.u32 	%rd412, %r180;
	mad.lo.s64 	%rd67, %rd412, %rd6, %rd22;
	shl.b64 	%rd413, %rd67, 2;
	add.s64 	%rd414, %rd5, %rd413;
	ld.global.nc.f32 	%f209, [%rd414];
	cvt.s64.s32 	%rd415, %r203;
	mad.lo.s64 	%rd416, %rd415, %rd6, %rd22;
	shl.b64 	%rd417, %rd416, 2;
	add.s64 	%rd418, %rd5, %rd417;
	ld.global.nc.f32 	%f210, [%rd418];
	sub.f32 	%f211, %f209, %f210;
	mul.f32 	%f212, %f1, %f211;
	fma.rn.f32 	%f213, %f2, %f60, %f212;
	fma.rn.f32 	%f67, %f3, %f53, %f213;
	@%p163 bra 	$L__BB1_208;
	add.s64 	%rd420, %rd4, %rd413;
	st.global.f32 	[%rd420], %f67;
$L__BB1_208:
	setp.eq.s64 	%p164, %rd69, 0;
	mul.f32 	%f214, %f61, 0f3F7DB22D;
	abs.f32 	%f215, %f67;
	setp.gt.f32 	%p165, %f215, %f214;
	selp.f32 	%f216, %f215, %f214, %p165;
	setp.gt.f32 	%p166, %f216, 0f00000000;
	rcp.rn.f32 	%f217, %f216;
	selp.f32 	%f218, %f217, 0f00000000, %p166;
	mul.f32 	%f68, %f67, %f218;
	@%p164 bra 	$L__BB1_210;
	add.s64 	%rd422, %rd3, %rd413;
	st.global.f32 	[%rd422], %f68;
$L__BB1_210:
	mov.f32 	%f258, 0f7FFFFFFF;
	@%p174 bra 	$L__BB1_213;
	and.b16  	%rs29, %rs31, 255;
	setp.eq.s16 	%p167, %rs29, 0;
	mov.f32 	%f258, %f68;
	@%p167 bra 	$L__BB1_213;
	sub.f32 	%f220, %f68, %f255;
	mul.f32 	%f221, %f229, %f220;
	fma.rn.f32 	%f258, %f228, %f256, %f221;
$L__BB1_213:
	setp.eq.s64 	%p168, %rd71, 0;
	@%p168 bra 	$L__BB1_215;
	add.s64 	%rd424, %rd2, %rd413;
	st.global.f32 	[%rd424], %f258;
$L__BB1_215:
	setp.eq.s64 	%p169, %rd70, 0;
	@%p169 bra 	$L__BB1_217;
	abs.f32 	%f222, %f258;
	setp.equ.f32 	%p170, %f222, 0f7F800000;
	setp.lt.f32 	%p171, %f68, %f258;
	setp.gt.f32 	%p172, %f68, %f258;
	selp.f32 	%f223, 0fBF800000, 0f00000000, %p172;
	selp.f32 	%f224, 0f3F800000, %f223, %p171;
	selp.f32 	%f225, 0f00000000, %f224, %p170;
	add.s64 	%rd426, %rd1, %rd413;
	st.global.f32 	[%rd426], %f225;
$L__BB1_217:
	add.s32 	%r181, %r181, %r3;
	setp.lt.s32 	%p173, %r181, %r78;
	@%p173 bra 	$L__BB1_6;
$L__BB1_218:
	ret;

}


// ===== COMPILED SASS (sm_100) =====

	.target	sm_100

	.elftype	@"ET_EXEC"


//--------------------- .note.nv.tkinfo           --------------------------
	.section	.note.nv.tkinfo,"",@"SHT_NOTE"
	.sectionflags	@"SHF_NOTE_NV_TKINFO"
	.tkinfo
        /*0018*/ 	.word	0x00000002
        /*0030*/ 	.string	""
        /*0030*/ 	.string	"ptxas"
        /*0030*/ 	.string	"Cuda compilation tools, release 13.0, V13.0.88"
        /*0030*/ 	.string	"Build cuda_13.0.r13.0/compiler.36424714_0"
        /*0030*/ 	.string	"-arch sm_100 -m 64 "



//--------------------- .note.nv.cuinfo           --------------------------
	.section	.note.nv.cuinfo,"",@"SHT_NOTE"
	.sectionflags	@"SHF_NOTE_NV_CUINFO"
        /*0018*/ 	.short	0x0002
        /*001a*/ 	.short	0x0064
        /*001c*/ 	.short	0x0082
	.zero		2


//--------------------- .nv.info                  --------------------------
	.section	.nv.info,"",@"SHT_CUDA_INFO"
	.align	4


	//----- nvinfo : EIATTR_REGCOUNT
	.align		4
        /*0000*/ 	.byte	0x04, 0x2f
        /*0002*/ 	.short	(.L_1 - .L_0)
	.align		4
.L_0:
        /*0004*/ 	.word	index@(bandpass_batch_from_hp_f32)
        /*0008*/ 	.word	0x00000033


	//----- nvinfo : EIATTR_FRAME_SIZE
	.align		4
.L_1:
        /*000c*/ 	.byte	0x04, 0x11
        /*000e*/ 	.short	(.L_3 - .L_2)
	.align		4
.L_2:
        /*0010*/ 	.word	index@($__internal_3_$__cuda_sm3x_div_rn_noftz_f32_slowpath)
        /*0014*/ 	.word	0x00000000


	//----- nvinfo : EIATTR_FRAME_SIZE
	.align		4
.L_3:
        /*0018*/ 	.byte	0x04, 0x11
        /*001a*/ 	.short	(.L_5 - .L_4)
	.align		4
.L_4:
        /*001c*/ 	.word	index@($__internal_2_$__cuda_sm20_rcp_rn_f32_slowpath)
        /*0020*/ 	.word	0x00000000


	//----- nvinfo : EIATTR_FRAME_SIZE
	.align		4
.L_5:
        /*0024*/ 	.byte	0x04, 0x11
        /*0026*/ 	.short	(.L_7 - .L_6)
	.align		4
.L_6:
        /*0028*/ 	.word	index@(bandpass_batch_from_hp_f32)
        /*002c*/ 	.word	0x00000000


	//----- nvinfo : EIATTR_REGCOUNT
	.align		4
.L_7:
        /*0030*/ 	.byte	0x04, 0x2f
        /*0032*/ 	.short	(.L_9 - .L_8)
	.align		4
.L_8:
        /*0034*/ 	.word	index@(bandpass_many_series_one_param_time_major_from_hp_f32)
        /*0038*/ 	.word	0x00000028


	//----- nvinfo : EIATTR_FRAME_SIZE
	.align		4
.L_9:
        /*003c*/ 	.byte	0x04, 0x11
        /*003e*/ 	.short	(.L_11 - .L_10)
	.align		4
.L_10:
        /*0040*/ 	.word	index@($__internal_1_$__cuda_sm3x_div_rn_noftz_f32_slowpath)
        /*0044*/ 	.word	0x00000000


	//----- nvinfo : EIATTR_FRAME_SIZE
	.align		4
.L_11:
        /*0048*/ 	.byte	0x04, 0x11
        /*004a*/ 	.short	(.L_13 - .L_12)
	.align		4
.L_12:
        /*004c*/ 	.word	index@($__internal_0_$__cuda_sm20_rcp_rn_f32_slowpath)
        /*0050*/ 	.word	0x00000000


	//----- nvinfo : EIATTR_FRAME_SIZE
	.align		4
.L_13:
        /*0054*/ 	.byte	0x04, 0x11
        /*0056*/ 	.short	(.L_15 - .L_14)
	.align		4
.L_14:
        /*0058*/ 	.word	index@(bandpass_many_series_one_param_time_major_from_hp_f32)
        /*005c*/ 	.word	0x00000000


	//----- nvinfo : EIATTR_MIN_STACK_SIZE
	.align		4
.L_15:
        /*0060*/ 	.byte	0x04, 0x12
        /*0062*/ 	.short	(.L_17 - .L_16)
	.align		4
.L_16:
        /*0064*/ 	.word	index@(bandpass_many_series_one_param_time_major_from_hp_f32)
        /*0068*/ 	.word	0x00000000


	//----- nvinfo : EIATTR_MIN_STACK_SIZE
	.align		4
.L_17:
        /*006c*/ 	.byte	0x04, 0x12
        /*006e*/ 	.short	(.L_19 - .L_18)
	.align		4
.L_18:
        /*0070*/ 	.word	index@(bandpass_batch_from_hp_f32)
        /*0074*/ 	.word	0x00000000
.L_19:


//--------------------- .nv.compat                --------------------------
	.section	.nv.compat,"",@"SHT_CUDA_COMPAT_INFO"
	.align	4
        /*0000*/ 	.byte	0x02, 0x09, 0x00, 0x00, 0x02, 0x02, 0x01, 0x00, 0x02, 0x05, 0x05, 0x00, 0x03, 0x07, 0x01, 0x01
        /*0010*/ 	.byte	0x02, 0x03, 0x00, 0x00, 0x02, 0x06, 0x01, 0x00, 0x04, 0x0b, 0x08, 0x00, 0x01, 0x00, 0x00, 0x00
        /*0020*/ 	.byte	0x00, 0x00, 0x00, 0x00


//--------------------- .nv.info.bandpass_many_series_one_param_time_major_from_hp_f32 --------------------------
	.section	.nv.info.bandpass_many_series_one_param_time_major_from_hp_f32,"",@"SHT_CUDA_INFO"
	.sectionflags	@""
	.align	4


	//----- nvinfo : EIATTR_CUDA_API_VERSION
	.align		4
        /*0000*/ 	.byte	0x04, 0x37
        /*0002*/ 	.short	(.L_21 - .L_20)
.L_20:
        /*0004*/ 	.word	0x00000082


	//----- nvinfo : EIATTR_KPARAM_INFO
	.align		4
.L_21:
        /*0008*/ 	.byte	0x04, 0x17
        /*000a*/ 	.short	(.L_23 - .L_22)
.L_22:
        /*000c*/ 	.word	0x00000000
        /*0010*/ 	.short	0x0009
        /*0012*/ 	.short	0x0038
        /*0014*/ 	.byte	0x00, 0xf5, 0x21, 0x00


	//----- nvinfo : EIATTR_KPARAM_INFO
	.align		4
.L_23:
        /*0018*/ 	.byte	0x04, 0x17
        /*001a*/ 	.short	(.L_25 - .L_24)
.L_24:
        /*001c*/ 	.word	0x00000000
        /*0020*/ 	.short	0x0008
        /*0022*/ 	.short	0x0030
        /*0024*/ 	.byte	0x00, 0xf5, 0x21, 0x00


	//----- nvinfo : EIATTR_KPARAM_INFO
	.align		4
.L_25:
        /*0028*/ 	.byte	0x04, 0x17
        /*002a*/ 	.short	(.L_27 - .L_26)
.L_26:
        /*002c*/ 	.word	0x00000000
        /*0030*/ 	.short	0x0007
        /*0032*/ 	.short	0x0028
        /*0034*/ 	.byte	0x00, 0xf5, 0x21, 0x00


	//----- nvinfo : EIATTR_KPARAM_INFO
	.align		4
.L_27:
        /*0038*/ 	.byte	0x04, 0x17
        /*003a*/ 	.short	(.L_29 - .L_28)
.L_28:
        /*003c*/ 	.word	0x00000000
        /*0040*/ 	.short	0x0006
        /*0042*/ 	.short	0x0020
        /*0044*/ 	.byte	0x00, 0xf5, 0x21, 0x00


	//----- nvinfo : EIATTR_KPARAM_INFO
	.align		4
.L_29:
        /*0048*/ 	.byte	0x04, 0x17
        /*004a*/ 	.short	(.L_31 - .L_30)
.L_30:
        /*004c*/ 	.word	0x00000000
        /*0050*/ 	.short	0x0005
        /*0052*/ 	.short	0x0018
        /*0054*/ 	.byte	0x00, 0xf0, 0x11, 0x00


	//----- nvinfo : EIATTR_KPARAM_INFO
	.align		4
.L_31:
        /*0058*/ 	.byte	0x04, 0x17
        /*005a*/ 	.short	(.L_33 - .L_32)
.L_32:
        /*005c*/ 	.word	0x00000000
        /*0060*/ 	.short	0x0004
        /*0062*/ 	.short	0x0014
        /*0064*/ 	.byte	0x00, 0xf0, 0x11, 0x00


	//----- nvinfo : EIATTR_KPARAM_INFO
	.align		4
.L_33:
        /*0068*/ 	.byte	0x04, 0x17
        /*006a*/ 	.short	(.L_35 - .L_34)
.L_34:
        /*006c*/ 	.word	0x00000000
        /*0070*/ 	.short	0x0003
        /*0072*/ 	.short	0x0010
        /*0074*/ 	.byte	0x00, 0xf0, 0x11, 0x00


	//----- nvinfo : EIATTR_KPARAM_INFO
	.align		4
.L_35:
        /*0078*/ 	.byte	0x04, 0x17
        /*007a*/ 	.short	(.L_37 - .L_36)
.L_36:
        /*007c*/ 	.word	0x00000000
        /*0080*/ 	.short	0x0002
        /*0082*/ 	.short	0x000c
        /*0084*/ 	.byte	0x00, 0xf0, 0x11, 0x00


	//----- nvinfo : EIATTR_KPARAM_INFO
	.align		4
.L_37:
        /*0088*/ 	.byte	0x04, 0x17
        /*008a*/ 	.short	(.L_39 - .L_38)
.L_38:
        /*008c*/ 	.word	0x00000000
        /*0090*/ 	.short	0x0001
        /*0092*/ 	.short	0x0008
        /*0094*/ 	.byte	0x00, 0xf0, 0x11, 0x00


	//----- nvinfo : EIATTR_KPARAM_INFO
	.align		4
.L_39:
        /*0098*/ 	.byte	0x04, 0x17
        /*009a*/ 	.short	(.L_41 - .L_40)
.L_40:
        /*009c*/ 	.word	0x00000000
        /*00a0*/ 	.short	0x0000
        /*00a2*/ 	.short	0x0000
        /*00a4*/ 	.byte	0x00, 0xf5, 0x21, 0x00


	//----- nvinfo : EIATTR_SPARSE_MMA_MASK
	.align		4
.L_41:
        /*00a8*/ 	.byte	0x03, 0x50
        /*00aa*/ 	.short	0x0000


	//----- nvinfo : EIATTR_MAXREG_COUNT
	.align		4
        /*00ac*/ 	.byte	0x03, 0x1b
        /*00ae*/ 	.short	0x0080


	//----- nvinfo : EIATTR_MERCURY_ISA_VERSION
	.align		4
        /*00b0*/ 	.byte	0x03, 0x5f
        /*00b2*/ 	.short	0x0101


	//----- nvinfo : EIATTR_VRC_CTA_INIT_COUNT
	.align		4
        /*00b4*/ 	.byte	0x02, 0x4a
	.zero		1
	.zero		1


	//----- nvinfo : EIATTR_EXIT_INSTR_OFFSETS
	.align		4
        /*00b8*/ 	.byte	0x04, 0x1c
        /*00ba*/ 	.short	(.L_43 - .L_42)


	//   ....[0]....
.L_42:
        /*00bc*/ 	.word	0x00000040


	//   ....[1]....
        /*00c0*/ 	.word	0x00000500


	//   ....[2]....
        /*00c4*/ 	.word	0x00006e20


	//----- nvinfo : EIATTR_MAX_THREADS
	.align		4
.L_43:
        /*00c8*/ 	.byte	0x04, 0x05
        /*00ca*/ 	.short	(.L_45 - .L_44)
.L_44:
        /*00cc*/ 	.word	0x00000100
        /*00d0*/ 	.word	0x00000001
        /*00d4*/ 	.word	0x00000001


	//----- nvinfo : EIATTR_CRS_STACK_SIZE
	.align		4
.L_45:
        /*00d8*/ 	.byte	0x04, 0x1e
        /*00da*/ 	.short	(.L_47 - .L_46)
.L_46:
        /*00dc*/ 	.word	0x00000000


	//----- nvinfo : EIATTR_CBANK_PARAM_SIZE
	.align		4
.L_47:
        /*00e0*/ 	.byte	0x03, 0x19
        /*00e2*/ 	.short	0x0040


	//----- nvinfo : EIATTR_PARAM_CBANK
	.align		4
        /*00e4*/ 	.byte	0x04, 0x0a
        /*00e6*/ 	.short	(.L_49 - .L_48)
	.align		4
.L_48:
        /*00e8*/ 	.word	index@(.nv.constant0.bandpass_many_series_one_param_time_major_from_hp_f32)
        /*00ec*/ 	.short	0x0380
        /*00ee*/ 	.short	0x0040


	//----- nvinfo : EIATTR_SW_WAR
	.align		4
.L_49:
        /*00f0*/ 	.byte	0x04, 0x36
        /*00f2*/ 	.short	(.L_51 - .L_50)
.L_50:
        /*00f4*/ 	.word	0x00000008
.L_51:


//--------------------- .nv.info.bandpass_batch_from_hp_f32 --------------------------
	.section	.nv.info.bandpass_batch_from_hp_f32,"",@"SHT_CUDA_INFO"
	.sectionflags	@""
	.align	4


	//----- nvinfo : EIATTR_CUDA_API_VERSION
	.align		4
        /*0000*/ 	.byte	0x04, 0x37
        /*0002*/ 	.short	(.L_53 - .L_52)
.L_52:
        /*0004*/ 	.word	0x00000082


	//----- nvinfo : EIATTR_KPARAM_INFO
	.align		4
.L_53:
        /*0008*/ 	.byte	0x04, 0x17
        /*000a*/ 	.short	(.L_55 - .L_54)
.L_54:
        /*000c*/ 	.word	0x00000000
        /*0010*/ 	.short	0x000b
        /*0012*/ 	.short	0x0050
        /*0014*/ 	.byte	0x00, 0xf5, 0x21, 0x00


	//----- nvinfo : EIATTR_KPARAM_INFO
	.align		4
.L_55:
        /*0018*/ 	.byte	0x04, 0x17
        /*001a*/ 	.short	(.L_57 - .L_56)
.L_56:
        /*001c*/ 	.word	0x00000000
        /*0020*/ 	.short	0x000a
        /*0022*/ 	.short	0x0048
        /*0024*/ 	.byte	0x00, 0xf5, 0x21, 0x00


	//----- nvinfo : EIATTR_KPARAM_INFO
	.align		4
.L_57:
        /*0028*/ 	.byte	0x04, 0x17
        /*002a*/ 	.short	(.L_59 - .L_58)
.L_58:
        /*002c*/ 	.word	0x00000000
        /*0030*/ 	.short	0x0009
        /*0032*/ 	.short	0x0040
        /*0034*/ 	.byte	0x00, 0xf5, 0x21, 0x00


	//----- nvinfo : EIATTR_KPARAM_INFO
	.align		4
.L_59:
        /*0038*/ 	.byte	0x04, 0x17
        /*003a*/ 	.short	(.L_61 - .L_60)
.L_60:
        /*003c*/ 	.word	0x00000000
        /*0040*/ 	.short	0x0008
        /*0042*/ 	.short	0x0038
        /*0044*/ 	.byte	0x00, 0xf5, 0x21, 0x00


	//----- nvinfo : EIATTR_KPARAM_INFO
	.align		4
.L_61:
        /*0048*/ 	.byte	0x04, 0x17
        /*004a*/ 	.short	(.L_63 - .L_62)
.L_62:
        /*004c*/ 	.word	0x00000000
        /*0050*/ 	.short	0x0007
        /*0052*/ 	.short	0x0030
        /*0054*/ 	.byte	0x00, 0xf0, 0x11, 0x00


	//----- nvinfo : EIATTR_KPARAM_INFO
	.align		4
.L_63:
        /*0058*/ 	.byte	0x04, 0x17
        /*005a*/ 	.short	(.L_65 - .L_64)
.L_64:
        /*005c*/ 	.word	0x00000000
        /*0060*/ 	.short	0x0006
        /*0062*/ 	.short	0x0028
        /*0064*/ 	.byte	0x00, 0xf5, 0x21, 0x00


	//----- nvinfo : EIATTR_KPARAM_INFO
	.align		4
.L_65:
        /*0068*/ 	.byte	0x04, 0x17
        /*006a*/ 	.short	(.L_67 - .L_66)
.L_66:
        /*006c*/ 	.word	0x00000000
        /*0070*/ 	.short	0x0005
        /*0072*/ 	.short	0x0020
        /*0074*/ 	.byte	0x00, 0xf5, 0x21, 0x00


	//----- nvinfo : EIATTR_KPARAM_INFO
	.align		4
.L_67:
        /*0078*/ 	.byte	0x04, 0x17
        /*007a*/ 	.short	(.L_69 - .L_68)
.L_68:
        /*007c*/ 	.word	0x00000000
        /*0080*/ 	.short	0x0004
        /*0082*/ 	.short	0x0018
        /*0084*/ 	.byte	0x00, 0xf5, 0x21, 0x00


	//----- nvinfo : EIATTR_KPARAM_INFO
	.align		4
.L_69:
        /*0088*/ 	.byte	0x04, 0x17
        /*008a*/ 	.short	(.L_71 - .L_70)
.L_70:
        /*008c*/ 	.word	0x00000000
        /*0090*/ 	.short	0x0003
        /*0092*/ 	.short	0x0010
        /*0094*/ 	.byte	0x00, 0xf5, 0x21, 0x00


	//----- nvinfo : EIATTR_KPARAM_INFO
	.align		4
.L_71:
        /*0098*/ 	.byte	0x04, 0x17
        /*009a*/ 	.short	(.L_73 - .L_72)
.L_72:
        /*009c*/ 	.word	0x00000000
        /*00a0*/ 	.short	0x0002
        /*00a2*/ 	.short	0x000c
        /*00a4*/ 	.byte	0x00, 0xf0, 0x11, 0x00


	//----- nvinfo : EIATTR_KPARAM_INFO
	.align		4
.L_73:
        /*00a8*/ 	.byte	0x04, 0x17
        /*00aa*/ 	.short	(.L_75 - .L_74)
.L_74:
        /*00ac*/ 	.word	0x00000000
        /*00b0*/ 	.short	0x0001
        /*00b2*/ 	.short	0x0008
        /*00b4*/ 	.byte	0x00, 0xf0, 0x11, 0x00


	//----- nvinfo : EIATTR_KPARAM_INFO
	.align		4
.L_75:
        /*00b8*/ 	.byte	0x04, 0x17
        /*00ba*/ 	.short	(.L_77 - .L_76)
.L_76:
        /*00bc*/ 	.word	0x00000000
        /*00c0*/ 	.short	0x0000
        /*00c2*/ 	.short	0x0000
        /*00c4*/ 	.byte	0x00, 0xf5, 0x21, 0x00


	//----- nvinfo : EIATTR_SPARSE_MMA_MASK
	.align		4
.L_77:
        /*00c8*/ 	.byte	0x03, 0x50
        /*00ca*/ 	.short	0x0000


	//----- nvinfo : EIATTR_MAXREG_COUNT
	.align		4
        /*00cc*/ 	.byte	0x03, 0x1b
        /*00ce*/ 	.short	0x0080


	//----- nvinfo : EIATTR_MERCURY_ISA_VERSION
	.align		4
        /*00d0*/ 	.byte	0x03, 0x5f
        /*00d2*/ 	.short	0x0101


	//----- nvinfo : EIATTR_VRC_CTA_INIT_COUNT
	.align		4
        /*00d4*/ 	.byte	0x02, 0x4a
	.zero		1
	.zero		1


	//----- nvinfo : EIATTR_EXIT_INSTR_OFFSETS
	.align		4
        /*00d8*/ 	.byte	0x04, 0x1c
        /*00da*/ 	.short	(.L_79 - .L_78)


	//   ....[0]....
.L_78:
        /*00dc*/ 	.word	0x00000070


	//   ....[1]....
        /*00e0*/ 	.word	0x00005ce0


	//----- nvinfo : EIATTR_MAX_THREADS
	.align		4
.L_79:
        /*00e4*/ 	.byte	0x04, 0x05
        /*00e6*/ 	.short	(.L_81 - .L_80)
.L_80:
        /*00e8*/ 	.word	0x00000100
        /*00ec*/ 	.word	0x00000001
        /*00f0*/ 	.word	0x00000001


	//----- nvinfo : EIATTR_CRS_STACK_SIZE
	.align		4
.L_81:
        /*00f4*/ 	.byte	0x04, 0x1e
        /*00f6*/ 	.short	(.L_83 - .L_82)
.L_82:
        /*00f8*/ 	.word	0x00000000


	//----- nvinfo : EIATTR_CBANK_PARAM_SIZE
	.align		4
.L_83:
        /*00fc*/ 	.byte	0x03, 0x19
        /*00fe*/ 	.short	0x0058


	//----- nvinfo : EIATTR_PARAM_CBANK
	.align		4
        /*0100*/ 	.byte	0x04, 0x0a
        /*0102*/ 	.short	(.L_85 - .L_84)
	.align		4
.L_84:
        /*0104*/ 	.word	index@(.nv.constant0.bandpass_batch_from_hp_f32)
        /*0108*/ 	.short	0x0380
        /*010a*/ 	.short	0x0058


	//----- nvinfo : EIATTR_SW_WAR
	.align		4
.L_85:
        /*010c*/ 	.byte	0x04, 0x36
        /*010e*/ 	.short	(.L_87 - .L_86)
.L_86:
        /*0110*/ 	.word	0x00000008
.L_87:


//--------------------- .nv.callgraph             --------------------------
	.section	.nv.callgraph,"",@"SHT_CUDA_CALLGRAPH"
	.align	4
	.sectionentsize	8
	.align		4
        /*0000*/ 	.word	0x00000000
	.align		4
        /*0004*/ 	.word	0xffffffff
	.align		4
        /*0008*/ 	.word	0x00000000
	.align		4
        /*000c*/ 	.word	0xfffffffe
	.align		4
        /*0010*/ 	.word	0x00000000
	.align		4
        /*0014*/ 	.word	0xfffffffd
	.align		4
        /*0018*/ 	.word	0x00000000
	.align		4
        /*001c*/ 	.word	0xfffffffc


//--------------------- .text.bandpass_many_series_one_param_time_major_from_hp_f32 --------------------------
	.section	.text.bandpass_many_series_one_param_time_major_from_hp_f32,"ax",@progbits
	.align	128
        .global         bandpass_many_series_one_param_time_major_from_hp_f32
        .type           bandpass_many_series_one_param_time_major_from_hp_f32,@function
        .size           bandpass_many_series_one_param_time_major_from_hp_f32,(.L_x_271 - bandpass_many_series_one_param_time_major_from_hp_f32)
        .other          bandpass_many_series_one_param_time_major_from_hp_f32,@"STO_CUDA_ENTRY STV_DEFAULT"
bandpass_many_series_one_param_time_major_from_hp_f32:
.text.bandpass_many_series_one_param_time_major_from_hp_f32:
[----:B------:R-:W-:Y:S08]  /*0000*/  LDC R1, c[0x0][0x37c] ;  /* 0x0000df00ff017b82 */ /* 0x000ff00000000800 */
[----:B------:R-:W0:Y:S02]  /*0010*/  LDC.64 R2, c[0x0][0x388] ;  /* 0x0000e200ff027b82 */ /* 0x000e240000000a00 */
[----:B0-----:R-:W-:-:S04]  /*0020*/  VIMNMX R0, PT, PT, R2, R3, PT ;  /* 0x0000000302007248 */ /* 0x001fc80003fe0100 */
[----:B------:R-:W-:-:S13]  /*0030*/  ISETP.GE.AND P0, PT, R0, 0x1, PT ;  /* 0x000000010000780c */ /* 0x000fda0003f06270 */
[----:B------:R-:W-:Y:S05]  /*0040*/  @!P0 EXIT ;  /* 0x000000000000894d */ /* 0x000fea0003800000 */
[----:B------:R-:W0:Y:S01]  /*0050*/  LDCU UR4, c[0x0][0x398] ;  /* 0x00007300ff0477ac */ /* 0x000e220008000800 */
[----:B------:R-:W-:Y:S02]  /*0060*/  IMAD.MOV.U32 R16, RZ, RZ, RZ ;  /* 0x000000ffff107224 */ /* 0x000fe400078e00ff */
[----:B------:R-:W-:Y:S01]  /*0070*/  IMAD.MOV.U32 R15, RZ, RZ, RZ ;  /* 0x000000ffff0f7224 */ /* 0x000fe200078e00ff */
[----:B------:R-:W-:Y:S02]  /*0080*/  UPLOP3.LUT UP0, UPT, UPT, UPT, UPT, 0x80, 0x8 ;  /* 0x000000000008789c */ /* 0x000fe40003f0f070 */
[----:B0-----:R-:W-:-:S09]  /*0090*/  UISETP.GE.AND UP1, UPT, UR4, 0x1, UPT ;  /* 0x000000010400788c */ /* 0x001fd2000bf26270 */
[----:B------:R-:W-:Y:S05]  /*00a0*/  BRA.U !UP1, `(.L_x_0) ;  /* 0x0000000109fc7547 */ /* 0x000fea000b800000 */
[----:B------:R-:W-:Y:S01]  /*00b0*/  I2FP.F32.U32 R3, UR4 ;  /* 0x0000000400037c45 */ /* 0x000fe20008201000 */
[----:B------:R-:W-:Y:S02]  /*00c0*/  UMOV UR4, 0x40000000 ;  /* 0x4000000000047882 */ /* 0x000fe40000000000 */
[----:B------:R-:W-:Y:S01]  /*00d0*/  IMAD.U32 R4, RZ, RZ, UR4 ;  /* 0x00000004ff047e24 */ /* 0x000fe2000f8e00ff */
[----:B------:R-:W0:Y:S08]  /*00e0*/  MUFU.RCP R0, R3 ;  /* 0x0000000300007308 */ /* 0x000e300000001000 */
[----:B------:R-:W1:Y:S01]  /*00f0*/  FCHK P0, R4, R3 ;  /* 0x0000000304007302 */ /* 0x000e620000000000 */
[----:B0-----:R-:W-:-:S04]  /*0100*/  FFMA R5, -R3, R0, 1 ;  /* 0x3f80000003057423 */ /* 0x001fc80000000100 */
[----:B------:R-:W-:-:S04]  /*0110*/  FFMA R0, R0, R5, R0 ;  /* 0x0000000500007223 */ /* 0x000fc80000000000 */
[----:B------:R-:W-:-:S04]  /*0120*/  FFMA R2, R0, 2, RZ ;  /* 0x4000000000027823 */ /* 0x000fc800000000ff */
[----:B------:R-:W-:-:S04]  /*0130*/  FFMA R5, -R3, R2, 2 ;  /* 0x4000000003057423 */ /* 0x000fc80000000102 */
[----:B------:R-:W-:Y:S01]  /*0140*/  FFMA R5, R0, R5, R2 ;  /* 0x0000000500057223 */ /* 0x000fe20000000002 */
[----:B-1----:R-:W-:Y:S06]  /*0150*/  @!P0 BRA `(.L_x_1) ;  /* 0x00000000000c8947 */ /* 0x002fec0003800000 */
[----:B------:R-:W-:Y:S01]  /*0160*/  IMAD.MOV.U32 R0, RZ, RZ, 0x40000000 ;  /* 0x40000000ff007424 */ /* 0x000fe200078e00ff */
[----:B------:R-:W-:-:S07]  /*0170*/  MOV R2, 0x190 ;  /* 0x0000019000027802 */ /* 0x000fce0000000f00 */
[----:B------:R-:W-:Y:S05]  /*0180*/  CALL.REL.NOINC `($__internal_1_$__cuda_sm3x_div_rn_noftz_f32_slowpath) ;  /* 0x0000006c00fc7944 */ /* 0x000fea0003c00000 */
.L_x_1:
[C---:B------:R-:W-:Y:S01]  /*0190*/  FADD R3, R5.reuse, R5 ;  /* 0x0000000505037221 */ /* 0x040fe20000000000 */
[----:B------:R-:W0:Y:S01]  /*01a0*/  FRND.TRUNC R8, R5 ;  /* 0x0000000500087307 */ /* 0x000e22000020d000 */
[----:B------:R-:W-:Y:S01]  /*01b0*/  IMAD.MOV.U32 R2, RZ, RZ, 0x3f17acc9 ;  /* 0x3f17acc9ff027424 */ /* 0x000fe200078e00ff */
[----:B------:R-:W-:Y:S01]  /*01c0*/  FSETP.GT.AND P0, PT, |R5|, 16777216, PT ;  /* 0x4b8000000500780b */ /* 0x000fe20003f04200 */
[----:B------:R-:W-:-:S05]  /*01d0*/  IMAD.MOV.U32 R6, RZ, RZ, 0x3e684e12 ;  /* 0x3e684e12ff067424 */ /* 0x000fca00078e00ff */
[----:B------:R-:W1:Y:S01]  /*01e0*/  FRND R0, R3 ;  /* 0x0000000300007307 */ /* 0x000e620000201000 */
[----:B0-----:R-:W-:-:S07]  /*01f0*/  FSETP.NEU.AND P4, PT, R5, R8, PT ;  /* 0x000000080500720b */ /* 0x001fce0003f8d000 */
[----:B------:R-:W0:Y:S01]  /*0200*/  F2I.NTZ R4, R3 ;  /* 0x0000000300047305 */ /* 0x000e220000203100 */
[----:B-1----:R-:W-:-:S04]  /*0210*/  FFMA R0, R0, -0.5, R5 ;  /* 0xbf00000000007823 */ /* 0x002fc80000000005 */
[----:B------:R-:W-:-:S04]  /*0220*/  FMUL R7, R0, R0 ;  /* 0x0000000000077220 */ /* 0x000fc80000400000 */
[C---:B------:R-:W-:Y:S01]  /*0230*/  FFMA R2, R7.reuse, -R2, 2.550144195556640625 ;  /* 0x4023359007027423 */ /* 0x040fe20000000802 */
[C---:B------:R-:W-:Y:S01]  /*0240*/  FFMA R6, R7.reuse, R6, -1.334560394287109375 ;  /* 0xbfaad2e007067423 */ /* 0x040fe20000000006 */
[----:B------:R-:W-:Y:S01]  /*0250*/  FFMA R9, R0, R7, RZ ;  /* 0x0000000700097223 */ /* 0x000fe200000000ff */
[C---:B0-----:R-:W-:Y:S02]  /*0260*/  VIADD R3, R4.reuse, 0x1 ;  /* 0x0000000104037836 */ /* 0x041fe40000000000 */
[C---:B------:R-:W-:Y:S01]  /*0270*/  FFMA R2, R7.reuse, R2, -5.1677198410034179688 ;  /* 0xc0a55df607027423 */ /* 0x040fe20000000002 */
[C---:B------:R-:W-:Y:S01]  /*0280*/  FFMA R6, R7.reuse, R6, 4.0586924552917480469 ;  /* 0x4081e0cf07067423 */ /* 0x040fe20000000006 */
[----:B------:R-:W-:Y:S02]  /*0290*/  LOP3.LUT P2, RZ, R4, 0x2, RZ, 0xc0, !PT ;  /* 0x0000000204ff7812 */ /* 0x000fe4000784c0ff */
[----:B------:R-:W-:Y:S01]  /*02a0*/  FFMA R9, R2, R9, RZ ;  /* 0x0000000902097223 */ /* 0x000fe200000000ff */
[----:B------:R-:W-:Y:S01]  /*02b0*/  FFMA R6, R7, R6, -4.9348020553588867188 ;  /* 0xc09de9e607067423 */ /* 0x000fe20000000006 */
[----:B------:R-:W-:-:S02]  /*02c0*/  LOP3.LUT R2, R4, 0x1, RZ, 0xc0, !PT ;  /* 0x0000000104027812 */ /* 0x000fc400078ec0ff */
[----:B------:R-:W-:Y:S01]  /*02d0*/  LOP3.LUT P3, RZ, R3, 0x2, RZ, 0xc0, !PT ;  /* 0x0000000203ff7812 */ /* 0x000fe2000786c0ff */
[----:B------:R-:W-:Y:S01]  /*02e0*/  FFMA R9, R0, 3.1415927410125732422, R9 ;  /* 0x40490fdb00097823 */ /* 0x000fe20000000009 */
[----:B------:R-:W-:Y:S01]  /*02f0*/  FFMA R6, R7, R6, 1 ;  /* 0x3f80000007067423 */ /* 0x000fe20000000006 */
[----:B------:R-:W-:-:S04]  /*0300*/  ISETP.NE.U32.AND P1, PT, R2, 0x1, PT ;  /* 0x000000010200780c */ /* 0x000fc80003f25070 */
[----:B------:R-:W-:Y:S02]  /*0310*/  FSEL R0, R6, R9, !P1 ;  /* 0x0000000906007208 */ /* 0x000fe40004800000 */
[----:B------:R-:W-:Y:S02]  /*0320*/  FSEL R3, R9, R6, !P1 ;  /* 0x0000000609037208 */ /* 0x000fe40004800000 */
[----:B------:R-:W-:Y:S01]  /*0330*/  FSEL R0, R0, -R0, !P2 ;  /* 0x8000000000007208 */ /* 0x000fe20005000000 */
[----:B------:R-:W-:Y:S02]  /*0340*/  @!P4 FMUL R0, RZ, R5 ;  /* 0x00000005ff00c220 */ /* 0x000fe40000400000 */
[----:B------:R-:W-:Y:S02]  /*0350*/  @P3 FADD R3, RZ, -R3 ;  /* 0x80000003ff033221 */ /* 0x000fe40000000000 */
[----:B------:R-:W-:-:S05]  /*0360*/  @P0 FADD R3, R0, 1 ;  /* 0x3f80000000030421 */ /* 0x000fca0000000000 */
[----:B------:R-:W-:-:S13]  /*0370*/  FSETP.GEU.AND P0, PT, |R3|, 1.0000000116860974231e-07, PT ;  /* 0x33d6bf950300780b */ /* 0x000fda0003f0e200 */
[----:B------:R-:W-:Y:S05]  /*0380*/  @!P0 BRA `(.L_x_0) ;  /* 0x0000000000448947 */ /* 0x000fea0003800000 */
[----:B------:R-:W0:Y:S01]  /*0390*/  MUFU.RCP R2, R3 ;  /* 0x0000000300027308 */ /* 0x000e220000001000 */
[----:B------:R-:W-:-:S07]  /*03a0*/  FADD R0, R0, -1 ;  /* 0xbf80000000007421 */ /* 0x000fce0000000000 */
[----:B------:R-:W1:Y:S01]  /*03b0*/  FCHK P0, R0, R3 ;  /* 0x0000000300007302 */ /* 0x000e620000000000 */
[----:B0-----:R-:W-:-:S04]  /*03c0*/  FFMA R5, -R3, R2, 1 ;  /* 0x3f80000003057423 */ /* 0x001fc80000000102 */
[----:B------:R-:W-:-:S04]  /*03d0*/  FFMA R5, R2, R5, R2 ;  /* 0x0000000502057223 */ /* 0x000fc80000000002 */
[----:B------:R-:W-:-:S04]  /*03e0*/  FFMA R2, R0, R5, RZ ;  /* 0x0000000500027223 */ /* 0x000fc800000000ff */
[----:B------:R-:W-:-:S04]  /*03f0*/  FFMA R4, -R3, R2, R0 ;  /* 0x0000000203047223 */ /* 0x000fc80000000100 */
[----:B------:R-:W-:Y:S01]  /*0400*/  FFMA R2, R5, R4, R2 ;  /* 0x0000000405027223 */ /* 0x000fe20000000002 */
[----:B-1----:R-:W-:Y:S06]  /*0410*/  @!P0 BRA `(.L_x_2) ;  /* 0x00000000000c8947 */ /* 0x002fec0003800000 */
[----:B------:R-:W-:-:S07]  /*0420*/  MOV R2, 0x440 ;  /* 0x0000044000027802 */ /* 0x000fce0000000f00 */
[----:B------:R-:W-:Y:S05]  /*0430*/  CALL.REL.NOINC `($__internal_1_$__cuda_sm3x_div_rn_noftz_f32_slowpath) ;  /* 0x0000006c00507944 */ /* 0x000fea0003c00000 */
[----:B------:R-:W-:-:S07]  /*0440*/  MOV R2, R5 ;  /* 0x0000000500027202 */ /* 0x000fce0000000f00 */
.L_x_2:
[----:B------:R-:W-:Y:S02]  /*0450*/  IMAD.MOV.U32 R15, RZ, RZ, 0x3f800000 ;  /* 0x3f800000ff0f7424 */ /* 0x000fe400078e00ff */
[----:B------:R-:W-:Y:S01]  /*0460*/  FADD R2, R2, 1 ;  /* 0x3f80000002027421 */ /* 0x000fe20000000000 */
[----:B------:R-:W-:-:S03]  /*0470*/  UPLOP3.LUT UP0, UPT, UPT, UPT, UPT, 0x40, 0x4 ;  /* 0x000000000004789c */ /* 0x000fc60003f0e870 */
[C---:B------:R-:W-:Y:S01]  /*0480*/  FFMA R15, R2.reuse, -0.5, R15 ;  /* 0xbf000000020f7823 */ /* 0x040fe2000000000f */
[----:B------:R-:W-:-:S07]  /*0490*/  FADD R16, -R2, 1 ;  /* 0x3f80000002107421 */ /* 0x000fce0000000100 */
.L_x_0:
[----:B------:R-:W0:Y:S01]  /*04a0*/  S2R R14, SR_CTAID.X ;  /* 0x00000000000e7919 */ /* 0x000e220000002500 */
[----:B------:R-:W0:Y:S01]  /*04b0*/  LDCU UR5, c[0x0][0x360] ;  /* 0x00006c00ff0577ac */ /* 0x000e220008000800 */
[----:B------:R-:W0:Y:S01]  /*04c0*/  S2R R3, SR_TID.X ;  /* 0x0000000000037919 */ /* 0x000e220000002100 */
[----:B------:R-:W1:Y:S01]  /*04d0*/  LDCU UR12, c[0x0][0x388] ;  /* 0x00007100ff0c77ac */ /* 0x000e620008000800 */
[----:B0-----:R-:W-:-:S05]  /*04e0*/  IMAD R14, R14, UR5, R3 ;  /* 0x000000050e0e7c24 */ /* 0x001fca000f8e0203 */
[----:B-1----:R-:W-:-:S13]  /*04f0*/  ISETP.GE.AND P0, PT, R14, UR12, PT ;  /* 0x0000000c0e007c0c */ /* 0x002fda000bf06270 */
[----:B------:R-:W-:Y:S05]  /*0500*/  @P0 EXIT ;  /* 0x000000000000094d */ /* 0x000fea0003800000 */
[----:B------:R-:W0:Y:S01]  /*0510*/  LDC.64 R12, c[0x0][0x390] ;  /* 0x0000e400ff0c7b82 */ /* 0x000e220000000a00 */
[----:B------:R-:W1:Y:S01]  /*0520*/  LDCU.128 UR8, c[0x0][0x3b0] ;  /* 0x00007600ff0877ac */ /* 0x000e620008000c00 */
[----:B------:R-:W-:Y:S01]  /*0530*/  BSSY.RECONVERGENT B0, `(.L_x_3) ;  /* 0x000068d000007945 */ /* 0x000fe20003800200 */
[----:B------:R-:W2:Y:S01]  /*0540*/  LDCU.128 UR40, c[0x0][0x3a0] ;  /* 0x00007400ff2877ac */ /* 0x000ea20008000c00 */
[----:B------:R-:W3:Y:S01]  /*0550*/  LDCU UR4, c[0x0][0x370] ;  /* 0x00006e00ff0477ac */ /* 0x000ee20008000800 */
[----:B------:R-:W4:Y:S01]  /*0560*/  LDCU.64 UR22, c[0x0][0x358] ;  /* 0x00006b00ff1677ac */ /* 0x000f220008000a00 */
[----:B------:R-:W0:Y:S01]  /*0570*/  LDCU UR38, c[0x0][0x388] ;  /* 0x00007100ff2677ac */ /* 0x000e220008000800 */
[----:B-1----:R-:W-:Y:S02]  /*0580*/  UIMAD.WIDE.U32 UR14, UR12, 0x4, UR8 ;  /* 0x000000040c0e78a5 */ /* 0x002fe4000f8e0008 */
[----:B------:R-:W-:Y:S01]  /*0590*/  UIMAD.WIDE.U32 UR16, UR12, 0x8, UR8 ;  /* 0x000000080c1078a5 */ /* 0x000fe2000f8e0008 */
[C---:B0-----:R-:W-:Y:S01]  /*05a0*/  FADD R0, R12.reuse, 1 ;  /* 0x3f8000000c007421 */ /* 0x041fe20000000000 */
[----:B------:R-:W-:Y:S01]  /*05b0*/  FADD R12, -R12, 1 ;  /* 0x3f8000000c0c7421 */ /* 0x000fe20000000100 */
[----:B------:R-:W-:-:S02]  /*05c0*/  UIMAD.WIDE.U32 UR6, UR12, 0xc, UR8 ;  /* 0x0000000c0c0678a5 */ /* 0x000fc4000f8e0008 */
[----:B------:R-:W-:Y:S01]  /*05d0*/  FMUL R13, R0, R13 ;  /* 0x0000000d000d7220 */ /* 0x000fe20000400000 */
[----:B------:R-:W-:Y:S01]  /*05e0*/  FMUL R12, R12, 0.5 ;  /* 0x3f0000000c0c7820 */ /* 0x000fe20000400000 */
[----:B------:R-:W-:Y:S02]  /*05f0*/  UIMAD.WIDE.U32 UR18, UR12, 0x4, UR10 ;  /* 0x000000040c1278a5 */ /* 0x000fe4000f8e000a */
[----:B------:R-:W-:Y:S02]  /*0600*/  UIMAD.WIDE.U32 UR20, UR12, 0x8, UR10 ;  /* 0x000000080c1478a5 */ /* 0x000fe4000f8e000a */
[----:B------:R-:W-:Y:S02]  /*0610*/  UIMAD.WIDE.U32 UR8, UR12, 0xc, UR10 ;  /* 0x0000000c0c0878a5 */ /* 0x000fe4000f8e000a */
[----:B--2---:R-:W-:Y:S02]  /*0620*/  UIMAD.WIDE.U32 UR30, UR12, 0x4, UR42 ;  /* 0x000000040c1e78a5 */ /* 0x004fe4000f8e002a */
[----:B------:R-:W-:-:S02]  /*0630*/  UIMAD.WIDE.U32 UR32, UR12, 0x8, UR42 ;  /* 0x000000080c2078a5 */ /* 0x000fc4000f8e002a */
[----:B------:R-:W-:Y:S02]  /*0640*/  UIMAD.WIDE.U32 UR10, UR12, 0xc, UR42 ;  /* 0x0000000c0c0a78a5 */ /* 0x000fe4000f8e002a */
[----:B------:R-:W-:Y:S02]  /*0650*/  UIMAD.WIDE.U32 UR34, UR12, 0x4, UR40 ;  /* 0x000000040c2278a5 */ /* 0x000fe4000f8e0028 */
[----:B------:R-:W-:Y:S01]  /*0660*/  UIMAD.WIDE.U32 UR36, UR12, 0x8, UR40 ;  /* 0x000000080c2478a5 */ /* 0x000fe2000f8e0028 */
[----:B------:R-:W0:Y:S01]  /*0670*/  LDCU UR39, c[0x0][0x38c] ;  /* 0x00007180ff2777ac */ /* 0x000e220008000800 */
[----:B------:R-:W1:Y:S01]  /*0680*/  LDCU.64 UR24, c[0x0][0x3b0] ;  /* 0x00007600ff1877ac */ /* 0x000e620008000a00 */
[----:B------:R-:W2:Y:S01]  /*0690*/  LDCU.64 UR26, c[0x0][0x3b8] ;  /* 0x00007700ff1a77ac */ /* 0x000ea20008000a00 */
[----:B------:R-:W0:Y:S01]  /*06a0*/  LDCU.64 UR28, c[0x0][0x3a8] ;  /* 0x00007500ff1c77ac */ /* 0x000e220008000a00 */
[----:B------:R-:W-:Y:S02]  /*06b0*/  UIMAD.WIDE.U32 UR12, UR12, 0xc, UR40 ;  /* 0x0000000c0c0c78a5 */ /* 0x000fe4000f8e0028 */
[----:B---34-:R-:W-:-:S12]  /*06c0*/  UIMAD UR5, UR5, UR4, URZ ;  /* 0x00000004050572a4 */ /* 0x018fd8000f8e02ff */
.L_x_109:
[----:B---3--:R-:W3:Y:S01]  /*06d0*/  LDCU UR4, c[0x0][0x38c] ;  /* 0x00007180ff0477ac */ /* 0x008ee20008000800 */
[----:B------:R-:W-:Y:S01]  /*06e0*/  IMAD.MOV.U32 R0, RZ, RZ, 0x2 ;  /* 0x00000002ff007424 */ /* 0x000fe200078e00ff */
[----:B---3--:R-:W-:-:S09]  /*06f0*/  UISETP.GE.U32.AND UP1, UPT, UR4, 0x3, UPT ;  /* 0x000000030400788c */ /* 0x008fd2000bf26070 */
[----:B0-2-45:R-:W-:Y:S05]  /*0700*/  BRA.U !UP1, `(.L_x_4) ;  /* 0x0000000109ac7547 */ /* 0x035fea000b800000 */
[----:B------:R-:W3:Y:S01]  /*0710*/  LDC R6, c[0x0][0x38c] ;  /* 0x0000e300ff067b82 */ /* 0x000ee20000000800 */
[----:B------:R-:W-:Y:S01]  /*0720*/  BSSY.RECONVERGENT B1, `(.L_x_4) ;  /* 0x0000029000017945 */ /* 0x000fe20003800200 */
[----:B------:R-:W-:Y:S01]  /*0730*/  SHF.R.S32.HI R5, RZ, 0x1f, R14 ;  /* 0x0000001fff057819 */ /* 0x000fe2000001140e */
[----:B------:R-:W-:-:S05]  /*0740*/  IMAD.MOV.U32 R0, RZ, RZ, 0x2 ;  /* 0x00000002ff007424 */ /* 0x000fca00078e00ff */
[----:B------:R-:W4:Y:S08]  /*0750*/  LDC R7, c[0x0][0x388] ;  /* 0x0000e200ff077b82 */ /* 0x000f300000000800 */
[----:B------:R-:W0:Y:S02]  /*0760*/  LDC.64 R2, c[0x0][0x380] ;  /* 0x0000e000ff027b82 */ /* 0x000e240000000a00 */
.L_x_8:
[----:B------:R-:W-:Y:S01]  /*0770*/  IMAD.MOV.U32 R4, RZ, RZ, R14 ;  /* 0x000000ffff047224 */ /* 0x000fe200078e000e */
[----:B------:R-:W-:-:S03]  /*0780*/  UMOV UR4, URZ ;  /* 0x000000ff00047c82 */ /* 0x000fc60008000000 */
[----:B----4-:R-:W-:-:S04]  /*0790*/  IMAD.WIDE.U32 R8, R0, R7, R4 ;  /* 0x0000000700087225 */ /* 0x010fc800078e0004 */
[----:B------:R-:W-:Y:S01]  /*07a0*/  VIADD R9, R9, UR4 ;  /* 0x0000000409097c36 */ /* 0x000fe20008000000 */
[----:B0-----:R-:W-:-:S04]  /*07b0*/  LEA R10, P0, R8, R2, 0x2 ;  /* 0x00000002080a7211 */ /* 0x001fc800078010ff */
[----:B------:R-:W-:-:S05]  /*07c0*/  LEA.HI.X R11, R8, R3, R9, 0x2, P0 ;  /* 0x00000003080b7211 */ /* 0x000fca00000f1409 */
[----:B------:R-:W4:Y:S01]  /*07d0*/  LDG.E.CONSTANT R10, desc[UR22][R10.64] ;  /* 0x000000160a0a7981 */ /* 0x000f22000c1e9900 */
[----:B------:R-:W-:Y:S01]  /*07e0*/  BSSY.RELIABLE B2, `(.L_x_5) ;  /* 0x0000018000027945 */ /* 0x000fe20003800100 */
[----:B----4-:R-:W-:-:S13]  /*07f0*/  FSETP.NE.AND P0, PT, |R10|, +INF , PT ;  /* 0x7f8000000a00780b */ /* 0x010fda0003f05200 */
[----:B------:R-:W-:Y:S05]  /*0800*/  @!P0 BRA `(.L_x_6) ;  /* 0x0000000000548947 */ /* 0x000fea0003800000 */
[----:B------:R-:W-:-:S05]  /*0810*/  VIADD R8, R0, 0xffffffff ;  /* 0xffffffff00087836 */ /* 0x000fca0000000000 */
[----:B------:R-:W-:Y:S01]  /*0820*/  SHF.R.S32.HI R10, RZ, 0x1f, R8 ;  /* 0x0000001fff0a7819 */ /* 0x000fe20000011408 */
[----:B------:R-:W-:-:S04]  /*0830*/  IMAD.WIDE.U32 R8, R8, R7, R4 ;  /* 0x0000000708087225 */ /* 0x000fc800078e0004 */
[----:B------:R-:W-:Y:S01]  /*0840*/  IMAD R11, R10, R7, RZ ;  /* 0x000000070a0b7224 */ /* 0x000fe200078e02ff */
[----:B------:R-:W-:-:S03]  /*0850*/  LEA R10, P0, R8, R2, 0x2 ;  /* 0x00000002080a7211 */ /* 0x000fc600078010ff */
[----:B------:R-:W-:-:S05]  /*0860*/  IMAD.IADD R9, R9, 0x1, R11 ;  /* 0x0000000109097824 */ /* 0x000fca00078e020b */
[----:B------:R-:W-:-:S05]  /*0870*/  LEA.HI.X R11, R8, R3, R9, 0x2, P0 ;  /* 0x00000003080b7211 */ /* 0x000fca00000f1409 */
[----:B------:R-:W4:Y:S02]  /*0880*/  LDG.E.CONSTANT R10, desc[UR22][R10.64] ;  /* 0x000000160a0a7981 */ /* 0x000f24000c1e9900 */
[----:B----4-:R-:W-:-:S13]  /*0890*/  FSETP.NE.AND P0, PT, |R10|, +INF , PT ;  /* 0x7f8000000a00780b */ /* 0x010fda0003f05200 */
[----:B------:R-:W-:Y:S05]  /*08a0*/  @!P0 BRA `(.L_x_6) ;  /* 0x00000000002c8947 */ /* 0x000fea0003800000 */
[----:B------:R-:W-:-:S04]  /*08b0*/  IADD3 R8, PT, PT, R0, -0x2, RZ ;  /* 0xfffffffe00087810 */ /* 0x000fc80007ffe0ff */
        /* <DEDUP_REMOVED lines=8> */
[----:B------:R-:W-:Y:S05]  /*0940*/  @P0 BREAK.RELIABLE B2 ;  /* 0x0000000000020942 */ /* 0x000fea0003800100 */
[----:B------:R-:W-:Y:S05]  /*0950*/  @P0 BRA `(.L_x_7) ;  /* 0x0000000000140947 */ /* 0x000fea0003800000 */
.L_x_6:
[----:B-12---:R-:W-:Y:S05]  /*0960*/  BSYNC.RELIABLE B2 ;  /* 0x0000000000027941 */ /* 0x006fea0003800100 */
.L_x_5:
[----:B------:R-:W-:-:S05]  /*0970*/  VIADD R0, R0, 0x1 ;  /* 0x0000000100007836 */ /* 0x000fca0000000000 */
[----:B------:R-:W-:-:S13]  /*0980*/  ISETP.NE.AND P0, PT, R0, UR39, PT ;  /* 0x0000002700007c0c */ /* 0x000fda000bf05270 */
[----:B------:R-:W-:Y:S05]  /*0990*/  @P0 BRA `(.L_x_8) ;  /* 0xfffffffc00740947 */ /* 0x000fea000383ffff */
[----:B---3--:R-:W-:-:S07]  /*09a0*/  IMAD.MOV.U32 R0, RZ, RZ, R6 ;  /* 0x000000ffff007224 */ /* 0x008fce00078e0006 */
.L_x_7:
[----:B-12---:R-:W-:Y:S05]  /*09b0*/  BSYNC.RECONVERGENT B1 ;  /* 0x0000000000017941 */ /* 0x006fea0003800200 */
.L_x_4:
[----:B------:R-:W4:Y:S01]  /*09c0*/  LDCU.64 UR40, c[0x0][0x3a0] ;  /* 0x00007400ff2877ac */ /* 0x000f220008000a00 */
[----:B------:R-:W-:Y:S01]  /*09d0*/  BSSY.RECONVERGENT B1, `(.L_x_9) ;  /* 0x00003a6000017945 */ /* 0x000fe20003800200 */
[----:B------:R-:W-:Y:S01]  /*09e0*/  SHF.R.S32.HI R11, RZ, 0x1f, R14 ;  /* 0x0000001fff0b7819 */ /* 0x000fe2000001140e */
[----:B------:R-:W5:Y:S01]  /*09f0*/  LDCU UR4, c[0x0][0x38c] ;  /* 0x00007180ff0477ac */ /* 0x000f620008000800 */
[----:B----4-:R-:W-:Y:S02]  /*0a00*/  IMAD.U32 R2, RZ, RZ, UR40 ;  /* 0x00000028ff027e24 */ /* 0x010fe4000f8e00ff */
[----:B------:R-:W-:Y:S01]  /*0a10*/  IMAD.U32 R3, RZ, RZ, UR41 ;  /* 0x00000029ff037e24 */ /* 0x000fe2000f8e00ff */
[----:B-----5:R-:W-:Y:S02]  /*0a20*/  VIMNMX R10, PT, PT, R0, UR4, PT ;  /* 0x00000004000a7c48 */ /* 0x020fe4000bfe0100 */
[----:B------:R-:W-:-:S04]  /*0a30*/  ISETP.NE.U32.AND P0, PT, R2, RZ, PT ;  /* 0x000000ff0200720c */ /* 0x000fc80003f05070 */
[----:B------:R-:W-:-:S13]  /*0a40*/  ISETP.NE.AND.EX P0, PT, R3, RZ, PT, P0 ;  /* 0x000000ff0300720c */ /* 0x000fda0003f05300 */
[----:B------:R-:W-:Y:S05]  /*0a50*/  @P0 BRA `(.L_x_10) ;  /* 0x0000001000240947 */ /* 0x000fea0003800000 */
[C---:B------:R-:W-:Y:S01]  /*0a60*/  ISETP.GE.AND P0, PT, R10.reuse, 0x4, PT ;  /* 0x000000040a00780c */ /* 0x040fe20003f06270 */
[----:B------:R-:W-:Y:S01]  /*0a70*/  BSSY.RECONVERGENT B2, `(.L_x_11) ;  /* 0x0000092000027945 */ /* 0x000fe20003800200 */
[----:B------:R-:W-:Y:S01]  /*0a80*/  VIMNMX R3, PT, PT, R10, 0x1, !PT ;  /* 0x000000010a037848 */ /* 0x000fe20007fe0100 */
[----:B------:R-:W-:-:S03]  /*0a90*/  IMAD.MOV.U32 R2, RZ, RZ, RZ ;  /* 0x000000ffff027224 */ /* 0x000fc600078e00ff */
[----:B------:R-:W-:-:S07]  /*0aa0*/  LOP3.LUT R17, R3, 0x3, RZ, 0xc0, !PT ;  /* 0x0000000303117812 */ /* 0x000fce00078ec0ff */
[----:B------:R-:W-:Y:S05]  /*0ab0*/  @!P0 BRA `(.L_x_12) ;  /* 0x0000000800348947 */ /* 0x000fea0003800000 */
[----:B------:R-:W4:Y:S01]  /*0ac0*/  LDCU.64 UR40, c[0x0][0x3a8] ;  /* 0x00007500ff2877ac */ /* 0x000f220008000a00 */
[----:B------:R-:W-:Y:S01]  /*0ad0*/  LOP3.LUT R2, R3, 0x7ffffffc, RZ, 0xc0, !PT ;  /* 0x7ffffffc03027812 */ /* 0x000fe200078ec0ff */
[----:B------:R-:W-:Y:S01]  /*0ae0*/  IMAD.MOV.U32 R3, RZ, RZ, RZ ;  /* 0x000000ffff037224 */ /* 0x000fe200078e00ff */
[----:B----4-:R-:W-:-:S04]  /*0af0*/  UISETP.NE.U32.AND UP1, UPT, UR40, URZ, UPT ;  /* 0x000000ff2800728c */ /* 0x010fc8000bf25070 */
[----:B------:R-:W-:-:S06]  /*0b00*/  UISETP.NE.AND.EX UP1, UPT, UR41, URZ, UPT, UP1 ;  /* 0x000000ff2900728c */ /* 0x000fcc000bf25310 */
[----:B------:R-:W-:-:S13]  /*0b10*/  PLOP3.LUT P0, PT, PT, PT, UP1, 0x80, 0x8 ;  /* 0x000000000008781c */ /* 0x000fda0003f0f018 */
.L_x_26:
[----:B------:R-:W-:Y:S04]  /*0b20*/  BSSY.RECONVERGENT B3, `(.L_x_13) ;  /* 0x000000b000037945 */ /* 0x000fe80003800200 */
[----:B012-4-:R-:W-:Y:S05]  /*0b30*/  @!P0 BRA `(.L_x_14) ;  /* 0x0000000000248947 */ /* 0x017fea0003800000 */
[----:B------:R-:W-:Y:S01]  /*0b40*/  MOV R4, R14 ;  /* 0x0000000e00047202 */ /* 0x000fe20000000f00 */
[----:B------:R-:W-:Y:S01]  /*0b50*/  IMAD.MOV.U32 R5, RZ, RZ, R11 ;  /* 0x000000ffff057224 */ /* 0x000fe200078e000b */
[----:B------:R-:W-:-:S03]  /*0b60*/  UMOV UR4, URZ ;  /* 0x000000ff00047c82 */ /* 0x000fc60008000000 */
[----:B------:R-:W-:-:S04]  /*0b70*/  IMAD.WIDE.U32 R4, R3, UR38, R4 ;  /* 0x0000002603047c25 */ /* 0x000fc8000f8e0004 */
[----:B------:R-:W-:Y:S01]  /*0b80*/  VIADD R5, R5, UR4 ;  /* 0x0000000405057c36 */ /* 0x000fe20008000000 */
[----:B0--3--:R-:W-:-:S04]  /*0b90*/  LEA R6, P0, R4, UR28, 0x2 ;  /* 0x0000001c04067c11 */ /* 0x009fc8000f8010ff */
[----:B------:R-:W-:Y:S01]  /*0ba0*/  LEA.HI.X R7, R4, UR29, R5, 0x2, P0 ;  /* 0x0000001d04077c11 */ /* 0x000fe200080f1405 */
[----:B------:R-:W-:-:S05]  /*0bb0*/  IMAD.MOV.U32 R5, RZ, RZ, 0x7fffffff ;  /* 0x7fffffffff057424 */ /* 0x000fca00078e00ff */
[----:B------:R4:W-:Y:S03]  /*0bc0*/  STG.E desc[UR22][R6.64], R5 ;  /* 0x0000000506007986 */ /* 0x0009e6000c101916 */
.L_x_14:
[----:B012---:R-:W-:Y:S05]  /*0bd0*/  BSYNC.RECONVERGENT B3 ;  /* 0x0000000000037941 */ /* 0x007fea0003800200 */
.L_x_13:
[----:B------:R-:W-:-:S04]  /*0be0*/  UISETP.NE.U32.AND UP1, UPT, UR26, URZ, UPT ;  /* 0x000000ff1a00728c */ /* 0x000fc8000bf25070 */
[----:B------:R-:W-:-:S09]  /*0bf0*/  UISETP.NE.AND.EX UP1, UPT, UR27, URZ, UPT, UP1 ;  /* 0x000000ff1b00728c */ /* 0x000fd2000bf25310 */
[----:B------:R-:W-:Y:S05]  /*0c00*/  BRA.U !UP1, `(.L_x_15) ;  /* 0x0000000109247547 */ /* 0x000fea000b800000 */
[----:B------:R-:W-:Y:S01]  /*0c10*/  IMAD.MOV.U32 R4, RZ, RZ, R14 ;  /* 0x000000ffff047224 */ /* 0x000fe200078e000e */
[----:B------:R-:W-:Y:S01]  /*0c20*/  UMOV UR4, URZ ;  /* 0x000000ff00047c82 */ /* 0x000fe20008000000 */
[----:B----4-:R-:W-:Y:S02]  /*0c30*/  IMAD.MOV.U32 R5, RZ, RZ, R11 ;  /* 0x000000ffff057224 */ /* 0x010fe400078e000b */
[----:B---3--:R-:W-:-:S04]  /*0c40*/  IMAD.WIDE.U32 R6, R3, UR38, R4 ;  /* 0x0000002603067c25 */ /* 0x008fc8000f8e0004 */
[----:B------:R-:W-:Y:S01]  /*0c50*/  VIADD R5, R7, UR4 ;  /* 0x0000000407057c36 */ /* 0x000fe20008000000 */
[----:B------:R-:W-:Y:S01]  /*0c60*/  LEA R4, P0, R6, UR26, 0x2 ;  /* 0x0000001a06047c11 */ /* 0x000fe2000f8010ff */
[----:B------:R-:W-:-:S03]  /*0c70*/  IMAD.MOV.U32 R7, RZ, RZ, 0x7fffffff ;  /* 0x7fffffffff077424 */ /* 0x000fc600078e00ff */
[----:B------:R-:W-:-:S05]  /*0c80*/  LEA.HI.X R5, R6, UR27, R5, 0x2, P0 ;  /* 0x0000001b06057c11 */ /* 0x000fca00080f1405 */
[----:B------:R0:W-:Y:S04]  /*0c90*/  STG.E desc[UR22][R4.64], R7 ;  /* 0x0000000704007986 */ /* 0x0001e8000c101916 */
.L_x_15:
[----:B------:R-:W-:-:S04]  /*0ca0*/  UISETP.NE.U32.AND UP2, UPT, UR24, URZ, UPT ;  /* 0x000000ff1800728c */ /* 0x000fc8000bf45070 */
[----:B------:R-:W-:-:S09]  /*0cb0*/  UISETP.NE.AND.EX UP2, UPT, UR25, URZ, UPT, UP2 ;  /* 0x000000ff1900728c */ /* 0x000fd2000bf45320 */
[----:B------:R-:W-:Y:S05]  /*0cc0*/  BRA.U !UP2, `(.L_x_16) ;  /* 0x000000010a247547 */ /* 0x000fea000b800000 */
[----:B0-----:R-:W-:Y:S01]  /*0cd0*/  MOV R4, R14 ;  /* 0x0000000e00047202 */ /* 0x001fe20000000f00 */
[----:B----4-:R-:W-:Y:S01]  /*0ce0*/  IMAD.MOV.U32 R5, RZ, RZ, R11 ;  /* 0x000000ffff057224 */ /* 0x010fe200078e000b */
[----:B------:R-:W-:-:S03]  /*0cf0*/  UMOV UR4, URZ ;  /* 0x000000ff00047c82 */ /* 0x000fc60008000000 */
[----:B---3--:R-:W-:-:S04]  /*0d00*/  IMAD.WIDE.U32 R6, R3, UR38, R4 ;  /* 0x0000002603067c25 */ /* 0x008fc8000f8e0004 */
[----:B------:R-:W-:Y:S01]  /*0d10*/  VIADD R5, R7, UR4 ;  /* 0x0000000407057c36 */ /* 0x000fe20008000000 */
[----:B------:R-:W-:Y:S01]  /*0d20*/  LEA R4, P0, R6, UR24, 0x2 ;  /* 0x0000001806047c11 */ /* 0x000fe2000f8010ff */
[----:B------:R-:W-:-:S03]  /*0d30*/  IMAD.MOV.U32 R7, RZ, RZ, 0x7fffffff ;  /* 0x7fffffffff077424 */ /* 0x000fc600078e00ff */
[----:B------:R-:W-:-:S05]  /*0d40*/  LEA.HI.X R5, R6, UR25, R5, 0x2, P0 ;  /* 0x0000001906057c11 */ /* 0x000fca00080f1405 */
[----:B------:R1:W-:Y:S04]  /*0d50*/  STG.E desc[UR22][R4.64], R7 ;  /* 0x0000000704007986 */ /* 0x0003e8000c101916 */
.L_x_16:
[----:B------:R-:W-:Y:S01]  /*0d60*/  UISETP.NE.U32.AND UP3, UPT, UR28, URZ, UPT ;  /* 0x000000ff1c00728c */ /* 0x000fe2000bf65070 */
[C---:B01--4-:R-:W-:Y:S02]  /*0d70*/  VIADD R5, R3.reuse, 0x2 ;  /* 0x0000000203057836 */ /* 0x053fe40000000000 */
[C---:B------:R-:W-:Y:S01]  /*0d80*/  VIADD R4, R3.reuse, 0x3 ;  /* 0x0000000303047836 */ /* 0x040fe20000000000 */
[----:B------:R-:W-:Y:S01]  /*0d90*/  UISETP.NE.AND.EX UP3, UPT, UR29, URZ, UPT, UP3 ;  /* 0x000000ff1d00728c */ /* 0x000fe2000bf65330 */
[----:B------:R-:W-:-:S05]  /*0da0*/  VIADD R19, R3, 0x1 ;  /* 0x0000000103137836 */ /* 0x000fca0000000000 */
[----:B------:R-:W-:-:S13]  /*0db0*/  PLOP3.LUT P0, PT, PT, PT, UP3, 0x80, 0x8 ;  /* 0x000000000008781c */ /* 0x000fda0003f0f038 */
[----:B------:R-:W-:Y:S05]  /*0dc0*/  @!P0 BRA `(.L_x_17) ;  /* 0x0000000000248947 */ /* 0x000fea0003800000 */
[----:B------:R-:W-:Y:S01]  /*0dd0*/  MOV R7, R11 ;  /* 0x0000000b00077202 */ /* 0x000fe20000000f00 */
[----:B---3--:R-:W-:Y:S01]  /*0de0*/  IMAD.MOV.U32 R6, RZ, RZ, R14 ;  /* 0x000000ffff067224 */ /* 0x008fe200078e000e */
[----:B------:R-:W-:-:S03]  /*0df0*/  UMOV UR4, URZ ;  /* 0x000000ff00047c82 */ /* 0x000fc60008000000 */
[----:B------:R-:W-:-:S04]  /*0e00*/  IMAD.WIDE.U32 R6, R19, UR38, R6 ;  /* 0x0000002613067c25 */ /* 0x000fc8000f8e0006 */
[----:B------:R-:W-:Y:S01]  /*0e10*/  VIADD R7, R7, UR4 ;  /* 0x0000000407077c36 */ /* 0x000fe20008000000 */
[----:B------:R-:W-:-:S04]  /*0e20*/  LEA R8, P1, R6, UR28, 0x2 ;  /* 0x0000001c06087c11 */ /* 0x000fc8000f8210ff */
[----:B------:R-:W-:Y:S01]  /*0e30*/  LEA.HI.X R9, R6, UR29, R7, 0x2, P1 ;  /* 0x0000001d06097c11 */ /* 0x000fe200088f1407 */
[----:B------:R-:W-:-:S05]  /*0e40*/  IMAD.MOV.U32 R7, RZ, RZ, 0x7fffffff ;  /* 0x7fffffffff077424 */ /* 0x000fca00078e00ff */
[----:B------:R0:W-:Y:S03]  /*0e50*/  STG.E desc[UR22][R8.64], R7 ;  /* 0x0000000708007986 */ /* 0x0001e6000c101916 */
.L_x_17:
[----:B------:R-:W-:Y:S05]  /*0e60*/  BRA.U !UP1, `(.L_x_18) ;  /* 0x0000000109247547 */ /* 0x000fea000b800000 */
[----:B---3--:R-:W-:Y:S01]  /*0e70*/  IMAD.MOV.U32 R6, RZ, RZ, R14 ;  /* 0x000000ffff067224 */ /* 0x008fe200078e000e */
[----:B------:R-:W-:Y:S01]  /*0e80*/  UMOV UR4, URZ ;  /* 0x000000ff00047c82 */ /* 0x000fe20008000000 */
[----:B0-----:R-:W-:Y:S02]  /*0e90*/  IMAD.MOV.U32 R7, RZ, RZ, R11 ;  /* 0x000000ffff077224 */ /* 0x001fe400078e000b */
[----:B------:R-:W-:-:S04]  /*0ea0*/  IMAD.WIDE.U32 R8, R19, UR38, R6 ;  /* 0x0000002613087c25 */ /* 0x000fc8000f8e0006 */
[----:B------:R-:W-:Y:S01]  /*0eb0*/  VIADD R7, R9, UR4 ;  /* 0x0000000409077c36 */ /* 0x000fe20008000000 */
[----:B------:R-:W-:Y:S01]  /*0ec0*/  LEA R6, P1, R8, UR26, 0x2 ;  /* 0x0000001a08067c11 */ /* 0x000fe2000f8210ff */
[----:B------:R-:W-:-:S03]  /*0ed0*/  IMAD.MOV.U32 R9, RZ, RZ, 0x7fffffff ;  /* 0x7fffffffff097424 */ /* 0x000fc600078e00ff */
[----:B------:R-:W-:-:S05]  /*0ee0*/  LEA.HI.X R7, R8, UR27, R7, 0x2, P1 ;  /* 0x0000001b08077c11 */ /* 0x000fca00088f1407 */
[----:B------:R1:W-:Y:S04]  /*0ef0*/  STG.E desc[UR22][R6.64], R9 ;  /* 0x0000000906007986 */ /* 0x0003e8000c101916 */
.L_x_18:
[----:B------:R-:W-:Y:S05]  /*0f00*/  BRA.U !UP2, `(.L_x_19) ;  /* 0x000000010a247547 */ /* 0x000fea000b800000 */
[----:B01----:R-:W-:Y:S01]  /*0f10*/  MOV R7, R11 ;  /* 0x0000000b00077202 */ /* 0x003fe20000000f00 */
[----:B---3--:R-:W-:Y:S01]  /*0f20*/  IMAD.MOV.U32 R6, RZ, RZ, R14 ;  /* 0x000000ffff067224 */ /* 0x008fe200078e000e */
[----:B------:R-:W-:-:S03]  /*0f30*/  UMOV UR4, URZ ;  /* 0x000000ff00047c82 */ /* 0x000fc60008000000 */
[----:B------:R-:W-:-:S04]  /*0f40*/  IMAD.WIDE.U32 R8, R19, UR38, R6 ;  /* 0x0000002613087c25 */ /* 0x000fc8000f8e0006 */
[----:B------:R-:W-:Y:S01]  /*0f50*/  VIADD R7, R9, UR4 ;  /* 0x0000000409077c36 */ /* 0x000fe20008000000 */
[----:B------:R-:W-:Y:S01]  /*0f60*/  LEA R6, P1, R8, UR24, 0x2 ;  /* 0x0000001808067c11 */ /* 0x000fe2000f8210ff */
[----:B------:R-:W-:-:S03]  /*0f70*/  IMAD.MOV.U32 R9, RZ, RZ, 0x7fffffff ;  /* 0x7fffffffff097424 */ /* 0x000fc600078e00ff */
[----:B------:R-:W-:-:S05]  /*0f80*/  LEA.HI.X R7, R8, UR25, R7, 0x2, P1 ;  /* 0x0000001908077c11 */ /* 0x000fca00088f1407 */
[----:B------:R2:W-:Y:S04]  /*0f90*/  STG.E desc[UR22][R6.64], R9 ;  /* 0x0000000906007986 */ /* 0x0005e8000c101916 */
.L_x_19:
[----:B------:R-:W-:Y:S05]  /*0fa0*/  @!P0 BRA `(.L_x_20) ;  /* 0x0000000000248947 */ /* 0x000fea0003800000 */
[----:B-123--:R-:W-:Y:S01]  /*0fb0*/  IMAD.MOV.U32 R6, RZ, RZ, R14 ;  /* 0x000000ffff067224 */ /* 0x00efe200078e000e */
[----:B------:R-:W-:Y:S01]  /*0fc0*/  UMOV UR4, URZ ;  /* 0x000000ff00047c82 */ /* 0x000fe20008000000 */
[----:B0-----:R-:W-:Y:S02]  /*0fd0*/  IMAD.MOV.U32 R7, RZ, RZ, R11 ;  /* 0x000000ffff077224 */ /* 0x001fe400078e000b */
[----:B------:R-:W-:-:S04]  /*0fe0*/  IMAD.WIDE.U32 R6, R5, UR38, R6 ;  /* 0x0000002605067c25 */ /* 0x000fc8000f8e0006 */
[----:B------:R-:W-:Y:S01]  /*0ff0*/  VIADD R7, R7, UR4 ;  /* 0x0000000407077c36 */ /* 0x000fe20008000000 */
[----:B------:R-:W-:-:S04]  /*1000*/  LEA R8, P1, R6, UR28, 0x2 ;  /* 0x0000001c06087c11 */ /* 0x000fc8000f8210ff */
[----:B------:R-:W-:Y:S01]  /*1010*/  LEA.HI.X R9, R6, UR29, R7, 0x2, P1 ;  /* 0x0000001d06097c11 */ /* 0x000fe200088f1407 */
[----:B------:R-:W-:-:S05]  /*1020*/  IMAD.MOV.U32 R7, RZ, RZ, 0x7fffffff ;  /* 0x7fffffffff077424 */ /* 0x000fca00078e00ff */
[----:B------:R4:W-:Y:S03]  /*1030*/  STG.E desc[UR22][R8.64], R7 ;  /* 0x0000000708007986 */ /* 0x0009e6000c101916 */
.L_x_20:
[----:B------:R-:W-:Y:S05]  /*1040*/  BRA.U !UP1, `(.L_x_21) ;  /* 0x0000000109247547 */ /* 0x000fea000b800000 */
[----:B-123--:R-:W-:Y:S01]  /*1050*/  MOV R6, R14 ;  /* 0x0000000e00067202 */ /* 0x00efe20000000f00 */
[----:B0---4-:R-:W-:Y:S01]  /*1060*/  IMAD.MOV.U32 R7, RZ, RZ, R11 ;  /* 0x000000ffff077224 */ /* 0x011fe200078e000b */
[----:B------:R-:W-:-:S03]  /*1070*/  UMOV UR4, URZ ;  /* 0x000000ff00047c82 */ /* 0x000fc60008000000 */
[----:B------:R-:W-:-:S04]  /*1080*/  IMAD.WIDE.U32 R8, R5, UR38, R6 ;  /* 0x0000002605087c25 */ /* 0x000fc8000f8e0006 */
[----:B------:R-:W-:Y:S01]  /*1090*/  VIADD R7, R9, UR4 ;  /* 0x0000000409077c36 */ /* 0x000fe20008000000 */
[----:B------:R-:W-:Y:S01]  /*10a0*/  LEA R6, P1, R8, UR26, 0x2 ;  /* 0x0000001a08067c11 */ /* 0x000fe2000f8210ff */
[----:B------:R-:W-:-:S03]  /*10b0*/  IMAD.MOV.U32 R9, RZ, RZ, 0x7fffffff ;  /* 0x7fffffffff097424 */ /* 0x000fc600078e00ff */
[----:B------:R-:W-:-:S05]  /*10c0*/  LEA.HI.X R7, R8, UR27, R7, 0x2, P1 ;  /* 0x0000001b08077c11 */ /* 0x000fca00088f1407 */
[----:B------:R0:W-:Y:S04]  /*10d0*/  STG.E desc[UR22][R6.64], R9 ;  /* 0x0000000906007986 */ /* 0x0001e8000c101916 */
.L_x_21:
[----:B------:R-:W-:Y:S05]  /*10e0*/  BRA.U !UP2, `(.L_x_22) ;  /* 0x000000010a247547 */ /* 0x000fea000b800000 */
[----:B0123--:R-:W-:Y:S01]  /*10f0*/  IMAD.MOV.U32 R6, RZ, RZ, R14 ;  /* 0x000000ffff067224 */ /* 0x00ffe200078e000e */
[----:B------:R-:W-:Y:S01]  /*1100*/  UMOV UR4, URZ ;  /* 0x000000ff00047c82 */ /* 0x000fe20008000000 */
[----:B----4-:R-:W-:Y:S02]  /*1110*/  IMAD.MOV.U32 R7, RZ, RZ, R11 ;  /* 0x000000ffff077224 */ /* 0x010fe400078e000b */
[----:B------:R-:W-:-:S04]  /*1120*/  IMAD.WIDE.U32 R8, R5, UR38, R6 ;  /* 0x0000002605087c25 */ /* 0x000fc8000f8e0006 */
[----:B------:R-:W-:Y:S01]  /*1130*/  VIADD R5, R9, UR4 ;  /* 0x0000000409057c36 */ /* 0x000fe20008000000 */
[----:B------:R-:W-:-:S04]  /*1140*/  LEA R6, P1, R8, UR24, 0x2 ;  /* 0x0000001808067c11 */ /* 0x000fc8000f8210ff */
[----:B------:R-:W-:Y:S02]  /*1150*/  LEA.HI.X R7, R8, UR25, R5, 0x2, P1 ;  /* 0x0000001908077c11 */ /* 0x000fe400088f1405 */
[----:B------:R-:W-:-:S05]  /*1160*/  MOV R5, 0x7fffffff ;  /* 0x7fffffff00057802 */ /* 0x000fca0000000f00 */
[----:B------:R0:W-:Y:S02]  /*1170*/  STG.E desc[UR22][R6.64], R5 ;  /* 0x0000000506007986 */ /* 0x0001e4000c101916 */
.L_x_22:
[----:B------:R-:W-:Y:S05]  /*1180*/  @!P0 BRA `(.L_x_23) ;  /* 0x0000000000248947 */ /* 0x000fea0003800000 */
[----:B0123--:R-:W-:Y:S01]  /*1190*/  IMAD.MOV.U32 R6, RZ, RZ, R14 ;  /* 0x000000ffff067224 */ /* 0x00ffe200078e000e */
[----:B------:R-:W-:Y:S01]  /*11a0*/  UMOV UR4, URZ ;  /* 0x000000ff00047c82 */ /* 0x000fe20008000000 */
[----:B----4-:R-:W-:Y:S02]  /*11b0*/  IMAD.MOV.U32 R7, RZ, RZ, R11 ;  /* 0x000000ffff077224 */ /* 0x010fe400078e000b */
[----:B------:R-:W-:-:S04]  /*11c0*/  IMAD.WIDE.U32 R6, R4, UR38, R6 ;  /* 0x0000002604067c25 */ /* 0x000fc8000f8e0006 */
[----:B------:R-:W-:Y:S01]  /*11d0*/  VIADD R5, R7, UR4 ;  /* 0x0000000407057c36 */ /* 0x000fe20008000000 */
[----:B------:R-:W-:-:S04]  /*11e0*/  LEA R8, P1, R6, UR28, 0x2 ;  /* 0x0000001c06087c11 */ /* 0x000fc8000f8210ff */
[----:B------:R-:W-:Y:S01]  /*11f0*/  LEA.HI.X R9, R6, UR29, R5, 0x2, P1 ;  /* 0x0000001d06097c11 */ /* 0x000fe200088f1405 */
[----:B------:R-:W-:-:S05]  /*1200*/  IMAD.MOV.U32 R5, RZ, RZ, 0x7fffffff ;  /* 0x7fffffffff057424 */ /* 0x000fca00078e00ff */
[----:B------:R0:W-:Y:S03]  /*1210*/  STG.E desc[UR22][R8.64], R5 ;  /* 0x0000000508007986 */ /* 0x0001e6000c101916 */
.L_x_23:
[----:B------:R-:W-:Y:S05]  /*1220*/  BRA.U !UP1, `(.L_x_24) ;  /* 0x0000000109247547 */ /* 0x000fea000b800000 */
[----:B0123--:R-:W-:Y:S01]  /*1230*/  IMAD.MOV.U32 R6, RZ, RZ, R14 ;  /* 0x000000ffff067224 */ /* 0x00ffe200078e000e */
[----:B------:R-:W-:Y:S01]  /*1240*/  UMOV UR4, URZ ;  /* 0x000000ff00047c82 */ /* 0x000fe20008000000 */
[----:B----4-:R-:W-:Y:S02]  /*1250*/  IMAD.MOV.U32 R7, RZ, RZ, R11 ;  /* 0x000000ffff077224 */ /* 0x010fe400078e000b */
[----:B------:R-:W-:-:S05]  /*1260*/  IMAD.WIDE.U32 R8, R4, UR38, R6 ;  /* 0x0000002604087c25 */ /* 0x000fca000f8e0006 */
[----:B------:R-:W-:Y:S02]  /*1270*/  IADD3 R5, PT, PT, R9, UR4, RZ ;  /* 0x0000000409057c10 */ /* 0x000fe4000fffe0ff */
[----:B------:R-:W-:-:S04]  /*1280*/  LEA R6, P1, R8, UR26, 0x2 ;  /* 0x0000001a08067c11 */ /* 0x000fc8000f8210ff */
[----:B------:R-:W-:Y:S01]  /*1290*/  LEA.HI.X R7, R8, UR27, R5, 0x2, P1 ;  /* 0x0000001b08077c11 */ /* 0x000fe200088f1405 */
[----:B------:R-:W-:-:S05]  /*12a0*/  IMAD.MOV.U32 R5, RZ, RZ, 0x7fffffff ;  /* 0x7fffffffff057424 */ /* 0x000fca00078e00ff */
[----:B------:R0:W-:Y:S03]  /*12b0*/  STG.E desc[UR22][R6.64], R5 ;  /* 0x0000000506007986 */ /* 0x0001e6000c101916 */
.L_x_24:
[----:B------:R-:W-:Y:S05]  /*12c0*/  BRA.U !UP2, `(.L_x_25) ;  /* 0x000000010a247547 */ /* 0x000fea000b800000 */
[----:B0123--:R-:W-:Y:S01]  /*12d0*/  IMAD.MOV.U32 R6, RZ, RZ, R14 ;  /* 0x000000ffff067224 */ /* 0x00ffe200078e000e */
[----:B------:R-:W-:Y:S01]  /*12e0*/  UMOV UR4, URZ ;  /* 0x000000ff00047c82 */ /* 0x000fe20008000000 */
[----:B----4-:R-:W-:Y:S02]  /*12f0*/  IMAD.MOV.U32 R7, RZ, RZ, R11 ;  /* 0x000000ffff077224 */ /* 0x010fe400078e000b */
[----:B------:R-:W-:-:S04]  /*1300*/  IMAD.WIDE.U32 R6, R4, UR38, R6 ;  /* 0x0000002604067c25 */ /* 0x000fc8000f8e0006 */
[----:B------:R-:W-:Y:S01]  /*1310*/  VIADD R5, R7, UR4 ;  /* 0x0000000407057c36 */ /* 0x000fe20008000000 */
[----:B------:R-:W-:Y:S01]  /*1320*/  LEA R4, P1, R6, UR24, 0x2 ;  /* 0x0000001806047c11 */ /* 0x000fe2000f8210ff */
[----:B------:R-:W-:-:S03]  /*1330*/  IMAD.MOV.U32 R7, RZ, RZ, 0x7fffffff ;  /* 0x7fffffffff077424 */ /* 0x000fc600078e00ff */
[----:B------:R-:W-:-:S05]  /*1340*/  LEA.HI.X R5, R6, UR25, R5, 0x2, P1 ;  /* 0x0000001906057c11 */ /* 0x000fca00088f1405 */
[----:B------:R0:W-:Y:S04]  /*1350*/  STG.E desc[UR22][R4.64], R7 ;  /* 0x0000000704007986 */ /* 0x0001e8000c101916 */
.L_x_25:
[----:B------:R-:W-:-:S05]  /*1360*/  VIADD R3, R3, 0x4 ;  /* 0x0000000403037836 */ /* 0x000fca0000000000 */
[----:B------:R-:W-:-:S13]  /*1370*/  ISETP.NE.AND P1, PT, R3, R2, PT ;  /* 0x000000020300720c */ /* 0x000fda0003f25270 */
[----:B------:R-:W-:Y:S05]  /*1380*/  @P1 BRA `(.L_x_26) ;  /* 0xfffffff400e41947 */ /* 0x000fea000383ffff */
.L_x_12:
[----:B012---:R-:W-:Y:S05]  /*1390*/  BSYNC.RECONVERGENT B2 ;  /* 0x0000000000027941 */ /* 0x007fea0003800200 */
.L_x_11:
[----:B------:R-:W-:-:S13]  /*13a0*/  ISETP.NE.AND P0, PT, R17, RZ, PT ;  /* 0x000000ff1100720c */ /* 0x000fda0003f05270 */
[----:B------:R-:W-:Y:S05]  /*13b0*/  @!P0 BRA `(.L_x_27) ;  /* 0x00000030001c8947 */ /* 0x000fea0003800000 */
[----:B------:R-:W0:Y:S01]  /*13c0*/  LDC.64 R4, c[0x0][0x3a8] ;  /* 0x0000ea00ff047b82 */ /* 0x000e220000000a00 */
[----:B------:R-:W-:-:S07]  /*13d0*/  ISETP.NE.AND P3, PT, R17, 0x1, PT ;  /* 0x000000011100780c */ /* 0x000fce0003f65270 */
[----:B---34-:R-:W1:Y:S08]  /*13e0*/  LDC.64 R6, c[0x0][0x3b8] ;  /* 0x0000ee00ff067b82 */ /* 0x018e700000000a00 */
[----:B------:R-:W2:Y:S01]  /*13f0*/  LDC.64 R8, c[0x0][0x3b0] ;  /* 0x0000ec00ff087b82 */ /* 0x000ea20000000a00 */
[----:B0-----:R-:W-:-:S04]  /*1400*/  ISETP.NE.U32.AND P0, PT, R4, RZ, PT ;  /* 0x000000ff0400720c */ /* 0x001fc80003f05070 */
[----:B------:R-:W-:Y:S02]  /*1410*/  ISETP.NE.AND.EX P0, PT, R5, RZ, PT, P0 ;  /* 0x000000ff0500720c */ /* 0x000fe40003f05300 */
[----:B-1----:R-:W-:-:S04]  /*1420*/  ISETP.NE.U32.AND P1, PT, R6, RZ, PT ;  /* 0x000000ff0600720c */ /* 0x002fc80003f25070 */
[----:B------:R-:W-:Y:S02]  /*1430*/  ISETP.NE.AND.EX P1, PT, R7, RZ, PT, P1 ;  /* 0x000000ff0700720c */ /* 0x000fe40003f25310 */
[----:B--2---:R-:W-:-:S04]  /*1440*/  ISETP.NE.U32.AND P2, PT, R8, RZ, PT ;  /* 0x000000ff0800720c */ /* 0x004fc80003f45070 */
[----:B------:R-:W-:Y:S01]  /*1450*/  ISETP.NE.AND.EX P2, PT, R9, RZ, PT, P2 ;  /* 0x000000ff0900720c */ /* 0x000fe20003f45320 */
[----:B------:R-:W-:-:S12]  /*1460*/  @!P0 BRA `(.L_x_28) ;  /* 0x0000000000288947 */ /* 0x000fd80003800000 */
[----:B------:R-:W0:Y:S01]  /*1470*/  LDCU UR4, c[0x0][0x388] ;  /* 0x00007100ff0477ac */ /* 0x000e220008000800 */
[----:B------:R-:W-:Y:S01]  /*1480*/  MOV R18, R14 ;  /* 0x0000000e00127202 */ /* 0x000fe20000000f00 */
[----:B------:R-:W-:-:S04]  /*1490*/  IMAD.MOV.U32 R19, RZ, RZ, R11 ;  /* 0x000000ffff137224 */ /* 0x000fc800078e000b */
[----:B0-----:R-:W-:Y:S01]  /*14a0*/  IMAD.WIDE.U32 R18, R2, UR4, R18 ;  /* 0x0000000402127c25 */ /* 0x001fe2000f8e0012 */
[----:B------:R-:W-:-:S03]  /*14b0*/  UMOV UR4, URZ ;  /* 0x000000ff00047c82 */ /* 0x000fc60008000000 */
[----:B------:R-:W-:Y:S01]  /*14c0*/  VIADD R3, R19, UR4 ;  /* 0x0000000413037c36 */ /* 0x000fe20008000000 */
[----:B------:R-:W-:-:S04]  /*14d0*/  LEA R20, P4, R18, R4, 0x2 ;  /* 0x0000000412147211 */ /* 0x000fc800078810ff */
[----:B------:R-:W-:Y:S01]  /*14e0*/  LEA.HI.X R21, R18, R5, R3, 0x2, P4 ;  /* 0x0000000512157211 */ /* 0x000fe200020f1403 */
[----:B------:R-:W-:-:S05]  /*14f0*/  IMAD.MOV.U32 R3, RZ, RZ, 0x7fffffff ;  /* 0x7fffffffff037424 */ /* 0x000fca00078e00ff */
[----:B------:R0:W-:Y:S03]  /*1500*/  STG.E desc[UR22][R20.64], R3 ;  /* 0x0000000314007986 */ /* 0x0001e6000c101916 */
.L_x_28:
[----:B------:R-:W-:Y:S05]  /*1510*/  @!P1 BRA `(.L_x_29) ;  /* 0x0000000000289947 */ /* 0x000fea0003800000 */
[----:B------:R-:W0:Y:S01]  /*1520*/  LDCU UR4, c[0x0][0x388] ;  /* 0x00007100ff0477ac */ /* 0x000e220008000800 */
[----:B------:R-:W-:Y:S02]  /*1530*/  IMAD.MOV.U32 R18, RZ, RZ, R14 ;  /* 0x000000ffff127224 */ /* 0x000fe400078e000e */
[----:B------:R-:W-:Y:S02]  /*1540*/  IMAD.MOV.U32 R19, RZ, RZ, R11 ;  /* 0x000000ffff137224 */ /* 0x000fe400078e000b */
[----:B0-----:R-:W-:Y:S01]  /*1550*/  IMAD.WIDE.U32 R20, R2, UR4, R18 ;  /* 0x0000000402147c25 */ /* 0x001fe2000f8e0012 */
[----:B------:R-:W-:-:S03]  /*1560*/  UMOV UR4, URZ ;  /* 0x000000ff00047c82 */ /* 0x000fc60008000000 */
[----:B------:R-:W-:Y:S01]  /*1570*/  VIADD R3, R21, UR4 ;  /* 0x0000000415037c36 */ /* 0x000fe20008000000 */
[----:B------:R-:W-:-:S04]  /*1580*/  LEA R18, P4, R20, R6, 0x2 ;  /* 0x0000000614127211 */ /* 0x000fc800078810ff */
[----:B------:R-:W-:Y:S02]  /*1590*/  LEA.HI.X R19, R20, R7, R3, 0x2, P4 ;  /* 0x0000000714137211 */ /* 0x000fe400020f1403 */
[----:B------:R-:W-:-:S05]  /*15a0*/  MOV R3, 0x7fffffff ;  /* 0x7fffffff00037802 */ /* 0x000fca0000000f00 */
[----:B------:R1:W-:Y:S02]  /*15b0*/  STG.E desc[UR22][R18.64], R3 ;  /* 0x0000000312007986 */ /* 0x0003e4000c101916 */
.L_x_29:
[----:B------:R-:W-:Y:S05]  /*15c0*/  @!P2 BRA `(.L_x_30) ;  /* 0x000000000028a947 */ /* 0x000fea0003800000 */
[----:B------:R-:W0:Y:S01]  /*15d0*/  LDCU UR4, c[0x0][0x388] ;  /* 0x00007100ff0477ac */ /* 0x000e220008000800 */
[----:B-1----:R-:W-:Y:S02]  /*15e0*/  IMAD.MOV.U32 R18, RZ, RZ, R14 ;  /* 0x000000ffff127224 */ /* 0x002fe400078e000e */
[----:B------:R-:W-:Y:S02]  /*15f0*/  IMAD.MOV.U32 R19, RZ, RZ, R11 ;  /* 0x000000ffff137224 */ /* 0x000fe400078e000b */
[----:B0-----:R-:W-:Y:S01]  /*1600*/  IMAD.WIDE.U32 R20, R2, UR4, R18 ;  /* 0x0000000402147c25 */ /* 0x001fe2000f8e0012 */
[----:B------:R-:W-:-:S03]  /*1610*/  UMOV UR4, URZ ;  /* 0x000000ff00047c82 */ /* 0x000fc60008000000 */
[----:B------:R-:W-:Y:S01]  /*1620*/  VIADD R3, R21, UR4 ;  /* 0x0000000415037c36 */ /* 0x000fe20008000000 */
[----:B------:R-:W-:-:S04]  /*1630*/  LEA R18, P4, R20, R8, 0x2 ;  /* 0x0000000814127211 */ /* 0x000fc800078810ff */
[----:B------:R-:W-:Y:S01]  /*1640*/  LEA.HI.X R19, R20, R9, R3, 0x2, P4 ;  /* 0x0000000914137211 */ /* 0x000fe200020f1403 */
[----:B------:R-:W-:-:S05]  /*1650*/  IMAD.MOV.U32 R3, RZ, RZ, 0x7fffffff ;  /* 0x7fffffffff037424 */ /* 0x000fca00078e00ff */
[----:B------:R2:W-:Y:S03]  /*1660*/  STG.E desc[UR22][R18.64], R3 ;  /* 0x0000000312007986 */ /* 0x0005e6000c101916 */
.L_x_30:
[----:B------:R-:W-:Y:S05]  /*1670*/  @!P3 BRA `(.L_x_27) ;  /* 0x0000002c006cb947 */ /* 0x000fea0003800000 */
[----:B------:R-:W-:Y:S01]  /*1680*/  ISETP.NE.AND P3, PT, R17, 0x2, PT ;  /* 0x000000021100780c */ /* 0x000fe20003f65270 */
[----:B------:R-:W-:Y:S01]  /*1690*/  VIADD R17, R2, 0x1 ;  /* 0x0000000102117836 */ /* 0x000fe20000000000 */
[----:B------:R-:W-:Y:S11]  /*16a0*/  @!P0 BRA `(.L_x_31) ;  /* 0x0000000000288947 */ /* 0x000ff60003800000 */
[----:B------:R-:W3:Y:S01]  /*16b0*/  LDCU UR4, c[0x0][0x388] ;  /* 0x00007100ff0477ac */ /* 0x000ee20008000800 */
[----:B-12---:R-:W-:Y:S01]  /*16c0*/  MOV R19, R11 ;  /* 0x0000000b00137202 */ /* 0x006fe20000000f00 */
[----:B------:R-:W-:-:S04]  /*16d0*/  IMAD.MOV.U32 R18, RZ, RZ, R14 ;  /* 0x000000ffff127224 */ /* 0x000fc800078e000e */
[----:B---3--:R-:W-:Y:S01]  /*16e0*/  IMAD.WIDE.U32 R18, R17, UR4, R18 ;  /* 0x0000000411127c25 */ /* 0x008fe2000f8e0012 */
[----:B------:R-:W-:-:S03]  /*16f0*/  UMOV UR4, URZ ;  /* 0x000000ff00047c82 */ /* 0x000fc60008000000 */
[----:B0-----:R-:W-:Y:S01]  /*1700*/  VIADD R3, R19, UR4 ;  /* 0x0000000413037c36 */ /* 0x001fe20008000000 */
[----:B------:R-:W-:-:S04]  /*1710*/  LEA R20, P4, R18, R4, 0x2 ;  /* 0x0000000412147211 */ /* 0x000fc800078810ff */
[----:B------:R-:W-:Y:S01]  /*1720*/  LEA.HI.X R21, R18, R5, R3, 0x2, P4 ;  /* 0x0000000512157211 */ /* 0x000fe200020f1403 */
[----:B------:R-:W-:-:S05]  /*1730*/  IMAD.MOV.U32 R3, RZ, RZ, 0x7fffffff ;  /* 0x7fffffffff037424 */ /* 0x000fca00078e00ff */
[----:B------:R3:W-:Y:S03]  /*1740*/  STG.E desc[UR22][R20.64], R3 ;  /* 0x0000000314007986 */ /* 0x0007e6000c101916 */
.L_x_31:
[----:B------:R-:W-:Y:S05]  /*1750*/  @!P1 BRA `(.L_x_32) ;  /* 0x0000000000289947 */ /* 0x000fea0003800000 */
[----:B------:R-:W0:Y:S01]  /*1760*/  LDCU UR4, c[0x0][0x388] ;  /* 0x00007100ff0477ac */ /* 0x000e220008000800 */
[----:B-12---:R-:W-:Y:S02]  /*1770*/  IMAD.MOV.U32 R18, RZ, RZ, R14 ;  /* 0x000000ffff127224 */ /* 0x006fe400078e000e */
[----:B------:R-:W-:Y:S02]  /*1780*/  IMAD.MOV.U32 R19, RZ, RZ, R11 ;  /* 0x000000ffff137224 */ /* 0x000fe400078e000b */
[----:B0--3--:R-:W-:Y:S01]  /*1790*/  IMAD.WIDE.U32 R20, R17, UR4, R18 ;  /* 0x0000000411147c25 */ /* 0x009fe2000f8e0012 */
[----:B------:R-:W-:-:S03]  /*17a0*/  UMOV UR4, URZ ;  /* 0x000000ff00047c82 */ /* 0x000fc60008000000 */
[----:B------:R-:W-:Y:S01]  /*17b0*/  VIADD R3, R21, UR4 ;  /* 0x0000000415037c36 */ /* 0x000fe20008000000 */
[----:B------:R-:W-:-:S04]  /*17c0*/  LEA R18, P4, R20, R6, 0x2 ;  /* 0x0000000614127211 */ /* 0x000fc800078810ff */
[----:B------:R-:W-:Y:S01]  /*17d0*/  LEA.HI.X R19, R20, R7, R3, 0x2, P4 ;  /* 0x0000000714137211 */ /* 0x000fe200020f1403 */
[----:B------:R-:W-:-:S05]  /*17e0*/  IMAD.MOV.U32 R3, RZ, RZ, 0x7fffffff ;  /* 0x7fffffffff037424 */ /* 0x000fca00078e00ff */
[----:B------:R4:W-:Y:S03]  /*17f0*/  STG.E desc[UR22][R18.64], R3 ;  /* 0x0000000312007986 */ /* 0x0009e6000c101916 */
.L_x_32:
[----:B------:R-:W-:Y:S05]  /*1800*/  @!P2 BRA `(.L_x_33) ;  /* 0x000000000028a947 */ /* 0x000fea0003800000 */
[----:B------:R-:W0:Y:S01]  /*1810*/  LDCU UR4, c[0x0][0x388] ;  /* 0x00007100ff0477ac */ /* 0x000e220008000800 */
[----:B-12-4-:R-:W-:Y:S01]  /*1820*/  MOV R18, R14 ;  /* 0x0000000e00127202 */ /* 0x016fe20000000f00 */
[----:B------:R-:W-:-:S04]  /*1830*/  IMAD.MOV.U32 R19, RZ, RZ, R11 ;  /* 0x000000ffff137224 */ /* 0x000fc800078e000b */
[----:B0--3--:R-:W-:Y:S01]  /*1840*/  IMAD.WIDE.U32 R20, R17, UR4, R18 ;  /* 0x0000000411147c25 */ /* 0x009fe2000f8e0012 */
[----:B------:R-:W-:-:S03]  /*1850*/  UMOV UR4, URZ ;  /* 0x000000ff00047c82 */ /* 0x000fc60008000000 */
[----:B------:R-:W-:Y:S01]  /*1860*/  VIADD R3, R21, UR4 ;  /* 0x0000000415037c36 */ /* 0x000fe20008000000 */
[----:B------:R-:W-:-:S04]  /*1870*/  LEA R18, P4, R20, R8, 0x2 ;  /* 0x0000000814127211 */ /* 0x000fc800078810ff */
[----:B------:R-:W-:Y:S01]  /*1880*/  LEA.HI.X R19, R20, R9, R3, 0x2, P4 ;  /* 0x0000000914137211 */ /* 0x000fe200020f1403 */
[----:B------:R-:W-:-:S05]  /*1890*/  IMAD.MOV.U32 R3, RZ, RZ, 0x7fffffff ;  /* 0x7fffffffff037424 */ /* 0x000fca00078e00ff */
[----:B------:R0:W-:Y:S03]  /*18a0*/  STG.E desc[UR22][R18.64], R3 ;  /* 0x0000000312007986 */ /* 0x0001e6000c101916 */
.L_x_33:
[----:B------:R-:W-:Y:S05]  /*18b0*/  @!P3 BRA `(.L_x_27) ;  /* 0x0000002800dcb947 */ /* 0x000fea0003800000 */
[----:B------:R-:W-:Y:S01]  /*18c0*/  VIADD R17, R2, 0x2 ;  /* 0x0000000202117836 */ /* 0x000fe20000000000 */
[----:B------:R-:W-:Y:S06]  /*18d0*/  @!P0 BRA `(.L_x_34) ;  /* 0x0000000000288947 */ /* 0x000fec0003800000 */
[----:B------:R-:W5:Y:S01]  /*18e0*/  LDCU UR4, c[0x0][0x388] ;  /* 0x00007100ff0477ac */ /* 0x000f620008000800 */
[----:B------:R-:W-:Y:S02]  /*18f0*/  IMAD.MOV.U32 R2, RZ, RZ, R14 ;  /* 0x000000ffff027224 */ /* 0x000fe400078e000e */
[----:B01234-:R-:W-:Y:S02]  /*1900*/  IMAD.MOV.U32 R3, RZ, RZ, R11 ;  /* 0x000000ffff037224 */ /* 0x01ffe400078e000b */
[----:B-----5:R-:W-:Y:S01]  /*1910*/  IMAD.WIDE.U32 R2, R17, UR4, R2 ;  /* 0x0000000411027c25 */ /* 0x020fe2000f8e0002 */
[----:B------:R-:W-:Y:S02]  /*1920*/  UMOV UR4, URZ ;  /* 0x000000ff00047c82 */ /* 0x000fe40008000000 */
[----:B------:R-:W-:Y:S02]  /*1930*/  LEA R4, P0, R2, R4, 0x2 ;  /* 0x0000000402047211 */ /* 0x000fe400078010ff */
[----:B------:R-:W-:-:S04]  /*1940*/  IADD3 R3, PT, PT, R3, UR4, RZ ;  /* 0x0000000403037c10 */ /* 0x000fc8000fffe0ff */
[----:B------:R-:W-:Y:S01]  /*1950*/  LEA.HI.X R5, R2, R5, R3, 0x2, P0 ;  /* 0x0000000502057211 */ /* 0x000fe200000f1403 */
[----:B------:R-:W-:-:S05]  /*1960*/  IMAD.MOV.U32 R3, RZ, RZ, 0x7fffffff ;  /* 0x7fffffffff037424 */ /* 0x000fca00078e00ff */
[----:B------:R0:W-:Y:S02]  /*1970*/  STG.E desc[UR22][R4.64], R3 ;  /* 0x0000000304007986 */ /* 0x0001e4000c101916 */
.L_x_34:
[----:B------:R-:W-:Y:S05]  /*1980*/  @!P1 BRA `(.L_x_35) ;  /* 0x0000000000289947 */ /* 0x000fea0003800000 */
[----:B------:R-:W5:Y:S01]  /*1990*/  LDCU UR4, c[0x0][0x388] ;  /* 0x00007100ff0477ac */ /* 0x000f620008000800 */
[----:B------:R-:W-:Y:S02]  /*19a0*/  IMAD.MOV.U32 R2, RZ, RZ, R14 ;  /* 0x000000ffff027224 */ /* 0x000fe400078e000e */
[----:B01234-:R-:W-:Y:S02]  /*19b0*/  IMAD.MOV.U32 R3, RZ, RZ, R11 ;  /* 0x000000ffff037224 */ /* 0x01ffe400078e000b */
[----:B-----5:R-:W-:Y:S01]  /*19c0*/  IMAD.WIDE.U32 R2, R17, UR4, R2 ;  /* 0x0000000411027c25 */ /* 0x020fe2000f8e0002 */
[----:B------:R-:W-:-:S03]  /*19d0*/  UMOV UR4, URZ ;  /* 0x000000ff00047c82 */ /* 0x000fc60008000000 */
[----:B------:R-:W-:Y:S01]  /*19e0*/  VIADD R3, R3, UR4 ;  /* 0x0000000403037c36 */ /* 0x000fe20008000000 */
[----:B------:R-:W-:-:S04]  /*19f0*/  LEA R6, P0, R2, R6, 0x2 ;  /* 0x0000000602067211 */ /* 0x000fc800078010ff */
[----:B------:R-:W-:Y:S01]  /*1a00*/  LEA.HI.X R7, R2, R7, R3, 0x2, P0 ;  /* 0x0000000702077211 */ /* 0x000fe200000f1403 */
[----:B------:R-:W-:-:S05]  /*1a10*/  IMAD.MOV.U32 R3, RZ, RZ, 0x7fffffff ;  /* 0x7fffffffff037424 */ /* 0x000fca00078e00ff */
[----:B------:R0:W-:Y:S03]  /*1a20*/  STG.E desc[UR22][R6.64], R3 ;  /* 0x0000000306007986 */ /* 0x0001e6000c101916 */
.L_x_35:
[----:B------:R-:W-:Y:S05]  /*1a30*/  @!P2 BRA `(.L_x_27) ;  /* 0x00000028007ca947 */ /* 0x000fea0003800000 */
[----:B------:R-:W5:Y:S01]  /*1a40*/  LDCU UR4, c[0x0][0x388] ;  /* 0x00007100ff0477ac */ /* 0x000f620008000800 */
[----:B01234-:R-:W-:Y:S01]  /*1a50*/  MOV R3, R11 ;  /* 0x0000000b00037202 */ /* 0x01ffe20000000f00 */
[----:B------:R-:W-:-:S04]  /*1a60*/  IMAD.MOV.U32 R2, RZ, RZ, R14 ;  /* 0x000000ffff027224 */ /* 0x000fc800078e000e */
[----:B-----5:R-:W-:Y:S01]  /*1a70*/  IMAD.WIDE.U32 R2, R17, UR4, R2 ;  /* 0x0000000411027c25 */ /* 0x020fe2000f8e0002 */
[----:B------:R-:W-:-:S03]  /*1a80*/  UMOV UR4, URZ ;  /* 0x000000ff00047c82 */ /* 0x000fc60008000000 */
[----:B------:R-:W-:Y:S01]  /*1a90*/  VIADD R3, R3, UR4 ;  /* 0x0000000403037c36 */ /* 0x000fe20008000000 */
[----:B------:R-:W-:-:S04]  /*1aa0*/  LEA R8, P0, R2, R8, 0x2 ;  /* 0x0000000802087211 */ /* 0x000fc800078010ff */
[----:B------:R-:W-:Y:S01]  /*1ab0*/  LEA.HI.X R9, R2, R9, R3, 0x2, P0 ;  /* 0x0000000902097211 */ /* 0x000fe200000f1403 */
[----:B------:R-:W-:-:S05]  /*1ac0*/  IMAD.MOV.U32 R3, RZ, RZ, 0x7fffffff ;  /* 0x7fffffffff037424 */ /* 0x000fca00078e00ff */
[----:B------:R0:W-:Y:S01]  /*1ad0*/  STG.E desc[UR22][R8.64], R3 ;  /* 0x0000000308007986 */ /* 0x0001e2000c101916 */
[----:B------:R-:W-:Y:S05]  /*1ae0*/  BRA `(.L_x_27) ;  /* 0x0000002800507947 */ /* 0x000fea0003800000 */
.L_x_10:
[----:B------:R-:W4:Y:S02]  /*1af0*/  LDC.64 R8, c[0x0][0x3a8] ;  /* 0x0000ea00ff087b82 */ /* 0x000f240000000a00 */
[----:B----4-:R-:W-:-:S04]  /*1b00*/  ISETP.NE.U32.AND P0, PT, R8, RZ, PT ;  /* 0x000000ff0800720c */ /* 0x010fc80003f05070 */
[----:B------:R-:W-:-:S13]  /*1b10*/  ISETP.NE.AND.EX P0, PT, R9, RZ, PT, P0 ;  /* 0x000000ff0900720c */ /* 0x000fda0003f05300 */
[----:B------:R-:W-:Y:S05]  /*1b20*/  @P0 BRA `(.L_x_36) ;  /* 0x00000010005c0947 */ /* 0x000fea0003800000 */
[----:B------:R-:W4:Y:S02]  /*1b30*/  LDCU.64 UR40, c[0x0][0x3b8] ;  /* 0x00007700ff2877ac */ /* 0x000f240008000a00 */
[----:B----4-:R-:W-:Y:S02]  /*1b40*/  IMAD.U32 R4, RZ, RZ, UR40 ;  /* 0x00000028ff047e24 */ /* 0x010fe4000f8e00ff */
[----:B------:R-:W-:-:S03]  /*1b50*/  IMAD.U32 R5, RZ, RZ, UR41 ;  /* 0x00000029ff057e24 */ /* 0x000fc6000f8e00ff */
[----:B------:R-:W-:-:S04]  /*1b60*/  ISETP.NE.U32.AND P0, PT, R4, RZ, PT ;  /* 0x000000ff0400720c */ /* 0x000fc80003f05070 */
[----:B------:R-:W-:-:S13]  /*1b70*/  ISETP.NE.AND.EX P0, PT, R5, RZ, PT, P0 ;  /* 0x000000ff0500720c */ /* 0x000fda0003f05300 */
[----:B------:R-:W-:Y:S05]  /*1b80*/  @P0 BRA `(.L_x_37) ;  /* 0x0000000800540947 */ /* 0x000fea0003800000 */
[----:B------:R-:W4:Y:S02]  /*1b90*/  LDC.64 R4, c[0x0][0x3b0] ;  /* 0x0000ec00ff047b82 */ /* 0x000f240000000a00 */
[----:B----4-:R-:W-:-:S04]  /*1ba0*/  ISETP.NE.U32.AND P0, PT, R4, RZ, PT ;  /* 0x000000ff0400720c */ /* 0x010fc80003f05070 */
[----:B------:R-:W-:-:S13]  /*1bb0*/  ISETP.NE.AND.EX P0, PT, R5, RZ, PT, P0 ;  /* 0x000000ff0500720c */ /* 0x000fda0003f05300 */
[----:B------:R-:W-:Y:S05]  /*1bc0*/  @P0 BRA `(.L_x_38) ;  /* 0x0000000000f40947 */ /* 0x000fea0003800000 */
[C---:B------:R-:W-:Y:S01]  /*1bd0*/  ISETP.GE.AND P0, PT, R10.reuse, 0x4, PT ;  /* 0x000000040a00780c */ /* 0x040fe20003f06270 */
[----:B------:R-:W-:Y:S01]  /*1be0*/  BSSY.RECONVERGENT B2, `(.L_x_39) ;  /* 0x000001b000027945 */ /* 0x000fe20003800200 */
[----:B------:R-:W-:Y:S01]  /*1bf0*/  VIMNMX R24, PT, PT, R10, 0x1, !PT ;  /* 0x000000010a187848 */ /* 0x000fe20007fe0100 */
[----:B------:R-:W-:-:S03]  /*1c00*/  IMAD.MOV.U32 R8, RZ, RZ, RZ ;  /* 0x000000ffff087224 */ /* 0x000fc600078e00ff */
[----:B------:R-:W-:-:S04]  /*1c10*/  LOP3.LUT R26, R24, 0x3, RZ, 0xc0, !PT ;  /* 0x00000003181a7812 */ /* 0x000fc800078ec0ff */
[----:B------:R-:W-:-:S03]  /*1c20*/  ISETP.NE.AND P1, PT, R26, RZ, PT ;  /* 0x000000ff1a00720c */ /* 0x000fc60003f25270 */
[----:B------:R-:W-:Y:S10]  /*1c30*/  @!P0 BRA `(.L_x_40) ;  /* 0x0000000000548947 */ /* 0x000ff40003800000 */
[----:B------:R-:W4:Y:S01]  /*1c40*/  LDC R25, c[0x0][0x388] ;  /* 0x0000e200ff197b82 */ /* 0x000f220000000800 */
[----:B------:R-:W-:Y:S01]  /*1c50*/  HFMA2 R17, -RZ, RZ, 0, 0 ;  /* 0x00000000ff117431 */ /* 0x000fe200000001ff */
[----:B------:R-:W-:Y:S01]  /*1c60*/  LOP3.LUT R8, R24, 0x7ffffffc, RZ, 0xc0, !PT ;  /* 0x7ffffffc18087812 */ /* 0x000fe200078ec0ff */
[----:B------:R-:W-:Y:S02]  /*1c70*/  IMAD.MOV.U32 R9, RZ, RZ, RZ ;  /* 0x000000ffff097224 */ /* 0x000fe400078e00ff */
[----:B------:R-:W-:Y:S02]  /*1c80*/  IMAD.MOV.U32 R27, RZ, RZ, 0x7fffffff ;  /* 0x7fffffffff1b7424 */ /* 0x000fe400078e00ff */
[----:B------:R-:W-:Y:S02]  /*1c90*/  IMAD.MOV.U32 R4, RZ, RZ, R14 ;  /* 0x000000ffff047224 */ /* 0x000fe400078e000e */
[----:B------:R-:W-:-:S07]  /*1ca0*/  IMAD.MOV.U32 R5, RZ, RZ, R11 ;  /* 0x000000ffff057224 */ /* 0x000fce00078e000b */
.L_x_41:
[----:B---34-:R-:W-:-:S04]  /*1cb0*/  IMAD.WIDE.U32 R18, R9, R25, R4 ;  /* 0x0000001909127225 */ /* 0x018fc800078e0004 */
[----:B------:R-:W-:Y:S01]  /*1cc0*/  IMAD.IADD R7, R19, 0x1, R17 ;  /* 0x0000000113077824 */ /* 0x000fe200078e0211 */
[----:B---3--:R-:W-:Y:S01]  /*1cd0*/  LEA R6, P0, R18, R2, 0x2 ;  /* 0x0000000212067211 */ /* 0x008fe200078010ff */
[----:B------:R-:W-:-:S03]  /*1ce0*/  VIADD R9, R9, 0x4 ;  /* 0x0000000409097836 */ /* 0x000fc60000000000 */
[----:B------:R-:W-:Y:S02]  /*1cf0*/  LEA.HI.X R7, R18, R3, R7, 0x2, P0 ;  /* 0x0000000312077211 */ /* 0x000fe400000f1407 */
[----:B------:R-:W-:Y:S01]  /*1d00*/  ISETP.NE.AND P0, PT, R9, R8, PT ;  /* 0x000000080900720c */ /* 0x000fe20003f05270 */
[C---:B------:R-:W-:Y:S02]  /*1d10*/  IMAD.WIDE.U32 R18, R25.reuse, 0x4, R6 ;  /* 0x0000000419127825 */ /* 0x040fe400078e0006 */
[----:B------:R3:W-:Y:S04]  /*1d20*/  STG.E desc[UR22][R6.64], R27 ;  /* 0x0000001b06007986 */ /* 0x0007e8000c101916 */
[----:B------:R3:W-:Y:S01]  /*1d30*/  STG.E desc[UR22][R18.64], R27 ;  /* 0x0000001b12007986 */ /* 0x0007e2000c101916 */
[----:B------:R-:W-:-:S05]  /*1d40*/  IMAD.WIDE.U32 R20, R25, 0x4, R18 ;  /* 0x0000000419147825 */ /* 0x000fca00078e0012 */
[----:B------:R3:W-:Y:S01]  /*1d50*/  STG.E desc[UR22][R20.64], R27 ;  /* 0x0000001b14007986 */ /* 0x0007e2000c101916 */
[----:B------:R-:W-:-:S05]  /*1d60*/  IMAD.WIDE.U32 R22, R25, 0x4, R20 ;  /* 0x0000000419167825 */ /* 0x000fca00078e0014 */
[----:B------:R3:W-:Y:S01]  /*1d70*/  STG.E desc[UR22][R22.64], R27 ;  /* 0x0000001b16007986 */ /* 0x0007e2000c101916 */
[----:B------:R-:W-:Y:S05]  /*1d80*/  @P0 BRA `(.L_x_41) ;  /* 0xfffffffc00c80947 */ /* 0x000fea000383ffff */
.L_x_40:
[----:B012---:R-:W-:Y:S05]  /*1d90*/  BSYNC.RECONVERGENT B2 ;  /* 0x0000000000027941 */ /* 0x007fea0003800200 */
.L_x_39:
[----:B------:R-:W-:Y:S05]  /*1da0*/  @!P1 BRA `(.L_x_27) ;  /* 0x0000002400a09947 */ /* 0x000fea0003800000 */
[----:B------:R-:W-:Y:S01]  /*1db0*/  ISETP.NE.AND P0, PT, R26, 0x1, PT ;  /* 0x000000011a00780c */ /* 0x000fe20003f05270 */
[----:B------:R-:W-:Y:S01]  /*1dc0*/  BSSY.RECONVERGENT B2, `(.L_x_42) ;  /* 0x0000011000027945 */ /* 0x000fe20003800200 */
[----:B------:R-:W-:-:S04]  /*1dd0*/  LOP3.LUT R4, R24, 0x1, RZ, 0xc0, !PT ;  /* 0x0000000118047812 */ /* 0x000fc800078ec0ff */
[----:B------:R-:W-:-:S07]  /*1de0*/  ISETP.NE.U32.AND P1, PT, R4, 0x1, PT ;  /* 0x000000010400780c */ /* 0x000fce0003f25070 */
[----:B------:R-:W-:Y:S06]  /*1df0*/  @!P0 BRA `(.L_x_43) ;  /* 0x0000000000348947 */ /* 0x000fec0003800000 */
[----:B------:R-:W3:Y:S01]  /*1e00*/  LDC R9, c[0x0][0x388] ;  /* 0x0000e200ff097b82 */ /* 0x000ee20000000800 */
[----:B------:R-:W-:Y:S01]  /*1e10*/  MOV R5, R11 ;  /* 0x0000000b00057202 */ /* 0x000fe20000000f00 */
[----:B------:R-:W-:Y:S01]  /*1e20*/  IMAD.MOV.U32 R4, RZ, RZ, R14 ;  /* 0x000000ffff047224 */ /* 0x000fe200078e000e */
[----:B------:R-:W-:Y:S01]  /*1e30*/  UMOV UR4, URZ ;  /* 0x000000ff00047c82 */ /* 0x000fe20008000000 */
[----:B------:R-:W-:Y:S02]  /*1e40*/  IMAD.MOV.U32 R17, RZ, RZ, 0x7fffffff ;  /* 0x7fffffffff117424 */ /* 0x000fe400078e00ff */
[----:B---3--:R-:W-:-:S04]  /*1e50*/  IMAD.WIDE.U32 R6, R8, R9, R4 ;  /* 0x0000000908067225 */ /* 0x008fc800078e0004 */
[----:B------:R-:W-:Y:S01]  /*1e60*/  VIADD R5, R7, UR4 ;  /* 0x0000000407057c36 */ /* 0x000fe20008000000 */
[----:B------:R-:W-:Y:S01]  /*1e70*/  LEA R4, P0, R6, R2, 0x2 ;  /* 0x0000000206047211 */ /* 0x000fe200078010ff */
[----:B------:R-:W-:-:S03]  /*1e80*/  VIADD R8, R8, 0x2 ;  /* 0x0000000208087836 */ /* 0x000fc60000000000 */
[----:B------:R-:W-:-:S03]  /*1e90*/  LEA.HI.X R5, R6, R3, R5, 0x2, P0 ;  /* 0x0000000306057211 */ /* 0x000fc600000f1405 */
[----:B------:R-:W-:Y:S02]  /*1ea0*/  IMAD.WIDE.U32 R6, R9, 0x4, R4 ;  /* 0x0000000409067825 */ /* 0x000fe400078e0004 */
[----:B------:R0:W-:Y:S04]  /*1eb0*/  STG.E desc[UR22][R4.64], R17 ;  /* 0x0000001104007986 */ /* 0x0001e8000c101916 */
[----:B------:R0:W-:Y:S02]  /*1ec0*/  STG.E desc[UR22][R6.64], R17 ;  /* 0x0000001106007986 */ /* 0x0001e4000c101916 */
.L_x_43:
[----:B------:R-:W-:Y:S05]  /*1ed0*/  BSYNC.RECONVERGENT B2 ;  /* 0x0000000000027941 */ /* 0x000fea0003800200 */
.L_x_42:
[----:B------:R-:W-:Y:S05]  /*1ee0*/  @P1 BRA `(.L_x_27) ;  /* 0x0000002400501947 */ /* 0x000fea0003800000 */
[----:B------:R-:W1:Y:S01]  /*1ef0*/  LDCU UR4, c[0x0][0x388] ;  /* 0x00007100ff0477ac */ /* 0x000e620008000800 */
[----:B0-----:R-:W-:Y:S02]  /*1f00*/  IMAD.MOV.U32 R4, RZ, RZ, R14 ;  /* 0x000000ffff047224 */ /* 0x001fe400078e000e */
[----:B------:R-:W-:Y:S02]  /*1f10*/  IMAD.MOV.U32 R5, RZ, RZ, R11 ;  /* 0x000000ffff057224 */ /* 0x000fe400078e000b */
[----:B-1----:R-:W-:Y:S01]  /*1f20*/  IMAD.WIDE.U32 R8, R8, UR4, R4 ;  /* 0x0000000408087c25 */ /* 0x002fe2000f8e0004 */
[----:B------:R-:W-:Y:S01]  /*1f30*/  UMOV UR4, URZ ;  /* 0x000000ff00047c82 */ /* 0x000fe20008000000 */
[----:B------:R-:W-:Y:S02]  /*1f40*/  MOV R5, 0x7fffffff ;  /* 0x7fffffff00057802 */ /* 0x000fe40000000f00 */
[----:B------:R-:W-:Y:S01]  /*1f50*/  VIADD R4, R9, UR4 ;  /* 0x0000000409047c36 */ /* 0x000fe20008000000 */
[----:B------:R-:W-:-:S04]  /*1f60*/  LEA R2, P0, R8, R2, 0x2 ;  /* 0x0000000208027211 */ /* 0x000fc800078010ff */
[----:B------:R-:W-:-:S05]  /*1f70*/  LEA.HI.X R3, R8, R3, R4, 0x2, P0 ;  /* 0x0000000308037211 */ /* 0x000fca00000f1404 */
[----:B------:R2:W-:Y:S01]  /*1f80*/  STG.E desc[UR22][R2.64], R5 ;  /* 0x0000000502007986 */ /* 0x0005e2000c101916 */
[----:B------:R-:W-:Y:S05]  /*1f90*/  BRA `(.L_x_27) ;  /* 0x0000002400247947 */ /* 0x000fea0003800000 */
.L_x_38:
        /* <DEDUP_REMOVED lines=8> */
[----:B------:R-:W-:Y:S01]  /*2020*/  LOP3.LUT R17, R30, 0x7ffffffc, RZ, 0xc0, !PT ;  /* 0x7ffffffc1e117812 */ /* 0x000fe200078ec0ff */
[----:B------:R-:W-:-:S07]  /*2030*/  IMAD.MOV.U32 R32, RZ, RZ, RZ ;  /* 0x000000ffff207224 */ /* 0x000fce00078e00ff */
.L_x_46:
[----:B---3--:R-:W-:Y:S01]  /*2040*/  IMAD.MOV.U32 R6, RZ, RZ, R14 ;  /* 0x000000ffff067224 */ /* 0x008fe200078e000e */
[----:B------:R-:W-:Y:S01]  /*2050*/  UMOV UR4, URZ ;  /* 0x000000ff00047c82 */ /* 0x000fe20008000000 */
[----:B------:R-:W-:Y:S02]  /*2060*/  IMAD.MOV.U32 R7, RZ, RZ, R11 ;  /* 0x000000ffff077224 */ /* 0x000fe400078e000b */
[----:B------:R-:W-:Y:S02]  /*2070*/  IMAD.MOV.U32 R35, RZ, RZ, 0x7fffffff ;  /* 0x7fffffffff237424 */ /* 0x000fe400078e00ff */
[----:B----4-:R-:W-:-:S04]  /*2080*/  IMAD.WIDE.U32 R6, R32, R31, R6 ;  /* 0x0000001f20067225 */ /* 0x010fc800078e0006 */
[----:B------:R-:W-:Y:S02]  /*2090*/  VIADD R7, R7, UR4 ;  /* 0x0000000407077c36 */ /* 0x000fe40008000000 */
[----:B------:R-:W-:Y:S02]  /*20a0*/  IMAD.SHL.U32 R23, R6, 0x4, RZ ;  /* 0x0000000406177824 */ /* 0x000fe400078e00ff */
[----:B------:R-:W-:Y:S01]  /*20b0*/  VIADD R32, R32, 0x4 ;  /* 0x0000000420207836 */ /* 0x000fe20000000000 */
[----:B------:R-:W-:Y:S02]  /*20c0*/  SHF.L.U64.HI R6, R6, 0x2, R7 ;  /* 0x0000000206067819 */ /* 0x000fe40000010207 */
[C---:B------:R-:W-:Y:S02]  /*20d0*/  IADD3 R20, P0, PT, R23.reuse, R2, RZ ;  /* 0x0000000217147210 */ /* 0x040fe40007f1e0ff */
[----:B------:R-:W-:Y:S02]  /*20e0*/  IADD3 R22, P2, PT, R23, R4, RZ ;  /* 0x0000000417167210 */ /* 0x000fe40007f5e0ff */
[----:B------:R-:W-:-:S02]  /*20f0*/  IADD3.X R21, PT, PT, R6, R3, RZ, P0, !PT ;  /* 0x0000000306157210 */ /* 0x000fc400007fe4ff */
[----:B------:R-:W-:Y:S01]  /*2100*/  ISETP.NE.AND P0, PT, R32, R17, PT ;  /* 0x000000112000720c */ /* 0x000fe20003f05270 */
[----:B------:R-:W-:Y:S02]  /*2110*/  IMAD.X R23, R6, 0x1, R5, P2 ;  /* 0x0000000106177824 */ /* 0x000fe400010e0605 */
[C---:B------:R-:W-:Y:S01]  /*2120*/  IMAD.WIDE.U32 R24, R31.reuse, 0x4, R20 ;  /* 0x000000041f187825 */ /* 0x040fe200078e0014 */
[----:B------:R3:W-:Y:S03]  /*2130*/  STG.E desc[UR22][R20.64], R35 ;  /* 0x0000002314007986 */ /* 0x0007e6000c101916 */
        /* <DEDUP_REMOVED lines=8> */
[----:B------:R-:W-:Y:S01]  /*21c0*/  IMAD.WIDE.U32 R28, R31, 0x4, R6 ;  /* 0x000000041f1c7825 */ /* 0x000fe200078e0006 */
[----:B------:R3:W-:Y:S04]  /*21d0*/  STG.E desc[UR22][R6.64], R35 ;  /* 0x0000002306007986 */ /* 0x0007e8000c101916 */
[----:B------:R3:W-:Y:S04]  /*21e0*/  STG.E desc[UR22][R26.64], R35 ;  /* 0x000000231a007986 */ /* 0x0007e8000c101916 */
[----:B------:R3:W-:Y:S01]  /*21f0*/  STG.E desc[UR22][R28.64], R35 ;  /* 0x000000231c007986 */ /* 0x0007e2000c101916 */
[----:B------:R-:W-:Y:S05]  /*2200*/  @P0 BRA `(.L_x_46) ;  /* 0xfffffffc008c0947 */ /* 0x000fea000383ffff */
.L_x_45:
[----:B012---:R-:W-:Y:S05]  /*2210*/  BSYNC.RECONVERGENT B2 ;  /* 0x0000000000027941 */ /* 0x007fea0003800200 */
.L_x_44:
[----:B------:R-:W-:Y:S05]  /*2220*/  @!P1 BRA `(.L_x_27) ;  /* 0x0000002000809947 */ /* 0x000fea0003800000 */
[----:B------:R-:W-:Y:S01]  /*2230*/  ISETP.NE.AND P0, PT, R33, 0x1, PT ;  /* 0x000000012100780c */ /* 0x000fe20003f05270 */
[----:B------:R-:W-:Y:S01]  /*2240*/  BSSY.RECONVERGENT B2, `(.L_x_47) ;  /* 0x0000018000027945 */ /* 0x000fe20003800200 */
[----:B------:R-:W-:-:S04]  /*2250*/  LOP3.LUT R30, R30, 0x1, RZ, 0xc0, !PT ;  /* 0x000000011e1e7812 */ /* 0x000fc800078ec0ff */
[----:B------:R-:W-:-:S07]  /*2260*/  ISETP.NE.U32.AND P1, PT, R30, 0x1, PT ;  /* 0x000000011e00780c */ /* 0x000fce0003f25070 */
[----:B------:R-:W-:Y:S06]  /*2270*/  @!P0 BRA `(.L_x_48) ;  /* 0x0000000000508947 */ /* 0x000fec0003800000 */
[----:B---3--:R-:W0:Y:S01]  /*2280*/  LDC R21, c[0x0][0x388] ;  /* 0x0000e200ff157b82 */ /* 0x008e220000000800 */
[----:B------:R-:W-:Y:S01]  /*2290*/  IMAD.MOV.U32 R6, RZ, RZ, R14 ;  /* 0x000000ffff067224 */ /* 0x000fe200078e000e */
[----:B------:R-:W-:Y:S01]  /*22a0*/  UMOV UR4, URZ ;  /* 0x000000ff00047c82 */ /* 0x000fe20008000000 */
[----:B------:R-:W-:Y:S02]  /*22b0*/  IMAD.MOV.U32 R7, RZ, RZ, R11 ;  /* 0x000000ffff077224 */ /* 0x000fe400078e000b */
[----:B------:R-:W-:Y:S02]  /*22c0*/  IMAD.MOV.U32 R23, RZ, RZ, 0x7fffffff ;  /* 0x7fffffffff177424 */ /* 0x000fe400078e00ff */
[----:B0-----:R-:W-:-:S04]  /*22d0*/  IMAD.WIDE.U32 R6, R17, R21, R6 ;  /* 0x0000001511067225 */ /* 0x001fc800078e0006 */
[----:B------:R-:W-:Y:S01]  /*22e0*/  VIADD R7, R7, UR4 ;  /* 0x0000000407077c36 */ /* 0x000fe20008000000 */
[----:B------:R-:W-:Y:S01]  /*22f0*/  SHF.L.U32 R9, R6, 0x2, RZ ;  /* 0x0000000206097819 */ /* 0x000fe200000006ff */
[----:B------:R-:W-:-:S03]  /*2300*/  VIADD R17, R17, 0x2 ;  /* 0x0000000211117836 */ /* 0x000fc60000000000 */
[----:B------:R-:W-:Y:S02]  /*2310*/  SHF.L.U64.HI R18, R6, 0x2, R7 ;  /* 0x0000000206127819 */ /* 0x000fe40000010207 */
[C---:B------:R-:W-:Y:S02]  /*2320*/  IADD3 R6, P0, PT, R9.reuse, R2, RZ ;  /* 0x0000000209067210 */ /* 0x040fe40007f1e0ff */
[----:B------:R-:W-:-:S03]  /*2330*/  IADD3 R8, P2, PT, R9, R4, RZ ;  /* 0x0000000409087210 */ /* 0x000fc60007f5e0ff */
[C---:B------:R-:W-:Y:S02]  /*2340*/  IMAD.X R7, R18.reuse, 0x1, R3, P0 ;  /* 0x0000000112077824 */ /* 0x040fe400000e0603 */
[----:B------:R-:W-:Y:S02]  /*2350*/  IMAD.X R9, R18, 0x1, R5, P2 ;  /* 0x0000000112097824 */ /* 0x000fe400010e0605 */
[C---:B------:R-:W-:Y:S01]  /*2360*/  IMAD.WIDE.U32 R18, R21.reuse, 0x4, R6 ;  /* 0x0000000415127825 */ /* 0x040fe200078e0006 */
[----:B------:R0:W-:Y:S03]  /*2370*/  STG.E desc[UR22][R6.64], R23 ;  /* 0x0000001706007986 */ /* 0x0001e6000c101916 */
[----:B------:R-:W-:Y:S01]  /*2380*/  IMAD.WIDE.U32 R20, R21, 0x4, R8 ;  /* 0x0000000415147825 */ /* 0x000fe200078e0008 */
[----:B------:R0:W-:Y:S04]  /*2390*/  STG.E desc[UR22][R8.64], R23 ;  /* 0x0000001708007986 */ /* 0x0001e8000c101916 */
[----:B------:R0:W-:Y:S04]  /*23a0*/  STG.E desc[UR22][R18.64], R23 ;  /* 0x0000001712007986 */ /* 0x0001e8000c101916 */
[----:B------:R0:W-:Y:S02]  /*23b0*/  STG.E desc[UR22][R20.64], R23 ;  /* 0x0000001714007986 */ /* 0x0001e4000c101916 */
.L_x_48:
[----:B------:R-:W-:Y:S05]  /*23c0*/  BSYNC.RECONVERGENT B2 ;  /* 0x0000000000027941 */ /* 0x000fea0003800200 */
.L_x_47:
[----:B------:R-:W-:Y:S05]  /*23d0*/  @P1 BRA `(.L_x_27) ;  /* 0x0000002000141947 */ /* 0x000fea0003800000 */
[----:B------:R-:W1:Y:S01]  /*23e0*/  LDCU UR4, c[0x0][0x388] ;  /* 0x00007100ff0477ac */ /* 0x000e620008000800 */
[----:B0--3--:R-:W-:Y:S02]  /*23f0*/  IMAD.MOV.U32 R6, RZ, RZ, R14 ;  /* 0x000000ffff067224 */ /* 0x009fe400078e000e */
[----:B------:R-:W-:Y:S02]  /*2400*/  IMAD.MOV.U32 R7, RZ, RZ, R11 ;  /* 0x000000ffff077224 */ /* 0x000fe400078e000b */
[----:B-1----:R-:W-:Y:S01]  /*2410*/  IMAD.WIDE.U32 R6, R17, UR4, R6 ;  /* 0x0000000411067c25 */ /* 0x002fe2000f8e0006 */
[----:B------:R-:W-:-:S04]  /*2420*/  UMOV UR4, URZ ;  /* 0x000000ff00047c82 */ /* 0x000fc80008000000 */
[----:B------:R-:W-:Y:S01]  /*2430*/  IADD3 R9, PT, PT, R7, UR4, RZ ;  /* 0x0000000407097c10 */ /* 0x000fe2000fffe0ff */
[----:B------:R-:W-:-:S03]  /*2440*/  IMAD.SHL.U32 R7, R6, 0x4, RZ ;  /* 0x0000000406077824 */ /* 0x000fc600078e00ff */
[----:B------:R-:W-:Y:S02]  /*2450*/  SHF.L.U64.HI R6, R6, 0x2, R9 ;  /* 0x0000000206067819 */ /* 0x000fe40000010209 */
[C---:B------:R-:W-:Y:S02]  /*2460*/  IADD3 R2, P0, PT, R7.reuse, R2, RZ ;  /* 0x0000000207027210 */ /* 0x040fe40007f1e0ff */
[----:B------:R-:W-:Y:S01]  /*2470*/  IADD3 R4, P1, PT, R7, R4, RZ ;  /* 0x0000000407047210 */ /* 0x000fe20007f3e0ff */
[----:B------:R-:W-:Y:S02]  /*2480*/  IMAD.MOV.U32 R7, RZ, RZ, 0x7fffffff ;  /* 0x7fffffffff077424 */ /* 0x000fe400078e00ff */
[C---:B------:R-:W-:Y:S02]  /*2490*/  IMAD.X R3, R6.reuse, 0x1, R3, P0 ;  /* 0x0000000106037824 */ /* 0x040fe400000e0603 */
[----:B------:R-:W-:-:S03]  /*24a0*/  IMAD.X R5, R6, 0x1, R5, P1 ;  /* 0x0000000106057824 */ /* 0x000fc600008e0605 */
[----:B------:R1:W-:Y:S04]  /*24b0*/  STG.E desc[UR22][R2.64], R7 ;  /* 0x0000000702007986 */ /* 0x0003e8000c101916 */
[----:B------:R1:W-:Y:S01]  /*24c0*/  STG.E desc[UR22][R4.64], R7 ;  /* 0x0000000704007986 */ /* 0x0003e2000c101916 */
[----:B------:R-:W-:Y:S05]  /*24d0*/  BRA `(.L_x_27) ;  /* 0x0000001c00d47947 */ /* 0x000fea0003800000 */
.L_x_37:
[C---:B------:R-:W-:Y:S01]  /*24e0*/  ISETP.GE.AND P1, PT, R10.reuse, 0x4, PT ;  /* 0x000000040a00780c */ /* 0x040fe20003f26270 */
[----:B------:R-:W-:Y:S01]  /*24f0*/  BSSY.RECONVERGENT B2, `(.L_x_49) ;  /* 0x000004c000027945 */ /* 0x000fe20003800200 */
[----:B------:R-:W-:Y:S01]  /*2500*/  VIMNMX R8, PT, PT, R10, 0x1, !PT ;  /* 0x000000010a087848 */ /* 0x000fe20007fe0100 */
[----:B------:R-:W-:-:S03]  /*2510*/  IMAD.MOV.U32 R7, RZ, RZ, RZ ;  /* 0x000000ffff077224 */ /* 0x000fc600078e00ff */
[----:B---3--:R-:W-:-:S04]  /*2520*/  LOP3.LUT R6, R8, 0x3, RZ, 0xc0, !PT ;  /* 0x0000000308067812 */ /* 0x008fc800078ec0ff */
[----:B------:R-:W-:-:S03]  /*2530*/  ISETP.NE.AND P0, PT, R6, RZ, PT ;  /* 0x000000ff0600720c */ /* 0x000fc60003f05270 */
[----:B------:R-:W-:Y:S10]  /*2540*/  @!P1 BRA `(.L_x_50) ;  /* 0x0000000400189947 */ /* 0x000ff40003800000 */
[----:B------:R-:W3:Y:S01]  /*2550*/  LDCU.64 UR40, c[0x0][0x3b0] ;  /* 0x00007600ff2877ac */ /* 0x000ee20008000a00 */
[----:B------:R-:W4:Y:S01]  /*2560*/  LDC R17, c[0x0][0x388] ;  /* 0x0000e200ff117b82 */ /* 0x000f220000000800 */
[----:B------:R-:W-:Y:S01]  /*2570*/  LOP3.LUT R7, R8, 0x7ffffffc, RZ, 0xc0, !PT ;  /* 0x7ffffffc08077812 */ /* 0x000fe200078ec0ff */
[----:B------:R-:W-:Y:S01]  /*2580*/  IMAD.MOV.U32 R24, RZ, RZ, RZ ;  /* 0x000000ffff187224 */ /* 0x000fe200078e00ff */
[----:B---3--:R-:W-:-:S04]  /*2590*/  UISETP.NE.U32.AND UP1, UPT, UR40, URZ, UPT ;  /* 0x000000ff2800728c */ /* 0x008fc8000bf25070 */
[----:B------:R-:W-:-:S06]  /*25a0*/  UISETP.NE.AND.EX UP1, UPT, UR41, URZ, UPT, UP1 ;  /* 0x000000ff2900728c */ /* 0x000fcc000bf25310 */
[----:B------:R-:W-:-:S13]  /*25b0*/  PLOP3.LUT P1, PT, PT, PT, UP1, 0x80, 0x8 ;  /* 0x000000000008781c */ /* 0x000fda0003f2f018 */
.L_x_51:
[----:B------:R-:W3:Y:S01]  /*25c0*/  LDCU.64 UR42, c[0x0][0x3a0] ;  /* 0x00007400ff2a77ac */ /* 0x000ee20008000a00 */
[----:B------:R-:W-:Y:S01]  /*25d0*/  MOV R2, R14 ;  /* 0x0000000e00027202 */ /* 0x000fe20000000f00 */
[----:B------:R-:W-:Y:S01]  /*25e0*/  IMAD.MOV.U32 R3, RZ, RZ, R11 ;  /* 0x000000ffff037224 */ /* 0x000fe200078e000b */
[----:B------:R-:W5:Y:S01]  /*25f0*/  LDCU.64 UR44, c[0x0][0x3b8] ;  /* 0x00007700ff2c77ac */ /* 0x000f620008000a00 */
[----:B----4-:R-:W-:Y:S02]  /*2600*/  IMAD.MOV.U32 R25, RZ, RZ, 0x7fffffff ;  /* 0x7fffffffff197424 */ /* 0x010fe400078e00ff */
[----:B----4-:R-:W-:Y:S01]  /*2610*/  IMAD.WIDE.U32 R8, R24, R17, R2 ;  /* 0x0000001118087225 */ /* 0x010fe200078e0002 */
[----:B------:R-:W4:Y:S03]  /*2620*/  LDCU.64 UR40, c[0x0][0x3b0] ;  /* 0x00007600ff2877ac */ /* 0x000f260008000a00 */
[----:B------:R-:W-:Y:S01]  /*2630*/  IMAD.SHL.U32 R19, R8, 0x4, RZ ;  /* 0x0000000408137824 */ /* 0x000fe200078e00ff */
[----:B------:R-:W-:Y:S01]  /*2640*/  UMOV UR4, URZ ;  /* 0x000000ff00047c82 */ /* 0x000fe20008000000 */
[----:B------:R-:W-:-:S02]  /*2650*/  VIADD R24, R24, 0x4 ;  /* 0x0000000418187836 */ /* 0x000fc40000000000 */
[----:B------:R-:W-:Y:S02]  /*2660*/  VIADD R9, R9, UR4 ;  /* 0x0000000409097c36 */ /* 0x000fe40008000000 */
[----:B---3--:R-:W-:-:S03]  /*2670*/  IMAD.U32 R2, RZ, RZ, UR42 ;  /* 0x0000002aff027e24 */ /* 0x008fc6000f8e00ff */
[----:B------:R-:W-:Y:S01]  /*2680*/  SHF.L.U64.HI R26, R8, 0x2, R9 ;  /* 0x00000002081a7819 */ /* 0x000fe20000010209 */
[----:B------:R-:W-:Y:S01]  /*2690*/  IMAD.U32 R3, RZ, RZ, UR43 ;  /* 0x0000002bff037e24 */ /* 0x000fe2000f8e00ff */
[----:B-----5:R-:W-:Y:S01]  /*26a0*/  MOV R5, UR45 ;  /* 0x0000002d00057c02 */ /* 0x020fe20008000f00 */
[----:B------:R-:W-:Y:S01]  /*26b0*/  IMAD.U32 R4, RZ, RZ, UR44 ;  /* 0x0000002cff047e24 */ /* 0x000fe2000f8e00ff */
[C---:B------:R-:W-:Y:S02]  /*26c0*/  IADD3 R18, P2, PT, R19.reuse, R2, RZ ;  /* 0x0000000213127210 */ /* 0x040fe40007f5e0ff */
[C---:B----4-:R-:W-:Y:S01]  /*26d0*/  @P1 IADD3 R22, P4, PT, R19.reuse, UR40, RZ ;  /* 0x0000002813161c10 */ /* 0x050fe2000ff9e0ff */
[----:B------:R-:W-:Y:S01]  /*26e0*/  UISETP.NE.U32.AND UP1, UPT, UR40, URZ, UPT ;  /* 0x000000ff2800728c */ /* 0x000fe2000bf25070 */
[----:B------:R-:W-:Y:S01]  /*26f0*/  IADD3 R20, P3, PT, R19, R4, RZ ;  /* 0x0000000413147210 */ /* 0x000fe20007f7e0ff */
[C---:B------:R-:W-:Y:S01]  /*2700*/  IMAD.X R19, R26.reuse, 0x1, R3, P2 ;  /* 0x000000011a137824 */ /* 0x040fe200010e0603 */
[----:B------:R-:W-:Y:S01]  /*2710*/  @P1 IADD3.X R23, PT, PT, R26, UR41, RZ, P4, !PT ;  /* 0x000000291a171c10 */ /* 0x000fe2000a7fe4ff */
[----:B------:R-:W-:Y:S01]  /*2720*/  UISETP.NE.AND.EX UP1, UPT, UR41, URZ, UPT, UP1 ;  /* 0x000000ff2900728c */ /* 0x000fe2000bf25310 */
[-C--:B------:R-:W-:Y:S01]  /*2730*/  IADD3 R28, P2, PT, R8, R17.reuse, RZ ;  /* 0x00000011081c7210 */ /* 0x080fe20007f5e0ff */
[----:B------:R-:W-:Y:S01]  /*2740*/  IMAD.X R21, R26, 0x1, R5, P3 ;  /* 0x000000011a157824 */ /* 0x000fe200018e0605 */
[----:B------:R-:W-:Y:S03]  /*2750*/  STG.E desc[UR22][R18.64], R25 ;  /* 0x0000001912007986 */ /* 0x000fe6000c101916 */
[----:B------:R-:W-:Y:S01]  /*2760*/  IMAD.X R27, RZ, RZ, R9, P2 ;  /* 0x000000ffff1b7224 */ /* 0x000fe200010e0609 */
[----:B------:R3:W-:Y:S01]  /*2770*/  STG.E desc[UR22][R20.64], R25 ;  /* 0x0000001914007986 */ /* 0x0007e2000c101916 */
[----:B------:R-:W-:Y:S01]  /*2780*/  IADD3 R32, P2, PT, R28, R17, RZ ;  /* 0x000000111c207210 */ /* 0x000fe20007f5e0ff */
[----:B------:R-:W-:-:S02]  /*2790*/  IMAD.WIDE.U32 R8, R17, 0x4, R18 ;  /* 0x0000000411087825 */ /* 0x000fc400078e0012 */
[----:B------:R4:W-:Y:S01]  /*27a0*/  @P1 STG.E desc[UR22][R22.64], R25 ;  /* 0x0000001916001986 */ /* 0x0009e2000c101916 */
[----:B------:R-:W-:Y:S01]  /*27b0*/  PLOP3.LUT P1, PT, PT, PT, UP1, 0x80, 0x8 ;  /* 0x000000000008781c */ /* 0x000fe20003f2f018 */
[----:B------:R-:W-:Y:S02]  /*27c0*/  IMAD.X R29, RZ, RZ, R27, P2 ;  /* 0x000000ffff1d7224 */ /* 0x000fe400010e061b */
[----:B------:R5:W-:Y:S01]  /*27d0*/  STG.E desc[UR22][R8.64], R25 ;  /* 0x0000001908007986 */ /* 0x000be2000c101916 */
[----:B---3--:R-:W-:-:S05]  /*27e0*/  IMAD.WIDE.U32 R20, R17, 0x4, R20 ;  /* 0x0000000411147825 */ /* 0x008fca00078e0014 */
[----:B------:R-:W-:Y:S04]  /*27f0*/  STG.E desc[UR22][R20.64], R25 ;  /* 0x0000001914007986 */ /* 0x000fe8000c101916 */
[----:B------:R-:W-:Y:S01]  /*2800*/  @P1 IADD3 R33, P4, PT, R32, R17, RZ ;  /* 0x0000001120211210 */ /* 0x000fe20007f9e0ff */
[----:B----4-:R-:W-:Y:S01]  /*2810*/  IMAD.WIDE.U32 R22, R17, 0x4, R20 ;  /* 0x0000000411167825 */ /* 0x010fe200078e0014 */
[----:B------:R-:W-:Y:S02]  /*2820*/  @P1 LEA R26, P2, R28, UR40, 0x2 ;  /* 0x000000281c1a1c11 */ /* 0x000fe4000f8410ff */
[----:B------:R-:W-:Y:S01]  /*2830*/  @P1 LEA R31, P3, R32, UR40, 0x2 ;  /* 0x00000028201f1c11 */ /* 0x000fe2000f8610ff */
[----:B------:R-:W-:Y:S01]  /*2840*/  @P1 IMAD.X R18, RZ, RZ, R29, P4 ;  /* 0x000000ffff121224 */ /* 0x000fe200020e061d */
[----:B------:R-:W-:-:S02]  /*2850*/  @P1 LEA R30, P4, R33, UR40, 0x2 ;  /* 0x00000028211e1c11 */ /* 0x000fc4000f8810ff */
[----:B------:R-:W-:Y:S02]  /*2860*/  @P1 LEA.HI.X R27, R28, UR41, R27, 0x2, P2 ;  /* 0x000000291c1b1c11 */ /* 0x000fe400090f141b */
[----:B------:R-:W-:Y:S01]  /*2870*/  @P1 LEA.HI.X R33, R33, UR41, R18, 0x2, P4 ;  /* 0x0000002921211c11 */ /* 0x000fe2000a0f1412 */
[C---:B------:R-:W-:Y:S01]  /*2880*/  IMAD.WIDE.U32 R18, R17.reuse, 0x4, R8 ;  /* 0x0000000411127825 */ /* 0x040fe200078e0008 */
[----:B-----5:R-:W-:Y:S02]  /*2890*/  @P1 MOV R8, R26 ;  /* 0x0000001a00081202 */ /* 0x020fe40000000f00 */
[----:B------:R-:W-:Y:S01]  /*28a0*/  @P1 LEA.HI.X R32, R32, UR41, R29, 0x2, P3 ;  /* 0x0000002920201c11 */ /* 0x000fe200098f141d */
[----:B------:R-:W-:Y:S01]  /*28b0*/  @P1 IMAD.MOV.U32 R9, RZ, RZ, R27 ;  /* 0x000000ffff091224 */ /* 0x000fe200078e001b */
[----:B------:R-:W-:Y:S01]  /*28c0*/  ISETP.NE.AND P2, PT, R24, R7, PT ;  /* 0x000000071800720c */ /* 0x000fe20003f45270 */
[----:B------:R-:W-:-:S03]  /*28d0*/  IMAD.WIDE.U32 R26, R17, 0x4, R18 ;  /* 0x00000004111a7825 */ /* 0x000fc600078e0012 */
[----:B------:R3:W-:Y:S01]  /*28e0*/  @P1 STG.E desc[UR22][R8.64], R25 ;  /* 0x0000001908001986 */ /* 0x0007e2000c101916 */
[----:B------:R-:W-:-:S03]  /*28f0*/  IMAD.WIDE.U32 R28, R17, 0x4, R22 ;  /* 0x00000004111c7825 */ /* 0x000fc600078e0016 */
[----:B------:R-:W-:Y:S04]  /*2900*/  STG.E desc[UR22][R18.64], R25 ;  /* 0x0000001912007986 */ /* 0x000fe8000c101916 */
[----:B------:R-:W-:Y:S01]  /*2910*/  STG.E desc[UR22][R22.64], R25 ;  /* 0x0000001916007986 */ /* 0x000fe2000c101916 */
[----:B---3--:R-:W-:Y:S02]  /*2920*/  @P1 IMAD.MOV.U32 R8, RZ, RZ, R31 ;  /* 0x000000ffff081224 */ /* 0x008fe400078e001f */
[----:B------:R-:W-:-:S05]  /*2930*/  @P1 IMAD.MOV.U32 R9, RZ, RZ, R32 ;  /* 0x000000ffff091224 */ /* 0x000fca00078e0020 */
[----:B------:R3:W-:Y:S04]  /*2940*/  @P1 STG.E desc[UR22][R8.64], R25 ;  /* 0x0000001908001986 */ /* 0x0007e8000c101916 */
[----:B------:R4:W-:Y:S04]  /*2950*/  STG.E desc[UR22][R26.64], R25 ;  /* 0x000000191a007986 */ /* 0x0009e8000c101916 */
[----:B------:R4:W-:Y:S01]  /*2960*/  STG.E desc[UR22][R28.64], R25 ;  /* 0x000000191c007986 */ /* 0x0009e2000c101916 */
[----:B---3--:R-:W-:Y:S02]  /*2970*/  @P1 IMAD.MOV.U32 R8, RZ, RZ, R30 ;  /* 0x000000ffff081224 */ /* 0x008fe400078e001e */
[----:B------:R-:W-:-:S05]  /*2980*/  @P1 IMAD.MOV.U32 R9, RZ, RZ, R33 ;  /* 0x000000ffff091224 */ /* 0x000fca00078e0021 */
[----:B------:R4:W-:Y:S01]  /*2990*/  @P1 STG.E desc[UR22][R8.64], R25 ;  /* 0x0000001908001986 */ /* 0x0009e2000c101916 */
[----:B------:R-:W-:Y:S05]  /*29a0*/  @P2 BRA `(.L_x_51) ;  /* 0xfffffffc00042947 */ /* 0x000fea000383ffff */
.L_x_50:
[----:B012---:R-:W-:Y:S05]  /*29b0*/  BSYNC.RECONVERGENT B2 ;  /* 0x0000000000027941 */ /* 0x007fea0003800200 */
.L_x_49:
[----:B------:R-:W-:Y:S05]  /*29c0*/  @!P0 BRA `(.L_x_27) ;  /* 0x0000001800988947 */ /* 0x000fea0003800000 */
[----:B----4-:R-:W0:Y:S01]  /*29d0*/  LDC.64 R8, c[0x0][0x3b0] ;  /* 0x0000ec00ff087b82 */ /* 0x010e220000000a00 */
[----:B------:R-:W-:Y:S01]  /*29e0*/  MOV R18, R14 ;  /* 0x0000000e00127202 */ /* 0x000fe20000000f00 */
[----:B------:R-:W-:Y:S01]  /*29f0*/  IMAD.MOV.U32 R19, RZ, RZ, R11 ;  /* 0x000000ffff137224 */ /* 0x000fe200078e000b */
[----:B------:R-:W-:-:S05]  /*2a00*/  UMOV UR4, URZ ;  /* 0x000000ff00047c82 */ /* 0x000fca0008000000 */
[----:B------:R-:W1:Y:S01]  /*2a10*/  LDC R17, c[0x0][0x388] ;  /* 0x0000e200ff117b82 */ /* 0x000e620000000800 */
[----:B0-----:R-:W-:-:S04]  /*2a20*/  ISETP.NE.U32.AND P0, PT, R8, RZ, PT ;  /* 0x000000ff0800720c */ /* 0x001fc80003f05070 */
[----:B------:R-:W-:Y:S01]  /*2a30*/  ISETP.NE.AND.EX P0, PT, R9, RZ, PT, P0 ;  /* 0x000000ff0900720c */ /* 0x000fe20003f05300 */
[----:B-1----:R-:W-:Y:S01]  /*2a40*/  IMAD.WIDE.U32 R18, R7, R17, R18 ;  /* 0x0000001107127225 */ /* 0x002fe200078e0012 */
[----:B------:R-:W-:-:S03]  /*2a50*/  MOV R7, 0x7fffffff ;  /* 0x7fffffff00077802 */ /* 0x000fc60000000f00 */
[----:B------:R-:W-:Y:S02]  /*2a60*/  IMAD.SHL.U32 R21, R18, 0x4, RZ ;  /* 0x0000000412157824 */ /* 0x000fe400078e00ff */
[----:B------:R-:W-:-:S03]  /*2a70*/  VIADD R23, R19, UR4 ;  /* 0x0000000413177c36 */ /* 0x000fc60008000000 */
[C---:B------:R-:W-:Y:S02]  /*2a80*/  IADD3 R2, P1, PT, R21.reuse, R2, RZ ;  /* 0x0000000215027210 */ /* 0x040fe40007f3e0ff */
[----:B------:R-:W-:Y:S02]  /*2a90*/  SHF.L.U64.HI R22, R18, 0x2, R23 ;  /* 0x0000000212167819 */ /* 0x000fe40000010217 */
[C---:B------:R-:W-:Y:S02]  /*2aa0*/  IADD3 R4, P2, PT, R21.reuse, R4, RZ ;  /* 0x0000000415047210 */ /* 0x040fe40007f5e0ff */
[----:B------:R-:W-:Y:S01]  /*2ab0*/  @P0 IADD3 R20, P3, PT, R21, R8, RZ ;  /* 0x0000000815140210 */ /* 0x000fe20007f7e0ff */
[----:B------:R-:W-:Y:S01]  /*2ac0*/  IMAD.X R3, R22, 0x1, R3, P1 ;  /* 0x0000000116037824 */ /* 0x000fe200008e0603 */
[----:B------:R-:W-:Y:S01]  /*2ad0*/  ISETP.NE.AND P1, PT, R6, 0x1, PT ;  /* 0x000000010600780c */ /* 0x000fe20003f25270 */
[C---:B------:R-:W-:Y:S02]  /*2ae0*/  IMAD.X R5, R22.reuse, 0x1, R5, P2 ;  /* 0x0000000116057824 */ /* 0x040fe400010e0605 */
[----:B------:R-:W-:Y:S01]  /*2af0*/  @P0 IMAD.X R21, R22, 0x1, R9, P3 ;  /* 0x0000000116150824 */ /* 0x000fe200018e0609 */
[----:B------:R0:W-:Y:S04]  /*2b00*/  STG.E desc[UR22][R2.64], R7 ;  /* 0x0000000702007986 */ /* 0x0001e8000c101916 */
[----:B------:R0:W-:Y:S04]  /*2b10*/  STG.E desc[UR22][R4.64], R7 ;  /* 0x0000000704007986 */ /* 0x0001e8000c101916 */
[----:B------:R0:W-:Y:S01]  /*2b20*/  @P0 STG.E desc[UR22][R20.64], R7 ;  /* 0x0000000714000986 */ /* 0x0001e2000c101916 */
[----:B------:R-:W-:Y:S05]  /*2b30*/  @!P1 BRA `(.L_x_27) ;  /* 0x00000018003c9947 */ /* 0x000fea0003800000 */
[----:B0-----:R-:W-:Y:S01]  /*2b40*/  IADD3 R20, P1, PT, R18, R17, RZ ;  /* 0x0000001112147210 */ /* 0x001fe20007f3e0ff */
[----:B------:R-:W-:-:S04]  /*2b50*/  IMAD.WIDE.U32 R2, R17, 0x4, R2 ;  /* 0x0000000411027825 */ /* 0x000fc800078e0002 */
[----:B------:R-:W-:Y:S01]  /*2b60*/  IMAD.X R23, RZ, RZ, R23, P1 ;  /* 0x000000ffff177224 */ /* 0x000fe200008e0617 */
[C---:B------:R-:W-:Y:S01]  /*2b70*/  @P0 LEA R18, P1, R20.reuse, R8, 0x2 ;  /* 0x0000000814120211 */ /* 0x040fe200078210ff */
[----:B------:R-:W-:Y:S01]  /*2b80*/  IMAD.WIDE.U32 R4, R17, 0x4, R4 ;  /* 0x0000000411047825 */ /* 0x000fe200078e0004 */
[----:B------:R0:W-:Y:S02]  /*2b90*/  STG.E desc[UR22][R2.64], R7 ;  /* 0x0000000702007986 */ /* 0x0001e4000c101916 */
[----:B------:R-:W-:Y:S02]  /*2ba0*/  @P0 LEA.HI.X R19, R20, R9, R23, 0x2, P1 ;  /* 0x0000000914130211 */ /* 0x000fe400008f1417 */
[----:B------:R0:W-:Y:S01]  /*2bb0*/  STG.E desc[UR22][R4.64], R7 ;  /* 0x0000000704007986 */ /* 0x0001e2000c101916 */
[----:B------:R-:W-:-:S03]  /*2bc0*/  ISETP.NE.AND P1, PT, R6, 0x2, PT ;  /* 0x000000020600780c */ /* 0x000fc60003f25270 */
[----:B------:R0:W-:Y:S10]  /*2bd0*/  @P0 STG.E desc[UR22][R18.64], R7 ;  /* 0x0000000712000986 */ /* 0x0001f4000c101916 */
[----:B------:R-:W-:Y:S05]  /*2be0*/  @!P1 BRA `(.L_x_27) ;  /* 0x0000001800109947 */ /* 0x000fea0003800000 */
[----:B0-----:R-:W-:-:S04]  /*2bf0*/  IMAD.WIDE.U32 R2, R17, 0x4, R2 ;  /* 0x0000000411027825 */ /* 0x001fc800078e0002 */
[----:B------:R-:W-:Y:S01]  /*2c00*/  IMAD.WIDE.U32 R4, R17, 0x4, R4 ;  /* 0x0000000411047825 */ /* 0x000fe200078e0004 */
[----:B------:R0:W-:Y:S04]  /*2c10*/  STG.E desc[UR22][R2.64], R7 ;  /* 0x0000000702007986 */ /* 0x0001e8000c101916 */
[----:B------:R0:W-:Y:S01]  /*2c20*/  STG.E desc[UR22][R4.64], R7 ;  /* 0x0000000704007986 */ /* 0x0001e2000c101916 */
[----:B------:R-:W-:Y:S05]  /*2c30*/  @!P0 BRA `(.L_x_27) ;  /* 0x0000001400fc8947 */ /* 0x000fea0003800000 */
[----:B------:R-:W-:-:S05]  /*2c40*/  IADD3 R17, P0, PT, R20, R17, RZ ;  /* 0x0000001114117210 */ /* 0x000fca0007f1e0ff */
[----:B0-----:R-:W-:Y:S01]  /*2c50*/  IMAD.X R2, RZ, RZ, R23, P0 ;  /* 0x000000ffff027224 */ /* 0x001fe200000e0617 */
[----:B------:R-:W-:-:S04]  /*2c60*/  LEA R8, P0, R17, R8, 0x2 ;  /* 0x0000000811087211 */ /* 0x000fc800078010ff */
[----:B------:R-:W-:-:S05]  /*2c70*/  LEA.HI.X R9, R17, R9, R2, 0x2, P0 ;  /* 0x0000000911097211 */ /* 0x000fca00000f1402 */
[----:B------:R0:W-:Y:S01]  /*2c80*/  STG.E desc[UR22][R8.64], R7 ;  /* 0x0000000708007986 */ /* 0x0001e2000c101916 */
[----:B------:R-:W-:Y:S05]  /*2c90*/  BRA `(.L_x_27) ;  /* 0x0000001400e47947 */ /* 0x000fea0003800000 */
.L_x_36:
[----:B---3--:R-:W3:Y:S02]  /*2ca0*/  LDC.64 R6, c[0x0][0x3b8] ;  /* 0x0000ee00ff067b82 */ /* 0x008ee40000000a00 */
[----:B---3--:R-:W-:-:S04]  /*2cb0*/  ISETP.NE.U32.AND P0, PT, R6, RZ, PT ;  /* 0x000000ff0600720c */ /* 0x008fc80003f05070 */
[----:B------:R-:W-:-:S13]  /*2cc0*/  ISETP.NE.AND.EX P0, PT, R7, RZ, PT, P0 ;  /* 0x000000ff0700720c */ /* 0x000fda0003f05300 */
[----:B------:R-:W-:Y:S05]  /*2cd0*/  @P0 BRA `(.L_x_52) ;  /* 0x0000000800b40947 */ /* 0x000fea0003800000 */
[----:B------:R-:W3:Y:S02]  /*2ce0*/  LDC.64 R6, c[0x0][0x3b0] ;  /* 0x0000ec00ff067b82 */ /* 0x000ee40000000a00 */
[----:B---3--:R-:W-:-:S04]  /*2cf0*/  ISETP.NE.U32.AND P0, PT, R6, RZ, PT ;  /* 0x000000ff0600720c */ /* 0x008fc80003f05070 */
        /* <DEDUP_REMOVED lines=9> */
[----:B------:R-:W3:Y:S01]  /*2d90*/  LDC R31, c[0x0][0x388] ;  /* 0x0000e200ff1f7b82 */ /* 0x000ee20000000800 */
[----:B------:R-:W-:Y:S01]  /*2da0*/  LOP3.LUT R17, R30, 0x7ffffffc, RZ, 0xc0, !PT ;  /* 0x7ffffffc1e117812 */ /* 0x000fe200078ec0ff */
[----:B------:R-:W-:-:S07]  /*2db0*/  IMAD.MOV.U32 R32, RZ, RZ, RZ ;  /* 0x000000ffff207224 */ /* 0x000fce00078e00ff */
.L_x_56:
[----:B----4-:R-:W-:Y:S01]  /*2dc0*/  IMAD.MOV.U32 R4, RZ, RZ, R14 ;  /* 0x000000ffff047224 */ /* 0x010fe200078e000e */
[----:B------:R-:W-:Y:S01]  /*2dd0*/  UMOV UR4, URZ ;  /* 0x000000ff00047c82 */ /* 0x000fe20008000000 */
[----:B------:R-:W-:Y:S02]  /*2de0*/  IMAD.MOV.U32 R5, RZ, RZ, R11 ;  /* 0x000000ffff057224 */ /* 0x000fe400078e000b */
[----:B------:R-:W-:Y:S02]  /*2df0*/  IMAD.MOV.U32 R35, RZ, RZ, 0x7fffffff ;  /* 0x7fffffffff237424 */ /* 0x000fe400078e00ff */
[----:B---3--:R-:W-:-:S04]  /*2e00*/  IMAD.WIDE.U32 R4, R32, R31, R4 ;  /* 0x0000001f20047225 */ /* 0x008fc800078e0004 */
[----:B------:R-:W-:Y:S01]  /*2e10*/  IMAD.SHL.U32 R23, R4, 0x4, RZ ;  /* 0x0000000404177824 */ /* 0x000fe200078e00ff */
[----:B------:R-:W-:Y:S01]  /*2e20*/  IADD3 R5, PT, PT, R5, UR4, RZ ;  /* 0x0000000405057c10 */ /* 0x000fe2000fffe0ff */
[----:B------:R-:W-:-:S03]  /*2e30*/  VIADD R32, R32, 0x4 ;  /* 0x0000000420207836 */ /* 0x000fc60000000000 */
[----:B------:R-:W-:Y:S02]  /*2e40*/  SHF.L.U64.HI R4, R4, 0x2, R5 ;  /* 0x0000000204047819 */ /* 0x000fe40000010205 */
[C---:B------:R-:W-:Y:S02]  /*2e50*/  IADD3 R20, P0, PT, R23.reuse, R2, RZ ;  /* 0x0000000217147210 */ /* 0x040fe40007f1e0ff */
[----:B------:R-:W-:-:S03]  /*2e60*/  IADD3 R22, P2, PT, R23, R8, RZ ;  /* 0x0000000817167210 */ /* 0x000fc60007f5e0ff */
[----:B------:R-:W-:Y:S01]  /*2e70*/  IMAD.X R21, R4, 0x1, R3, P0 ;  /* 0x0000000104157824 */ /* 0x000fe200000e0603 */
        /* <DEDUP_REMOVED lines=17> */
.L_x_55:
[----:B012---:R-:W-:Y:S05]  /*2f90*/  BSYNC.RECONVERGENT B2 ;  /* 0x0000000000027941 */ /* 0x007fea0003800200 */
.L_x_54:
[----:B------:R-:W-:Y:S05]  /*2fa0*/  @!P1 BRA `(.L_x_27) ;  /* 0x0000001400209947 */ /* 0x000fea0003800000 */
[----:B------:R-:W-:Y:S01]  /*2fb0*/  ISETP.NE.AND P0, PT, R33, 0x1, PT ;  /* 0x000000012100780c */ /* 0x000fe20003f05270 */
[----:B------:R-:W-:Y:S01]  /*2fc0*/  BSSY.RECONVERGENT B2, `(.L_x_57) ;  /* 0x0000018000027945 */ /* 0x000fe20003800200 */
[----:B------:R-:W-:-:S04]  /*2fd0*/  LOP3.LUT R30, R30, 0x1, RZ, 0xc0, !PT ;  /* 0x000000011e1e7812 */ /* 0x000fc800078ec0ff */
[----:B------:R-:W-:-:S07]  /*2fe0*/  ISETP.NE.U32.AND P1, PT, R30, 0x1, PT ;  /* 0x000000011e00780c */ /* 0x000fce0003f25070 */
[----:B------:R-:W-:Y:S06]  /*2ff0*/  @!P0 BRA `(.L_x_58) ;  /* 0x0000000000508947 */ /* 0x000fec0003800000 */
[----:B----4-:R-:W0:Y:S01]  /*3000*/  LDC R21, c[0x0][0x388] ;  /* 0x0000e200ff157b82 */ /* 0x010e220000000800 */
[----:B------:R-:W-:Y:S01]  /*3010*/  MOV R5, R11 ;  /* 0x0000000b00057202 */ /* 0x000fe20000000f00 */
[----:B------:R-:W-:Y:S01]  /*3020*/  IMAD.MOV.U32 R4, RZ, RZ, R14 ;  /* 0x000000ffff047224 */ /* 0x000fe200078e000e */
[----:B------:R-:W-:Y:S01]  /*3030*/  UMOV UR4, URZ ;  /* 0x000000ff00047c82 */ /* 0x000fe20008000000 */
[----:B------:R-:W-:Y:S02]  /*3040*/  IMAD.MOV.U32 R23, RZ, RZ, 0x7fffffff ;  /* 0x7fffffffff177424 */ /* 0x000fe400078e00ff */
[----:B0-----:R-:W-:-:S04]  /*3050*/  IMAD.WIDE.U32 R4, R17, R21, R4 ;  /* 0x0000001511047225 */ /* 0x001fc800078e0004 */
[----:B------:R-:W-:Y:S02]  /*3060*/  VIADD R5, R5, UR4 ;  /* 0x0000000405057c36 */ /* 0x000fe40008000000 */
[C---:B------:R-:W-:Y:S02]  /*3070*/  IMAD.SHL.U32 R7, R4.reuse, 0x4, RZ ;  /* 0x0000000404077824 */ /* 0x040fe400078e00ff */
[----:B------:R-:W-:Y:S01]  /*3080*/  VIADD R17, R17, 0x2 ;  /* 0x0000000211117836 */ /* 0x000fe20000000000 */
        /* <DEDUP_REMOVED lines=11> */
.L_x_58:
[----:B------:R-:W-:Y:S05]  /*3140*/  BSYNC.RECONVERGENT B2 ;  /* 0x0000000000027941 */ /* 0x000fea0003800200 */
.L_x_57:
[----:B------:R-:W-:Y:S05]  /*3150*/  @P1 BRA `(.L_x_27) ;  /* 0x0000001000b41947 */ /* 0x000fea0003800000 */
[----:B------:R-:W1:Y:S01]  /*3160*/  LDCU UR4, c[0x0][0x388] ;  /* 0x00007100ff0477ac */ /* 0x000e620008000800 */
[----:B0---4-:R-:W-:Y:S01]  /*3170*/  MOV R4, R14 ;  /* 0x0000000e00047202 */ /* 0x011fe20000000f00 */
[----:B------:R-:W-:-:S04]  /*3180*/  IMAD.MOV.U32 R5, RZ, RZ, R11 ;  /* 0x000000ffff057224 */ /* 0x000fc800078e000b */
[----:B-1----:R-:W-:Y:S01]  /*3190*/  IMAD.WIDE.U32 R4, R17, UR4, R4 ;  /* 0x0000000411047c25 */ /* 0x002fe2000f8e0004 */
[----:B------:R-:W-:-:S03]  /*31a0*/  UMOV UR4, URZ ;  /* 0x000000ff00047c82 */ /* 0x000fc60008000000 */
[----:B------:R-:W-:Y:S02]  /*31b0*/  VIADD R7, R5, UR4 ;  /* 0x0000000405077c36 */ /* 0x000fe40008000000 */
        /* <DEDUP_REMOVED lines=10> */
.L_x_53:
[C---:B------:R-:W-:Y:S01]  /*3260*/  ISETP.GE.AND P0, PT, R10.reuse, 0x4, PT ;  /* 0x000000040a00780c */ /* 0x040fe20003f06270 */
[----:B------:R-:W-:Y:S01]  /*3270*/  BSSY.RECONVERGENT B2, `(.L_x_59) ;  /* 0x000002f000027945 */ /* 0x000fe20003800200 */
[----:B------:R-:W-:Y:S01]  /*3280*/  VIMNMX R18, PT, PT, R10, 0x1, !PT ;  /* 0x000000010a127848 */ /* 0x000fe20007fe0100 */
[----:B------:R-:W-:-:S03]  /*3290*/  HFMA2 R5, -RZ, RZ, 0, 0 ;  /* 0x00000000ff057431 */ /* 0x000fc600000001ff */
[----:B------:R-:W-:-:S04]  /*32a0*/  LOP3.LUT R4, R18, 0x3, RZ, 0xc0, !PT ;  /* 0x0000000312047812 */ /* 0x000fc800078ec0ff */
[----:B------:R-:W-:-:S03]  /*32b0*/  ISETP.NE.AND P1, PT, R4, RZ, PT ;  /* 0x000000ff0400720c */ /* 0x000fc60003f25270 */
[----:B------:R-:W-:Y:S10]  /*32c0*/  @!P0 BRA `(.L_x_60) ;  /* 0x0000000000a48947 */ /* 0x000ff40003800000 */
[----:B------:R-:W3:Y:S01]  /*32d0*/  LDC R17, c[0x0][0x388] ;  /* 0x0000e200ff117b82 */ /* 0x000ee20000000800 */
[----:B------:R-:W-:Y:S01]  /*32e0*/  LOP3.LUT R5, R18, 0x7ffffffc, RZ, 0xc0, !PT ;  /* 0x7ffffffc12057812 */ /* 0x000fe200078ec0ff */
[----:B------:R-:W-:-:S07]  /*32f0*/  IMAD.MOV.U32 R36, RZ, RZ, RZ ;  /* 0x000000ffff247224 */ /* 0x000fce00078e00ff */
.L_x_61:
[----:B----4-:R-:W-:Y:S01]  /*3300*/  IMAD.MOV.U32 R18, RZ, RZ, R14 ;  /* 0x000000ffff127224 */ /* 0x010fe200078e000e */
[----:B------:R-:W-:Y:S01]  /*3310*/  UMOV UR4, URZ ;  /* 0x000000ff00047c82 */ /* 0x000fe20008000000 */
[----:B------:R-:W-:Y:S02]  /*3320*/  IMAD.MOV.U32 R19, RZ, RZ, R11 ;  /* 0x000000ffff137224 */ /* 0x000fe400078e000b */
[----:B------:R-:W-:Y:S02]  /*3330*/  IMAD.MOV.U32 R37, RZ, RZ, 0x7fffffff ;  /* 0x7fffffffff257424 */ /* 0x000fe400078e00ff */
[----:B---3--:R-:W-:-:S04]  /*3340*/  IMAD.WIDE.U32 R18, R36, R17, R18 ;  /* 0x0000001124127225 */ /* 0x008fc800078e0012 */
[----:B------:R-:W-:Y:S02]  /*3350*/  VIADD R21, R19, UR4 ;  /* 0x0000000413157c36 */ /* 0x000fe40008000000 */
[----:B------:R-:W-:Y:S02]  /*3360*/  IMAD.SHL.U32 R19, R18, 0x4, RZ ;  /* 0x0000000412137824 */ /* 0x000fe400078e00ff */
[----:B------:R-:W-:Y:S01]  /*3370*/  VIADD R36, R36, 0x4 ;  /* 0x0000000424247836 */ /* 0x000fe20000000000 */
[----:B------:R-:W-:Y:S02]  /*3380*/  SHF.L.U64.HI R20, R18, 0x2, R21 ;  /* 0x0000000212147819 */ /* 0x000fe40000010215 */
[C---:B------:R-:W-:Y:S02]  /*3390*/  IADD3 R28, P0, PT, R19.reuse, R2, RZ ;  /* 0x00000002131c7210 */ /* 0x040fe40007f1e0ff */
[C---:B------:R-:W-:Y:S02]  /*33a0*/  IADD3 R32, P2, PT, R19.reuse, R8, RZ ;  /* 0x0000000813207210 */ /* 0x040fe40007f5e0ff */
[----:B------:R-:W-:Y:S01]  /*33b0*/  IADD3 R18, P3, PT, R19, R6, RZ ;  /* 0x0000000613127210 */ /* 0x000fe20007f7e0ff */
[C---:B------:R-:W-:Y:S01]  /*33c0*/  IMAD.X R29, R20.reuse, 0x1, R3, P0 ;  /* 0x00000001141d7824 */ /* 0x040fe200000e0603 */
[----:B------:R-:W-:-:S02]  /*33d0*/  IADD3.X R33, PT, PT, R20, R9, RZ, P2, !PT ;  /* 0x0000000914217210 */ /* 0x000fc400017fe4ff */
[----:B------:R-:W-:Y:S01]  /*33e0*/  ISETP.NE.AND P0, PT, R36, R5, PT ;  /* 0x000000052400720c */ /* 0x000fe20003f05270 */
[----:B------:R-:W-:Y:S01]  /*33f0*/  IMAD.X R19, R20, 0x1, R7, P3 ;  /* 0x0000000114137824 */ /* 0x000fe200018e0607 */
[----:B------:R-:W-:Y:S01]  /*3400*/  STG.E desc[UR22][R28.64], R37 ;  /* 0x000000251c007986 */ /* 0x000fe2000c101916 */
[----:B------:R-:W-:-:S03]  /*3410*/  IMAD.WIDE.U32 R34, R17, 0x4, R28 ;  /* 0x0000000411227825 */ /* 0x000fc600078e001c */
[----:B------:R-:W-:Y:S01]  /*3420*/  STG.E desc[UR22][R32.64], R37 ;  /* 0x0000002520007986 */ /* 0x000fe2000c101916 */
[----:B------:R-:W-:-:S03]  /*3430*/  IMAD.WIDE.U32 R22, R17, 0x4, R32 ;  /* 0x0000000411167825 */ /* 0x000fc600078e0020 */
[----:B------:R3:W-:Y:S01]  /*3440*/  STG.E desc[UR22][R18.64], R37 ;  /* 0x0000002512007986 */ /* 0x0007e2000c101916 */
[----:B------:R-:W-:-:S03]  /*3450*/  IMAD.WIDE.U32 R24, R17, 0x4, R18 ;  /* 0x0000000411187825 */ /* 0x000fc600078e0012 */
[----:B------:R4:W-:Y:S01]  /*3460*/  STG.E desc[UR22][R34.64], R37 ;  /* 0x0000002522007986 */ /* 0x0009e2000c101916 */
[----:B------:R-:W-:-:S03]  /*3470*/  IMAD.WIDE.U32 R26, R17, 0x4, R34 ;  /* 0x00000004111a7825 */ /* 0x000fc600078e0022 */
[----:B------:R4:W-:Y:S01]  /*3480*/  STG.E desc[UR22][R22.64], R37 ;  /* 0x0000002516007986 */ /* 0x0009e2000c101916 */
[----:B------:R-:W-:-:S03]  /*3490*/  IMAD.WIDE.U32 R20, R17, 0x4, R24 ;  /* 0x0000000411147825 */ /* 0x000fc600078e0018 */
[----:B------:R4:W-:Y:S01]  /*34a0*/  STG.E desc[UR22][R24.64], R37 ;  /* 0x0000002518007986 */ /* 0x0009e2000c101916 */
[----:B---3--:R-:W-:-:S03]  /*34b0*/  IMAD.WIDE.U32 R18, R17, 0x4, R22 ;  /* 0x0000000411127825 */ /* 0x008fc600078e0016 */
[----:B------:R4:W-:Y:S01]  /*34c0*/  STG.E desc[UR22][R26.64], R37 ;  /* 0x000000251a007986 */ /* 0x0009e2000c101916 */
[----:B------:R-:W-:-:S03]  /*34d0*/  IMAD.WIDE.U32 R28, R17, 0x4, R26 ;  /* 0x00000004111c7825 */ /* 0x000fc600078e001a */
[----:B------:R4:W-:Y:S01]  /*34e0*/  STG.E desc[UR22][R18.64], R37 ;  /* 0x0000002512007986 */ /* 0x0009e2000c101916 */
[----:B------:R-:W-:-:S03]  /*34f0*/  IMAD.WIDE.U32 R30, R17, 0x4, R18 ;  /* 0x00000004111e7825 */ /* 0x000fc600078e0012 */
[----:B------:R4:W-:Y:S01]  /*3500*/  STG.E desc[UR22][R20.64], R37 ;  /* 0x0000002514007986 */ /* 0x0009e2000c101916 */
[----:B------:R-:W-:-:S03]  /*3510*/  IMAD.WIDE.U32 R32, R17, 0x4, R20 ;  /* 0x0000000411207825 */ /* 0x000fc600078e0014 */
[----:B------:R4:W-:Y:S04]  /*3520*/  STG.E desc[UR22][R28.64], R37 ;  /* 0x000000251c007986 */ /* 0x0009e8000c101916 */
[----:B------:R4:W-:Y:S04]  /*3530*/  STG.E desc[UR22][R30.64], R37 ;  /* 0x000000251e007986 */ /* 0x0009e8000c101916 */
[----:B------:R4:W-:Y:S01]  /*3540*/  STG.E desc[UR22][R32.64], R37 ;  /* 0x0000002520007986 */ /* 0x0009e2000c101916 */
[----:B------:R-:W-:Y:S05]  /*3550*/  @P0 BRA `(.L_x_61) ;  /* 0xfffffffc00680947 */ /* 0x000fea000383ffff */
.L_x_60:
[----:B012---:R-:W-:Y:S05]  /*3560*/  BSYNC.RECONVERGENT B2 ;  /* 0x0000000000027941 */ /* 0x007fea0003800200 */
.L_x_59:
[----:B------:R-:W-:Y:S05]  /*3570*/  @!P1 BRA `(.L_x_27) ;  /* 0x0000000c00ac9947 */ /* 0x000fea0003800000 */
[----:B----4-:R-:W0:Y:S01]  /*3580*/  LDC R18, c[0x0][0x388] ;  /* 0x0000e200ff127b82 */ /* 0x010e220000000800 */
[----:B------:R-:W-:Y:S01]  /*3590*/  IMAD.MOV.U32 R20, RZ, RZ, R14 ;  /* 0x000000ffff147224 */ /* 0x000fe200078e000e */
[----:B------:R-:W-:Y:S01]  /*35a0*/  UMOV UR4, URZ ;  /* 0x000000ff00047c82 */ /* 0x000fe20008000000 */
[----:B------:R-:W-:Y:S02]  /*35b0*/  IMAD.MOV.U32 R21, RZ, RZ, R11 ;  /* 0x000000ffff157224 */ /* 0x000fe400078e000b */
[----:B0-----:R-:W-:-:S04]  /*35c0*/  IMAD.WIDE.U32 R20, R5, R18, R20 ;  /* 0x0000001205147225 */ /* 0x001fc800078e0014 */
[----:B------:R-:W-:Y:S01]  /*35d0*/  VIADD R17, R21, UR4 ;  /* 0x0000000415117c36 */ /* 0x000fe20008000000 */
[----:B------:R-:W-:-:S04]  /*35e0*/  SHF.L.U32 R5, R20, 0x2, RZ ;  /* 0x0000000214057819 */ /* 0x000fc800000006ff */
[----:B------:R-:W-:Y:S01]  /*35f0*/  SHF.L.U64.HI R20, R20, 0x2, R17 ;  /* 0x0000000214147819 */ /* 0x000fe20000010211 */
[----:B------:R-:W-:Y:S01]  /*3600*/  IMAD.MOV.U32 R17, RZ, RZ, 0x7fffffff ;  /* 0x7fffffffff117424 */ /* 0x000fe200078e00ff */
[C---:B------:R-:W-:Y:S02]  /*3610*/  IADD3 R2, P0, PT, R5.reuse, R2, RZ ;  /* 0x0000000205027210 */ /* 0x040fe40007f1e0ff */
[C---:B------:R-:W-:Y:S02]  /*3620*/  IADD3 R8, P1, PT, R5.reuse, R8, RZ ;  /* 0x0000000805087210 */ /* 0x040fe40007f3e0ff */
[----:B------:R-:W-:Y:S01]  /*3630*/  IADD3 R6, P2, PT, R5, R6, RZ ;  /* 0x0000000605067210 */ /* 0x000fe20007f5e0ff */
[----:B------:R-:W-:Y:S01]  /*3640*/  IMAD.X R3, R20, 0x1, R3, P0 ;  /* 0x0000000114037824 */ /* 0x000fe200000e0603 */
[----:B------:R-:W-:Y:S01]  /*3650*/  ISETP.NE.AND P0, PT, R4, 0x1, PT ;  /* 0x000000010400780c */ /* 0x000fe20003f05270 */
[C---:B------:R-:W-:Y:S02]  /*3660*/  IMAD.X R9, R20.reuse, 0x1, R9, P1 ;  /* 0x0000000114097824 */ /* 0x040fe400008e0609 */
[----:B------:R-:W-:Y:S01]  /*3670*/  IMAD.X R7, R20, 0x1, R7, P2 ;  /* 0x0000000114077824 */ /* 0x000fe200010e0607 */
[----:B------:R0:W-:Y:S04]  /*3680*/  STG.E desc[UR22][R2.64], R17 ;  /* 0x0000001102007986 */ /* 0x0001e8000c101916 */
[----:B------:R0:W-:Y:S04]  /*3690*/  STG.E desc[UR22][R8.64], R17 ;  /* 0x0000001108007986 */ /* 0x0001e8000c101916 */
[----:B------:R0:W-:Y:S01]  /*36a0*/  STG.E desc[UR22][R6.64], R17 ;  /* 0x0000001106007986 */ /* 0x0001e2000c101916 */
[----:B------:R-:W-:Y:S05]  /*36b0*/  @!P0 BRA `(.L_x_27) ;  /* 0x0000000c005c8947 */ /* 0x000fea0003800000 */
[----:B0-----:R-:W-:Y:S01]  /*36c0*/  IMAD.WIDE.U32 R2, R18, 0x4, R2 ;  /* 0x0000000412027825 */ /* 0x001fe200078e0002 */
[----:B------:R-:W-:-:S03]  /*36d0*/  ISETP.NE.AND P0, PT, R4, 0x2, PT ;  /* 0x000000020400780c */ /* 0x000fc60003f05270 */
[C---:B------:R-:W-:Y:S01]  /*36e0*/  IMAD.WIDE.U32 R8, R18.reuse, 0x4, R8 ;  /* 0x0000000412087825 */ /* 0x040fe200078e0008 */
[----:B------:R0:W-:Y:S03]  /*36f0*/  STG.E desc[UR22][R2.64], R17 ;  /* 0x0000001102007986 */ /* 0x0001e6000c101916 */
[----:B------:R-:W-:Y:S01]  /*3700*/  IMAD.WIDE.U32 R6, R18, 0x4, R6 ;  /* 0x0000000412067825 */ /* 0x000fe200078e0006 */
[----:B------:R0:W-:Y:S04]  /*3710*/  STG.E desc[UR22][R8.64], R17 ;  /* 0x0000001108007986 */ /* 0x0001e8000c101916 */
[----:B------:R0:W-:Y:S01]  /*3720*/  STG.E desc[UR22][R6.64], R17 ;  /* 0x0000001106007986 */ /* 0x0001e2000c101916 */
[----:B------:R-:W-:Y:S05]  /*3730*/  @!P0 BRA `(.L_x_27) ;  /* 0x0000000c003c8947 */ /* 0x000fea0003800000 */
[----:B0-----:R-:W-:-:S04]  /*3740*/  IMAD.WIDE.U32 R2, R18, 0x4, R2 ;  /* 0x0000000412027825 */ /* 0x001fc800078e0002 */
[C---:B------:R-:W-:Y:S01]  /*3750*/  IMAD.WIDE.U32 R4, R18.reuse, 0x4, R8 ;  /* 0x0000000412047825 */ /* 0x040fe200078e0008 */
[----:B------:R0:W-:Y:S03]  /*3760*/  STG.E desc[UR22][R2.64], R17 ;  /* 0x0000001102007986 */ /* 0x0001e6000c101916 */
[----:B------:R-:W-:Y:S01]  /*3770*/  IMAD.WIDE.U32 R18, R18, 0x4, R6 ;  /* 0x0000000412127825 */ /* 0x000fe200078e0006 */
[----:B------:R0:W-:Y:S04]  /*3780*/  STG.E desc[UR22][R4.64], R17 ;  /* 0x0000001104007986 */ /* 0x0001e8000c101916 */
[----:B------:R0:W-:Y:S01]  /*3790*/  STG.E desc[UR22][R18.64], R17 ;  /* 0x0000001112007986 */ /* 0x0001e2000c101916 */
[----:B------:R-:W-:Y:S05]  /*37a0*/  BRA `(.L_x_27) ;  /* 0x0000000c00207947 */ /* 0x000fea0003800000 */
.L_x_52:
        /* <DEDUP_REMOVED lines=14> */
.L_x_65:
[----:B----4-:R-:W-:Y:S01]  /*3890*/  MOV R18, R14 ;  /* 0x0000000e00127202 */ /* 0x010fe20000000f00 */
[----:B------:R-:W-:Y:S01]  /*38a0*/  IMAD.MOV.U32 R19, RZ, RZ, R11 ;  /* 0x000000ffff137224 */ /* 0x000fe200078e000b */
[----:B------:R-:W-:Y:S01]  /*38b0*/  UMOV UR4, URZ ;  /* 0x000000ff00047c82 */ /* 0x000fe20008000000 */
[----:B------:R-:W-:Y:S02]  /*38c0*/  MOV R37, 0x7fffffff ;  /* 0x7fffffff00257802 */ /* 0x000fe40000000f00 */
        /* <DEDUP_REMOVED lines=8> */
[----:B------:R-:W-:Y:S01]  /*3950*/  IMAD.X R29, R20, 0x1, R3, P0 ;  /* 0x00000001141d7824 */ /* 0x000fe200000e0603 */
[----:B------:R-:W-:Y:S01]  /*3960*/  ISETP.NE.AND P0, PT, R36, R5, PT ;  /* 0x000000052400720c */ /* 0x000fe20003f05270 */
[----:B------:R-:W-:-:S02]  /*3970*/  IMAD.X R33, R20, 0x1, R9, P2 ;  /* 0x0000000114217824 */ /* 0x000fc400010e0609 */
        /* <DEDUP_REMOVED lines=23> */
.L_x_64:
[----:B012---:R-:W-:Y:S05]  /*3af0*/  BSYNC.RECONVERGENT B2 ;  /* 0x0000000000027941 */ /* 0x007fea0003800200 */
.L_x_63:
[----:B------:R-:W-:Y:S05]  /*3b00*/  @!P1 BRA `(.L_x_27) ;  /* 0x0000000800489947 */ /* 0x000fea0003800000 */
[----:B----4-:R-:W0:Y:S01]  /*3b10*/  LDC R18, c[0x0][0x388] ;  /* 0x0000e200ff127b82 */ /* 0x010e220000000800 */
[----:B------:R-:W-:Y:S01]  /*3b20*/  IMAD.MOV.U32 R20, RZ, RZ, R14 ;  /* 0x000000ffff147224 */ /* 0x000fe200078e000e */
[----:B------:R-:W-:Y:S01]  /*3b30*/  UMOV UR4, URZ ;  /* 0x000000ff00047c82 */ /* 0x000fe20008000000 */
[----:B------:R-:W-:Y:S02]  /*3b40*/  IMAD.MOV.U32 R21, RZ, RZ, R11 ;  /* 0x000000ffff157224 */ /* 0x000fe400078e000b */
[----:B0-----:R-:W-:-:S04]  /*3b50*/  IMAD.WIDE.U32 R20, R5, R18, R20 ;  /* 0x0000001205147225 */ /* 0x001fc800078e0014 */
[----:B------:R-:W-:Y:S02]  /*3b60*/  VIADD R17, R21, UR4 ;  /* 0x0000000415117c36 */ /* 0x000fe40008000000 */
[----:B------:R-:W-:-:S03]  /*3b70*/  IMAD.SHL.U32 R5, R20, 0x4, RZ ;  /* 0x0000000414057824 */ /* 0x000fc600078e00ff */
[----:B------:R-:W-:Y:S01]  /*3b80*/  SHF.L.U64.HI R20, R20, 0x2, R17 ;  /* 0x0000000214147819 */ /* 0x000fe20000010211 */
[----:B------:R-:W-:Y:S01]  /*3b90*/  IMAD.MOV.U32 R17, RZ, RZ, 0x7fffffff ;  /* 0x7fffffffff117424 */ /* 0x000fe200078e00ff */
[C---:B------:R-:W-:Y:S02]  /*3ba0*/  IADD3 R2, P0, PT, R5.reuse, R2, RZ ;  /* 0x0000000205027210 */ /* 0x040fe40007f1e0ff */
[C---:B------:R-:W-:Y:S02]  /*3bb0*/  IADD3 R8, P1, PT, R5.reuse, R8, RZ ;  /* 0x0000000805087210 */ /* 0x040fe40007f3e0ff */
[----:B------:R-:W-:Y:S01]  /*3bc0*/  IADD3 R6, P2, PT, R5, R6, RZ ;  /* 0x0000000605067210 */ /* 0x000fe20007f5e0ff */
[C---:B------:R-:W-:Y:S01]  /*3bd0*/  IMAD.X R3, R20.reuse, 0x1, R3, P0 ;  /* 0x0000000114037824 */ /* 0x040fe200000e0603 */
[----:B------:R-:W-:Y:S02]  /*3be0*/  IADD3.X R9, PT, PT, R20, R9, RZ, P1, !PT ;  /* 0x0000000914097210 */ /* 0x000fe40000ffe4ff */
[----:B------:R-:W-:Y:S01]  /*3bf0*/  ISETP.NE.AND P0, PT, R4, 0x1, PT ;  /* 0x000000010400780c */ /* 0x000fe20003f05270 */
[----:B------:R-:W-:Y:S01]  /*3c00*/  IMAD.X R7, R20, 0x1, R7, P2 ;  /* 0x0000000114077824 */ /* 0x000fe200010e0607 */
[----:B------:R0:W-:Y:S04]  /*3c10*/  STG.E desc[UR22][R2.64], R17 ;  /* 0x0000001102007986 */ /* 0x0001e8000c101916 */
[----:B------:R0:W-:Y:S04]  /*3c20*/  STG.E desc[UR22][R8.64], R17 ;  /* 0x0000001108007986 */ /* 0x0001e8000c101916 */
[----:B------:R0:W-:Y:S03]  /*3c30*/  STG.E desc[UR22][R6.64], R17 ;  /* 0x0000001106007986 */ /* 0x0001e6000c101916 */
        /* <DEDUP_REMOVED lines=16> */
.L_x_62:
        /* <DEDUP_REMOVED lines=9> */
[C---:B------:R-:W-:Y:S01]  /*3dd0*/  IMAD.SHL.U32 R35, R14.reuse, 0x4, RZ ;  /* 0x000000040e237824 */ /* 0x040fe200078e00ff */
[----:B------:R-:W-:-:S03]  /*3de0*/  SHF.L.U64.HI R34, R14, 0x2, R11 ;  /* 0x000000020e227819 */ /* 0x000fc6000001020b */
[----:B------:R-:W-:-:S07]  /*3df0*/  IMAD.MOV R36, RZ, RZ, -R28 ;  /* 0x000000ffff247224 */ /* 0x000fce00078e0a1c */
.L_x_68:
[C---:B----4-:R-:W-:Y:S01]  /*3e00*/  IADD3 R24, P1, PT, R35.reuse, R2, RZ ;  /* 0x0000000223187210 */ /* 0x050fe20007f3e0ff */
[----:B------:R-:W-:Y:S01]  /*3e10*/  VIADD R36, R36, 0x4 ;  /* 0x0000000424247836 */ /* 0x000fe20000000000 */
[C---:B------:R-:W-:Y:S02]  /*3e20*/  IADD3 R22, P2, PT, R35.reuse, R8, RZ ;  /* 0x0000000823167210 */ /* 0x040fe40007f5e0ff */
[----:B------:R-:W-:Y:S01]  /*3e30*/  MOV R37, 0x7fffffff ;  /* 0x7fffffff00257802 */ /* 0x000fe20000000f00 */
[C---:B------:R-:W-:Y:S01]  /*3e40*/  IMAD.X R25, R34.reuse, 0x1, R3, P1 ;  /* 0x0000000122197824 */ /* 0x040fe200008e0603 */
[C---:B------:R-:W-:Y:S01]  /*3e50*/  IADD3 R32, P1, PT, R35.reuse, R6, RZ ;  /* 0x0000000623207210 */ /* 0x040fe20007f3e0ff */
[C---:B------:R-:W-:Y:S01]  /*3e60*/  IMAD.X R23, R34.reuse, 0x1, R9, P2 ;  /* 0x0000000122177824 */ /* 0x040fe200010e0609 */
[C---:B------:R-:W-:Y:S02]  /*3e70*/  IADD3 R30, P2, PT, R35.reuse, R4, RZ ;  /* 0x00000004231e7210 */ /* 0x040fe40007f5e0ff */
[----:B------:R4:W-:Y:S01]  /*3e80*/  STG.E desc[UR22][R24.64], R37 ;  /* 0x0000002518007986 */ /* 0x0009e2000c101916 */
[C---:B------:R-:W-:Y:S01]  /*3e90*/  IMAD.X R33, R34.reuse, 0x1, R7, P1 ;  /* 0x0000000122217824 */ /* 0x040fe200008e0607 */
[C---:B------:R-:W-:Y:S01]  /*3ea0*/  IADD3 R18, P1, PT, R35.reuse, UR34, RZ ;  /* 0x0000002223127c10 */ /* 0x040fe2000ff3e0ff */
[C---:B------:R-:W-:Y:S01]  /*3eb0*/  IMAD.X R31, R34.reuse, 0x1, R5, P2 ;  /* 0x00000001221f7824 */ /* 0x040fe200010e0605 */
[----:B------:R-:W-:Y:S01]  /*3ec0*/  IADD3 R20, P2, PT, R35, UR30, RZ ;  /* 0x0000001e23147c10 */ /* 0x000fe2000ff5e0ff */
[----:B------:R5:W-:Y:S01]  /*3ed0*/  STG.E desc[UR22][R22.64], R37 ;  /* 0x0000002516007986 */ /* 0x000be2000c101916 */
[----:B------:R-:W-:-:S02]  /*3ee0*/  IADD3.X R19, PT, PT, R34, UR35, RZ, P1, !PT ;  /* 0x0000002322137c10 */ /* 0x000fc40008ffe4ff */
[C---:B------:R-:W-:Y:S01]  /*3ef0*/  IADD3 R26, P1, PT, R35.reuse, UR18, RZ ;  /* 0x00000012231a7c10 */ /* 0x040fe2000ff3e0ff */
[----:B------:R0:W-:Y:S01]  /*3f00*/  STG.E desc[UR22][R32.64], R37 ;  /* 0x0000002520007986 */ /* 0x0001e2000c101916 */
[C---:B------:R-:W-:Y:S02]  /*3f10*/  IADD3.X R21, PT, PT, R34.reuse, UR31, RZ, P2, !PT ;  /* 0x0000001f22157c10 */ /* 0x040fe400097fe4ff */
[C---:B----4-:R-:W-:Y:S01]  /*3f20*/  IADD3 R24, P2, PT, R35.reuse, UR14, RZ ;  /* 0x0000000e23187c10 */ /* 0x050fe2000ff5e0ff */
[----:B------:R4:W-:Y:S01]  /*3f30*/  STG.E desc[UR22][R30.64], R37 ;  /* 0x000000251e007986 */ /* 0x0009e2000c101916 */
[C---:B------:R-:W-:Y:S02]  /*3f40*/  IADD3.X R27, PT, PT, R34.reuse, UR19, RZ, P1, !PT ;  /* 0x00000013221b7c10 */ /* 0x040fe40008ffe4ff */
[----:B------:R-:W-:Y:S01]  /*3f50*/  IADD3.X R25, PT, PT, R34, UR15, RZ, P2, !PT ;  /* 0x0000000f22197c10 */ /* 0x000fe200097fe4ff */
[----:B------:R1:W-:Y:S01]  /*3f60*/  STG.E desc[UR22][R18.64], R37 ;  /* 0x0000002512007986 */ /* 0x0003e2000c101916 */
[----:B-----5:R-:W-:-:S02]  /*3f70*/  IADD3 R22, P1, PT, R35, UR36, RZ ;  /* 0x0000002423167c10 */ /* 0x020fc4000ff3e0ff */
[C---:B0-----:R-:W-:Y:S01]  /*3f80*/  IADD3 R32, P2, PT, R35.reuse, UR32, RZ ;  /* 0x0000002023207c10 */ /* 0x041fe2000ff5e0ff */
[----:B------:R0:W-:Y:S01]  /*3f90*/  STG.E desc[UR22][R20.64], R37 ;  /* 0x0000002514007986 */ /* 0x0001e2000c101916 */
[C---:B------:R-:W-:Y:S02]  /*3fa0*/  IADD3.X R23, PT, PT, R34.reuse, UR37, RZ, P1, !PT ;  /* 0x0000002522177c10 */ /* 0x040fe40008ffe4ff */
[C---:B----4-:R-:W-:Y:S01]  /*3fb0*/  IADD3 R30, P1, PT, R35.reuse, UR20, RZ ;  /* 0x00000014231e7c10 */ /* 0x050fe2000ff3e0ff */
[----:B------:R4:W-:Y:S01]  /*3fc0*/  STG.E desc[UR22][R26.64], R37 ;  /* 0x000000251a007986 */ /* 0x0009e2000c101916 */
[C---:B------:R-:W-:Y:S02]  /*3fd0*/  IADD3.X R33, PT, PT, R34.reuse, UR33, RZ, P2, !PT ;  /* 0x0000002122217c10 */ /* 0x040fe400097fe4ff */
[----:B-1----:R-:W-:Y:S01]  /*3fe0*/  IADD3 R18, P2, PT, R35, UR16, RZ ;  /* 0x0000001023127c10 */ /* 0x002fe2000ff5e0ff */
[----:B------:R1:W-:Y:S01]  /*3ff0*/  STG.E desc[UR22][R24.64], R37 ;  /* 0x0000002518007986 */ /* 0x0003e2000c101916 */
[----:B------:R-:W-:-:S02]  /*4000*/  IADD3.X R31, PT, PT, R34, UR21, RZ, P1, !PT ;  /* 0x00000015221f7c10 */ /* 0x000fc40008ffe4ff */
[C---:B------:R-:W-:Y:S01]  /*4010*/  IADD3.X R19, PT, PT, R34.reuse, UR17, RZ, P2, !PT ;  /* 0x0000001122137c10 */ /* 0x040fe200097fe4ff */
[----:B------:R5:W-:Y:S01]  /*4020*/  STG.E desc[UR22][R22.64], R37 ;  /* 0x0000002516007986 */ /* 0x000be2000c101916 */
[C---:B0-----:R-:W-:Y:S02]  /*4030*/  IADD3 R20, P1, PT, R35.reuse, UR12, RZ ;  /* 0x0000000c23147c10 */ /* 0x041fe4000ff3e0ff */
[C---:B----4-:R-:W-:Y:S01]  /*4040*/  IADD3 R26, P4, PT, R35.reuse, UR6, RZ ;  /* 0x00000006231a7c10 */ /* 0x050fe2000ff9e0ff */
[----:B------:R-:W-:Y:S01]  /*4050*/  STG.E desc[UR22][R32.64], R37 ;  /* 0x0000002520007986 */ /* 0x000fe2000c101916 */
[C---:B------:R-:W-:Y:S02]  /*4060*/  IADD3.X R21, PT, PT, R34.reuse, UR13, RZ, P1, !PT ;  /* 0x0000000d22157c10 */ /* 0x040fe40008ffe4ff */
[----:B-1----:R-:W-:Y:S01]  /*4070*/  IADD3 R24, P3, PT, R35, UR8, RZ ;  /* 0x0000000823187c10 */ /* 0x002fe2000ff7e0ff */
[----:B------:R0:W-:Y:S01]  /*4080*/  STG.E desc[UR22][R30.64], R37 ;  /* 0x000000251e007986 */ /* 0x0001e2000c101916 */
[----:B------:R-:W-:-:S02]  /*4090*/  IADD3.X R27, PT, PT, R34, UR7, RZ, P4, !PT ;  /* 0x00000007221b7c10 */ /* 0x000fc4000a7fe4ff */
[----:B-----5:R-:W-:Y:S01]  /*40a0*/  IADD3 R22, P2, PT, R35, UR10, RZ ;  /* 0x0000000a23167c10 */ /* 0x020fe2000ff5e0ff */
[----:B------:R4:W-:Y:S01]  /*40b0*/  STG.E desc[UR22][R18.64], R37 ;  /* 0x0000002512007986 */ /* 0x0009e2000c101916 */
[C---:B------:R-:W-:Y:S02]  /*40c0*/  IADD3.X R25, PT, PT, R34.reuse, UR9, RZ, P3, !PT ;  /* 0x0000000922197c10 */ /* 0x040fe40009ffe4ff */
[----:B------:R-:W-:Y:S01]  /*40d0*/  IADD3.X R23, PT, PT, R34, UR11, RZ, P2, !PT ;  /* 0x0000000b22177c10 */ /* 0x000fe200097fe4ff */
[----:B------:R4:W-:Y:S01]  /*40e0*/  STG.E desc[UR22][R20.64], R37 ;  /* 0x0000002514007986 */ /* 0x0009e2000c101916 */
[----:B------:R-:W-:-:S03]  /*40f0*/  ISETP.NE.AND P1, PT, R36, RZ, PT ;  /* 0x000000ff2400720c */ /* 0x000fc60003f25270 */
[----:B------:R4:W-:Y:S01]  /*4100*/  STG.E desc[UR22][R22.64], R37 ;  /* 0x0000002516007986 */ /* 0x0009e2000c101916 */
[----:B0-----:R-:W-:Y:S02]  /*4110*/  IMAD.MOV.U32 R30, RZ, RZ, R35 ;  /* 0x000000ffff1e7224 */ /* 0x001fe400078e0023 */
[----:B------:R-:W-:Y:S01]  /*4120*/  IMAD.MOV.U32 R31, RZ, RZ, R34 ;  /* 0x000000ffff1f7224 */ /* 0x000fe200078e0022 */
[----:B------:R4:W-:Y:S01]  /*4130*/  STG.E desc[UR22][R24.64], R37 ;  /* 0x0000002518007986 */ /* 0x0009e2000c101916 */
[----:B---3--:R-:W-:-:S03]  /*4140*/  IMAD.WIDE.U32 R30, R29, 0x10, R30 ;  /* 0x000000101d1e7825 */ /* 0x008fc600078e001e */
[----:B------:R4:W-:Y:S01]  /*4150*/  STG.E desc[UR22][R26.64], R37 ;  /* 0x000000251a007986 */ /* 0x0009e2000c101916 */
[----:B------:R-:W-:Y:S01]  /*4160*/  IMAD.MOV.U32 R34, RZ, RZ, R31 ;  /* 0x000000ffff227224 */ /* 0x000fe200078e001f */
[----:B------:R-:W-:Y:S01]  /*4170*/  MOV R35, R30 ;  /* 0x0000001e00237202 */ /* 0x000fe20000000f00 */
[----:B------:R-:W-:Y:S06]  /*4180*/  @P1 BRA `(.L_x_68) ;  /* 0xfffffffc001c1947 */ /* 0x000fec000383ffff */
.L_x_67:
[----:B012---:R-:W-:Y:S05]  /*4190*/  BSYNC.RECONVERGENT B2 ;  /* 0x0000000000027941 */ /* 0x007fea0003800200 */
.L_x_66:
[----:B------:R-:W-:Y:S05]  /*41a0*/  @!P0 BRA `(.L_x_27) ;  /* 0x0000000000a08947 */ /* 0x000fea0003800000 */
[----:B----4-:R-:W0:Y:S01]  /*41b0*/  LDC R19, c[0x0][0x388] ;  /* 0x0000e200ff137b82 */ /* 0x010e220000000800 */
[----:B------:R-:W-:Y:S01]  /*41c0*/  IMAD.MOV.U32 R20, RZ, RZ, R14 ;  /* 0x000000ffff147224 */ /* 0x000fe200078e000e */
[----:B------:R-:W-:Y:S01]  /*41d0*/  UMOV UR4, URZ ;  /* 0x000000ff00047c82 */ /* 0x000fe20008000000 */
[----:B------:R-:W-:Y:S02]  /*41e0*/  IMAD.MOV.U32 R21, RZ, RZ, R11 ;  /* 0x000000ffff157224 */ /* 0x000fe400078e000b */
[----:B0-----:R-:W-:-:S04]  /*41f0*/  IMAD.WIDE.U32 R28, R28, R19, R20 ;  /* 0x000000131c1c7225 */ /* 0x001fc800078e0014 */
[----:B------:R-:W-:Y:S02]  /*4200*/  VIADD R23, R29, UR4 ;  /* 0x000000041d177c36 */ /* 0x000fe40008000000 */
[C---:B------:R-:W-:Y:S02]  /*4210*/  IMAD.SHL.U32 R21, R28.reuse, 0x4, RZ ;  /* 0x000000041c157824 */ /* 0x040fe400078e00ff */
[----:B------:R-:W-:Y:S01]  /*4220*/  IMAD.MOV.U32 R29, RZ, RZ, 0x7fffffff ;  /* 0x7fffffffff1d7424 */ /* 0x000fe200078e00ff */
[----:B------:R-:W-:Y:S02]  /*4230*/  SHF.L.U64.HI R28, R28, 0x2, R23 ;  /* 0x000000021c1c7819 */ /* 0x000fe40000010217 */
[C---:B------:R-:W-:Y:S02]  /*4240*/  IADD3 R2, P0, PT, R21.reuse, R2, RZ ;  /* 0x0000000215027210 */ /* 0x040fe40007f1e0ff */
[C---:B------:R-:W-:Y:S02]  /*4250*/  IADD3 R8, P1, PT, R21.reuse, R8, RZ ;  /* 0x0000000815087210 */ /* 0x040fe40007f3e0ff */
[C---:B------:R-:W-:Y:S01]  /*4260*/  IADD3 R6, P2, PT, R21.reuse, R6, RZ ;  /* 0x0000000615067210 */ /* 0x040fe20007f5e0ff */
[----:B------:R-:W-:Y:S01]  /*4270*/  IMAD.X R3, R28, 0x1, R3, P0 ;  /* 0x000000011c037824 */ /* 0x000fe200000e0603 */
[----:B------:R-:W-:-:S02]  /*4280*/  IADD3 R4, P3, PT, R21, R4, RZ ;  /* 0x0000000415047210 */ /* 0x000fc40007f7e0ff */
[C---:B------:R-:W-:Y:S01]  /*4290*/  IADD3.X R9, PT, PT, R28.reuse, R9, RZ, P1, !PT ;  /* 0x000000091c097210 */ /* 0x040fe20000ffe4ff */
[C---:B------:R-:W-:Y:S01]  /*42a0*/  IMAD.X R7, R28.reuse, 0x1, R7, P2 ;  /* 0x000000011c077824 */ /* 0x040fe200010e0607 */
[----:B------:R0:W-:Y:S01]  /*42b0*/  STG.E desc[UR22][R2.64], R29 ;  /* 0x0000001d02007986 */ /* 0x0001e2000c101916 */
[----:B------:R-:W-:Y:S01]  /*42c0*/  IMAD.X R5, R28, 0x1, R5, P3 ;  /* 0x000000011c057824 */ /* 0x000fe200018e0605 */
[----:B------:R-:W-:Y:S02]  /*42d0*/  ISETP.NE.AND P0, PT, R17, 0x1, PT ;  /* 0x000000011100780c */ /* 0x000fe40003f05270 */
[----:B------:R0:W-:Y:S04]  /*42e0*/  STG.E desc[UR22][R8.64], R29 ;  /* 0x0000001d08007986 */ /* 0x0001e8000c101916 */
[----:B------:R0:W-:Y:S04]  /*42f0*/  STG.E desc[UR22][R6.64], R29 ;  /* 0x0000001d06007986 */ /* 0x0001e8000c101916 */
[----:B------:R0:W-:Y:S03]  /*4300*/  STG.E desc[UR22][R4.64], R29 ;  /* 0x0000001d04007986 */ /* 0x0001e6000c101916 */
[----:B------:R-:W-:Y:S05]  /*4310*/  @!P0 BRA `(.L_x_27) ;  /* 0x0000000000448947 */ /* 0x000fea0003800000 */
[----:B------:R-:W-:Y:S01]  /*4320*/  ISETP.NE.AND P0, PT, R17, 0x2, PT ;  /* 0x000000021100780c */ /* 0x000fe20003f05270 */
[----:B------:R-:W-:-:S04]  /*4330*/  IMAD.WIDE.U32 R20, R19, 0x4, R2 ;  /* 0x0000000413147825 */ /* 0x000fc800078e0002 */
[C---:B------:R-:W-:Y:S01]  /*4340*/  IMAD.WIDE.U32 R22, R19.reuse, 0x4, R8 ;  /* 0x0000000413167825 */ /* 0x040fe200078e0008 */
[----:B------:R1:W-:Y:S03]  /*4350*/  STG.E desc[UR22][R20.64], R29 ;  /* 0x0000001d14007986 */ /* 0x0003e6000c101916 */
[C---:B------:R-:W-:Y:S01]  /*4360*/  IMAD.WIDE.U32 R24, R19.reuse, 0x4, R6 ;  /* 0x0000000413187825 */ /* 0x040fe200078e0006 */
[----:B------:R1:W-:Y:S03]  /*4370*/  STG.E desc[UR22][R22.64], R29 ;  /* 0x0000001d16007986 */ /* 0x0003e6000c101916 */
[C---:B------:R-:W-:Y:S01]  /*4380*/  IMAD.WIDE.U32 R26, R19.reuse, 0x4, R4 ;  /* 0x00000004131a7825 */ /* 0x040fe200078e0004 */
[----:B------:R1:W-:Y:S03]  /*4390*/  STG.E desc[UR22][R24.64], R29 ;  /* 0x0000001d18007986 */ /* 0x0003e6000c101916 */
[C---:B0-----:R-:W-:Y:S01]  /*43a0*/  @P0 IMAD.WIDE.U32 R2, R19.reuse, 0x4, R20 ;  /* 0x0000000413020825 */ /* 0x041fe200078e0014 */
[----:B------:R1:W-:Y:S03]  /*43b0*/  STG.E desc[UR22][R26.64], R29 ;  /* 0x0000001d1a007986 */ /* 0x0003e6000c101916 */
[C---:B------:R-:W-:Y:S01]  /*43c0*/  @P0 IMAD.WIDE.U32 R4, R19.reuse, 0x4, R22 ;  /* 0x0000000413040825 */ /* 0x040fe200078e0016 */
[----:B------:R1:W-:Y:S03]  /*43d0*/  @P0 STG.E desc[UR22][R2.64], R29 ;  /* 0x0000001d02000986 */ /* 0x0003e6000c101916 */
[C---:B------:R-:W-:Y:S01]  /*43e0*/  @P0 IMAD.WIDE.U32 R6, R19.reuse, 0x4, R24 ;  /* 0x0000000413060825 */ /* 0x040fe200078e0018 */
[----:B------:R1:W-:Y:S03]  /*43f0*/  @P0 STG.E desc[UR22][R4.64], R29 ;  /* 0x0000001d04000986 */ /* 0x0003e6000c101916 */
[----:B------:R-:W-:Y:S01]  /*4400*/  @P0 IMAD.WIDE.U32 R8, R19, 0x4, R26 ;  /* 0x0000000413080825 */ /* 0x000fe200078e001a */
[----:B------:R1:W-:Y:S04]  /*4410*/  @P0 STG.E desc[UR22][R6.64], R29 ;  /* 0x0000001d06000986 */ /* 0x0003e8000c101916 */
[----:B------:R1:W-:Y:S02]  /*4420*/  @P0 STG.E desc[UR22][R8.64], R29 ;  /* 0x0000001d08000986 */ /* 0x0003e4000c101916 */
.L_x_27:
[----:B------:R-:W-:Y:S05]  /*4430*/  BSYNC.RECONVERGENT B1 ;  /* 0x0000000000017941 */ /* 0x000fea0003800200 */
.L_x_9:
[----:B0-----:R-:W0:Y:S01]  /*4440*/  LDC R17, c[0x0][0x38c] ;  /* 0x0000e300ff117b82 */ /* 0x001e220000000800 */
[----:B------:R-:W-:Y:S01]  /*4450*/  BSSY.RECONVERGENT B1, `(.L_x_69) ;  /* 0x0000296000017945 */ /* 0x000fe20003800200 */
[----:B0-----:R-:W-:-:S13]  /*4460*/  ISETP.GE.AND P0, PT, R0, R17, PT ;  /* 0x000000110000720c */ /* 0x001fda0003f06270 */
[----:B------:R-:W-:Y:S05]  /*4470*/  @P0 BRA `(.L_x_70) ;  /* 0x00000028004c0947 */ /* 0x000fea0003800000 */
[----:B------:R-:W0:Y:S01]  /*4480*/  LDCU UR4, c[0x0][0x388] ;  /* 0x00007100ff0477ac */ /* 0x000e220008000800 */
[C---:B-1234-:R-:W-:Y:S01]  /*4490*/  VIADD R3, R10.reuse, 0xfffffffe ;  /* 0xfffffffe0a037836 */ /* 0x05efe20000000000 */
[----:B------:R-:W-:Y:S01]  /*44a0*/  MOV R5, R11 ;  /* 0x0000000b00057202 */ /* 0x000fe20000000f00 */
[----:B------:R-:W-:Y:S01]  /*44b0*/  VIADD R7, R10, 0xffffffff ;  /* 0xffffffff0a077836 */ /* 0x000fe20000000000 */
[----:B------:R-:W1:Y:S01]  /*44c0*/  LDCU.64 UR40, c[0x0][0x380] ;  /* 0x00007000ff2877ac */ /* 0x000e620008000a00 */
[----:B------:R-:W-:Y:S01]  /*44d0*/  IMAD.MOV.U32 R4, RZ, RZ, R14 ;  /* 0x000000ffff047224 */ /* 0x000fe200078e000e */
[----:B------:R-:W-:Y:S02]  /*44e0*/  SHF.R.S32.HI R0, RZ, 0x1f, R3 ;  /* 0x0000001fff007819 */ /* 0x000fe40000011403 */
[----:B------:R-:W-:Y:S01]  /*44f0*/  SHF.R.S32.HI R8, RZ, 0x1f, R7 ;  /* 0x0000001fff087819 */ /* 0x000fe20000011407 */
[----:B0-----:R-:W-:-:S04]  /*4500*/  IMAD.WIDE.U32 R2, R3, UR4, R4 ;  /* 0x0000000403027c25 */ /* 0x001fc8000f8e0004 */
[----:B------:R-:W-:Y:S01]  /*4510*/  IMAD.WIDE.U32 R6, R7, UR4, R4 ;  /* 0x0000000407067c25 */ /* 0x000fe2000f8e0004 */
[----:B-1----:R-:W-:-:S03]  /*4520*/  LEA R4, P0, R2, UR40, 0x2 ;  /* 0x0000002802047c11 */ /* 0x002fc6000f8010ff */
[----:B------:R-:W-:Y:S01]  /*4530*/  IMAD R5, R0, UR4, RZ ;  /* 0x0000000400057c24 */ /* 0x000fe2000f8e02ff */
[----:B------:R-:W-:Y:S01]  /*4540*/  LEA R32, P1, R6, UR40, 0x2 ;  /* 0x0000002806207c11 */ /* 0x000fe2000f8210ff */
[----:B------:R-:W-:Y:S02]  /*4550*/  IMAD R9, R8, UR4, RZ ;  /* 0x0000000408097c24 */ /* 0x000fe4000f8e02ff */
[----:B------:R-:W-:Y:S02]  /*4560*/  IMAD.IADD R5, R3, 0x1, R5 ;  /* 0x0000000103057824 */ /* 0x000fe400078e0205 */
[----:B------:R-:W-:-:S03]  /*4570*/  IMAD.IADD R3, R7, 0x1, R9 ;  /* 0x0000000107037824 */ /* 0x000fc600078e0209 */
[----:B------:R-:W-:Y:S02]  /*4580*/  LEA.HI.X R5, R2, UR41, R5, 0x2, P0 ;  /* 0x0000002902057c11 */ /* 0x000fe400080f1405 */
[----:B------:R-:W-:-:S03]  /*4590*/  LEA.HI.X R33, R6, UR41, R3, 0x2, P1 ;  /* 0x0000002906217c11 */ /* 0x000fc600088f1403 */
[----:B------:R0:W5:Y:S04]  /*45a0*/  LDG.E.CONSTANT R18, desc[UR22][R4.64] ;  /* 0x0000001604127981 */ /* 0x000168000c1e9900 */
[----:B------:R0:W5:Y:S01]  /*45b0*/  LDG.E.CONSTANT R32, desc[UR22][R32.64] ;  /* 0x0000001620207981 */ /* 0x000162000c1e9900 */
[----:B------:R-:W-:Y:S01]  /*45c0*/  IMAD.IADD R0, R10, 0x1, -R17 ;  /* 0x000000010a007824 */ /* 0x000fe200078e0a11 */
[----:B------:R-:W-:Y:S01]  /*45d0*/  BSSY.RECONVERGENT B2, `(.L_x_71) ;  /* 0x0000170000027945 */ /* 0x000fe20003800200 */
[----:B------:R-:W-:Y:S02]  /*45e0*/  IMAD.IADD R7, R17, 0x1, -R10 ;  /* 0x0000000111077824 */ /* 0x000fe400078e0a0a */
[----:B------:R-:W-:Y:S02]  /*45f0*/  HFMA2 R17, -RZ, RZ, 0, 0 ;  /* 0x00000000ff117431 */ /* 0x000fe400000001ff */
[----:B------:R-:W-:Y:S01]  /*4600*/  IMAD.MOV.U32 R23, RZ, RZ, RZ ;  /* 0x000000ffff177224 */ /* 0x000fe200078e00ff */
[----:B------:R-:W-:Y:S01]  /*4610*/  ISETP.GT.U32.AND P0, PT, R0, -0x4, PT ;  /* 0xfffffffc0000780c */ /* 0x000fe20003f04070 */
[----:B------:R-:W-:Y:S01]  /*4620*/  IMAD.MOV.U32 R19, RZ, RZ, RZ ;  /* 0x000000ffff137224 */ /* 0x000fe200078e00ff */
[----:B------:R-:W-:-:S02]  /*4630*/  PRMT R9, RZ, 0x7610, R9 ;  /* 0x00007610ff097816 */ /* 0x000fc40000000009 */
[----:B------:R-:W-:-:S09]  /*4640*/  LOP3.LUT R8, R7, 0x3, RZ, 0xc0, !PT ;  /* 0x0000000307087812 */ /* 0x000fd200078ec0ff */
[----:B0-----:R-:W-:Y:S05]  /*4650*/  @P0 BRA `(.L_x_72) ;  /* 0x00000014009c0947 */ /* 0x001fea0003800000 */
[----:B------:R-:W-:Y:S01]  /*4660*/  BSSY.RECONVERGENT B3, `(.L_x_73) ;  /* 0x0000165000037945 */ /* 0x000fe20003800200 */
[----:B------:R-:W-:Y:S01]  /*4670*/  LOP3.LUT R7, R7, 0xfffffffc, RZ, 0xc0, !PT ;  /* 0xfffffffc07077812 */ /* 0x000fe200078ec0ff */
[----:B------:R-:W-:Y:S01]  /*4680*/  IMAD.MOV.U32 R6, RZ, RZ, RZ ;  /* 0x000000ffff067224 */ /* 0x000fe200078e00ff */
[----:B------:R-:W-:Y:S01]  /*4690*/  PRMT R9, RZ, 0x7610, R9 ;  /* 0x00007610ff097816 */ /* 0x000fe20000000009 */
[----:B------:R-:W-:Y:S02]  /*46a0*/  IMAD.MOV.U32 R23, RZ, RZ, RZ ;  /* 0x000000ffff177224 */ /* 0x000fe400078e00ff */
[----:B------:R-:W-:-:S07]  /*46b0*/  IMAD.MOV.U32 R2, RZ, RZ, RZ ;  /* 0x000000ffff027224 */ /* 0x000fce00078e00ff */
.L_x_94:
[----:B0-----:R-:W0:Y:S01]  /*46c0*/  LDCU UR40, c[0x0][0x388] ;  /* 0x00007100ff2877ac */ /* 0x001e220008000800 */
[C---:B-1----:R-:W-:Y:S02]  /*46d0*/  VIADD R3, R10.reuse, 0xfffffffe ;  /* 0xfffffffe0a037836 */ /* 0x042fe40000000000 */
[----:B------:R-:W-:Y:S01]  /*46e0*/  IMAD.MOV.U32 R4, RZ, RZ, R14 ;  /* 0x000000ffff047224 */ /* 0x000fe200078e000e */
[----:B------:R-:W1:Y:S01]  /*46f0*/  LDCU.64 UR42, c[0x0][0x380] ;  /* 0x00007000ff2a77ac */ /* 0x000e620008000a00 */
[----:B------:R-:W-:Y:S01]  /*4700*/  IMAD.MOV.U32 R5, RZ, RZ, R11 ;  /* 0x000000ffff057224 */ /* 0x000fe200078e000b */
[----:B------:R-:W-:Y:S01]  /*4710*/  SHF.R.S32.HI R0, RZ, 0x1f, R3 ;  /* 0x0000001fff007819 */ /* 0x000fe20000011403 */
[----:B------:R-:W-:Y:S01]  /*4720*/  UMOV UR4, URZ ;  /* 0x000000ff00047c82 */ /* 0x000fe20008000000 */
[----:B0-----:R-:W-:-:S04]  /*4730*/  IMAD.WIDE.U32 R20, R10, UR40, R4 ;  /* 0x000000280a147c25 */ /* 0x001fc8000f8e0004 */
[----:B------:R-:W-:Y:S01]  /*4740*/  IMAD.WIDE.U32 R4, R3, UR40, R4 ;  /* 0x0000002803047c25 */ /* 0x000fe2000f8e0004 */
[----:B------:R-:W-:Y:S01]  /*4750*/  IADD3 R3, PT, PT, R21, UR4, RZ ;  /* 0x0000000415037c10 */ /* 0x000fe2000fffe0ff */
[----:B------:R-:W0:Y:S02]  /*4760*/  LDCU UR4, c[0x0][0x390] ;  /* 0x00007200ff0477ac */ /* 0x000e240008000800 */
[----:B------:R-:W-:Y:S01]  /*4770*/  IMAD R17, R0, UR40, RZ ;  /* 0x0000002800117c24 */ /* 0x000fe2000f8e02ff */
[C---:B------:R-:W-:Y:S01]  /*4780*/  SHF.L.U64.HI R22, R20.reuse, 0x2, R3 ;  /* 0x0000000214167819 */ /* 0x040fe20000010203 */
[----:B------:R-:W-:Y:S01]  /*4790*/  IMAD.SHL.U32 R25, R20, 0x4, RZ ;  /* 0x0000000414197824 */ /* 0x000fe200078e00ff */
[----:B-1----:R-:W-:Y:S01]  /*47a0*/  LEA R20, P1, R4, UR42, 0x2 ;  /* 0x0000002a04147c11 */ /* 0x002fe2000f8210ff */
[----:B------:R-:W-:Y:S01]  /*47b0*/  IMAD.IADD R3, R5, 0x1, R17 ;  /* 0x0000000105037824 */ /* 0x000fe200078e0211 */
[----:B------:R-:W1:Y:S02]  /*47c0*/  LDCU.64 UR40, c[0x0][0x3a0] ;  /* 0x00007400ff2877ac */ /* 0x000e640008000a00 */
[----:B------:R-:W-:-:S02]  /*47d0*/  IADD3 R26, P0, PT, R25, UR42, RZ ;  /* 0x0000002a191a7c10 */ /* 0x000fc4000ff1e0ff */
[----:B------:R-:W-:Y:S02]  /*47e0*/  LEA.HI.X R21, R4, UR43, R3, 0x2, P1 ;  /* 0x0000002b04157c11 */ /* 0x000fe400088f1403 */
[----:B------:R-:W-:Y:S01]  /*47f0*/  IADD3.X R27, PT, PT, R22, UR43, RZ, P0, !PT ;  /* 0x0000002b161b7c10 */ /* 0x000fe200087fe4ff */
[----:B------:R-:W-:Y:S01]  /*4800*/  FMUL R17, R2, 0.99099999666213989258 ;  /* 0x3f7db22d02117820 */ /* 0x000fe20000400000 */
[----:B------:R-:W2:Y:S01]  /*4810*/  LDCU.64 UR42, c[0x0][0x3a8] ;  /* 0x00007500ff2a77ac */ /* 0x000ea20008000a00 */
[----:B------:R-:W3:Y:S04]  /*4820*/  LDG.E.CONSTANT R20, desc[UR22][R20.64] ;  /* 0x0000001614147981 */ /* 0x000ee8000c1e9900 */
[----:B------:R-:W3:Y:S01]  /*4830*/  LDG.E.CONSTANT R5, desc[UR22][R26.64] ;  /* 0x000000161a057981 */ /* 0x000ee2000c1e9900 */
[----:B-1----:R-:W-:-:S04]  /*4840*/  ISETP.NE.U32.AND P0, PT, RZ, UR40, PT ;  /* 0x00000028ff007c0c */ /* 0x002fc8000bf05070 */
[----:B------:R-:W-:-:S13]  /*4850*/  ISETP.NE.AND.EX P0, PT, RZ, UR41, PT, P0 ;  /* 0x00000029ff007c0c */ /* 0x000fda000bf05300 */
[----:B------:R-:W-:Y:S02]  /*4860*/  @P0 IADD3 R2, P2, PT, R25, UR40, RZ ;  /* 0x0000002819020c10 */ /* 0x000fe4000ff5e0ff */
[----:B--2---:R-:W-:Y:S01]  /*4870*/  ISETP.NE.U32.AND P3, PT, RZ, UR42, PT ;  /* 0x0000002aff007c0c */ /* 0x004fe2000bf65070 */
[----:B------:R-:W-:Y:S01]  /*4880*/  VIADD R6, R6, 0x4 ;  /* 0x0000000406067836 */ /* 0x000fe20000000000 */
[----:B------:R-:W-:Y:S02]  /*4890*/  BSSY.RECONVERGENT B4, `(.L_x_74) ;  /* 0x0000018000047945 */ /* 0x000fe40003800200 */
[----:B------:R-:W-:Y:S02]  /*48a0*/  ISETP.NE.AND.EX P3, PT, RZ, UR43, PT, P3 ;  /* 0x0000002bff007c0c */ /* 0x000fe4000bf65330 */
[----:B------:R-:W-:Y:S01]  /*48b0*/  ISETP.NE.AND P5, PT, R6, R7, PT ;  /* 0x000000070600720c */ /* 0x000fe20003fa5270 */
[----:B---3--:R-:W-:-:S04]  /*48c0*/  FADD R3, R5, -R20 ;  /* 0x8000001405037221 */ /* 0x008fc80000000000 */
[----:B------:R-:W-:-:S04]  /*48d0*/  FMUL R3, R3, R12 ;  /* 0x0000000c03037220 */ /* 0x000fc80000400000 */
[----:B-----5:R-:W-:-:S04]  /*48e0*/  FFMA R3, R32, R13, R3 ;  /* 0x0000000d20037223 */ /* 0x020fc80000000003 */
[----:B0-----:R-:W-:-:S05]  /*48f0*/  FFMA R18, R18, -UR4, R3 ;  /* 0x8000000412127c23 */ /* 0x001fca0008000003 */
[----:B------:R-:W-:-:S04]  /*4900*/  FSETP.GT.AND P1, PT, |R18|, R17, PT ;  /* 0x000000111200720b */ /* 0x000fc80003f24200 */
[----:B------:R-:W-:Y:S02]  /*4910*/  FSEL R0, |R18|, R17, P1 ;  /* 0x0000001112007208 */ /* 0x000fe40000800200 */
[----:B------:R-:W-:-:S03]  /*4920*/  @P0 IADD3.X R3, PT, PT, R22, UR41, RZ, P2, !PT ;  /* 0x0000002916030c10 */ /* 0x000fc600097fe4ff */
[----:B------:R-:W-:Y:S02]  /*4930*/  VIADD R4, R0, 0x1800000 ;  /* 0x0180000000047836 */ /* 0x000fe40000000000 */
[----:B------:R0:W-:Y:S03]  /*4940*/  @P0 STG.E desc[UR22][R2.64], R18 ;  /* 0x0000001202000986 */ /* 0x0001e6000c101916 */
[----:B------:R-:W-:-:S04]  /*4950*/  LOP3.LUT R4, R4, 0x7f800000, RZ, 0xc0, !PT ;  /* 0x7f80000004047812 */ /* 0x000fc800078ec0ff */
[----:B------:R-:W-:Y:S02]  /*4960*/  ISETP.GT.U32.AND P0, PT, R4, 0x1ffffff, PT ;  /* 0x01ffffff0400780c */ /* 0x000fe40003f04070 */
[----:B------:R-:W-:-:S11]  /*4970*/  FSETP.GT.AND P4, PT, R0, RZ, PT ;  /* 0x000000ff0000720b */ /* 0x000fd60003f84000 */
[----:B0-----:R-:W-:Y:S05]  /*4980*/  @P0 BRA `(.L_x_75) ;  /* 0x0000000000100947 */ /* 0x001fea0003800000 */
[----:B------:R-:W-:-:S07]  /*4990*/  MOV R24, 0x49b0 ;  /* 0x000049b000187802 */ /* 0x000fce0000000f00 */
[----:B------:R-:W-:Y:S05]  /*49a0*/  CALL.REL.NOINC `($__internal_0_$__cuda_sm20_rcp_rn_f32_slowpath) ;  /* 0x0000002400207944 */ /* 0x000fea0003c00000 */
[----:B------:R-:W-:Y:S01]  /*49b0*/  IMAD.MOV.U32 R17, RZ, RZ, R27 ;  /* 0x000000ffff117224 */ /* 0x000fe200078e001b */
[----:B------:R-:W-:Y:S06]  /*49c0*/  BRA `(.L_x_76) ;  /* 0x0000000000107947 */ /* 0x000fec0003800000 */
.L_x_75:
[----:B------:R-:W0:Y:S02]  /*49d0*/  MUFU.RCP R17, R0 ;  /* 0x0000000000117308 */ /* 0x000e240000001000 */
[----:B0-----:R-:W-:-:S04]  /*49e0*/  FFMA R2, R0, R17, -1 ;  /* 0xbf80000000027423 */ /* 0x001fc80000000011 */
[----:B------:R-:W-:-:S04]  /*49f0*/  FADD.FTZ R2, -R2, -RZ ;  /* 0x800000ff02027221 */ /* 0x000fc80000010100 */
[----:B------:R-:W-:-:S07]  /*4a00*/  FFMA R17, R17, R2, R17 ;  /* 0x0000000211117223 */ /* 0x000fce0000000011 */
.L_x_76:
[----:B------:R-:W-:Y:S05]  /*4a10*/  BSYNC.RECONVERGENT B4 ;  /* 0x0000000000047941 */ /* 0x000fea0003800200 */
.L_x_74:
[----:B------:R-:W0:Y:S01]  /*4a20*/  LDCU UR40, c[0x0][0x388] ;  /* 0x00007100ff2877ac */ /* 0x000e220008000800 */
[C---:B------:R-:W-:Y:S01]  /*4a30*/  IADD3 R27, PT, PT, R10.reuse, -0x1, RZ ;  /* 0xffffffff0a1b7810 */ /* 0x040fe20007ffe0ff */
[----:B------:R-:W-:Y:S01]  /*4a40*/  VIADD R3, R10, 0x1 ;  /* 0x000000010a037836 */ /* 0x000fe20000000000 */
[----:B------:R-:W1:Y:S01]  /*4a50*/  LDCU.64 UR42, c[0x0][0x380] ;  /* 0x00007000ff2a77ac */ /* 0x000e620008000a00 */
[----:B------:R-:W-:Y:S01]  /*4a60*/  IMAD.MOV.U32 R20, RZ, RZ, R14 ;  /* 0x000000ffff147224 */ /* 0x000fe200078e000e */
[----:B------:R-:W-:Y:S01]  /*4a70*/  SHF.R.S32.HI R4, RZ, 0x1f, R27 ;  /* 0x0000001fff047819 */ /* 0x000fe2000001141b */
[----:B------:R-:W-:Y:S01]  /*4a80*/  IMAD.MOV.U32 R21, RZ, RZ, R11 ;  /* 0x000000ffff157224 */ /* 0x000fe200078e000b */
[----:B------:R-:W-:Y:S01]  /*4a90*/  UMOV UR4, URZ ;  /* 0x000000ff00047c82 */ /* 0x000fe20008000000 */
[----:B------:R-:W2:Y:S01]  /*4aa0*/  LDCU.64 UR44, c[0x0][0x3a0] ;  /* 0x00007400ff2c77ac */ /* 0x000ea20008000a00 */
[----:B------:R-:W3:Y:S01]  /*4ab0*/  LDCU.64 UR46, c[0x0][0x3a8] ;  /* 0x00007500ff2e77ac */ /* 0x000ee20008000a00 */
[----:B0-----:R-:W-:-:S04]  /*4ac0*/  IMAD.WIDE.U32 R2, R3, UR40, R20 ;  /* 0x0000002803027c25 */ /* 0x001fc8000f8e0014 */
[----:B------:R-:W-:-:S04]  /*4ad0*/  IMAD.WIDE.U32 R20, R27, UR40, R20 ;  /* 0x000000281b147c25 */ /* 0x000fc8000f8e0014 */
[----:B------:R-:W-:Y:S01]  /*4ae0*/  VIADD R27, R3, UR4 ;  /* 0x00000004031b7c36 */ /* 0x000fe20008000000 */
[----:B-1----:R-:W-:Y:S01]  /*4af0*/  LEA R26, P1, R20, UR42, 0x2 ;  /* 0x0000002a141a7c11 */ /* 0x002fe2000f8210ff */
[----:B------:R-:W-:Y:S01]  /*4b00*/  IMAD R29, R4, UR40, RZ ;  /* 0x00000028041d7c24 */ /* 0x000fe2000f8e02ff */
[----:B------:R-:W0:Y:S01]  /*4b10*/  LDCU.64 UR40, c[0x0][0x3b8] ;  /* 0x00007700ff2877ac */ /* 0x000e220008000a00 */
[C---:B------:R-:W-:Y:S01]  /*4b20*/  IMAD.SHL.U32 R3, R2.reuse, 0x4, RZ ;  /* 0x0000000402037824 */ /* 0x040fe200078e00ff */
[----:B------:R-:W-:Y:S01]  /*4b30*/  SHF.L.U64.HI R4, R2, 0x2, R27 ;  /* 0x0000000202047819 */ /* 0x000fe2000001021b */
[----:B------:R-:W-:Y:S01]  /*4b40*/  IMAD.IADD R21, R21, 0x1, R29 ;  /* 0x0000000115157824 */ /* 0x000fe200078e021d */
[----:B------:R-:W1:Y:S02]  /*4b50*/  LDCU UR4, c[0x0][0x390] ;  /* 0x00007200ff0477ac */ /* 0x000e640008000800 */
[----:B------:R-:W-:Y:S02]  /*4b60*/  IADD3 R28, P0, PT, R3, UR42, RZ ;  /* 0x0000002a031c7c10 */ /* 0x000fe4000ff1e0ff */
[----:B------:R-:W-:-:S02]  /*4b70*/  LEA.HI.X R27, R20, UR43, R21, 0x2, P1 ;  /* 0x0000002b141b7c11 */ /* 0x000fc400088f1415 */
[----:B------:R-:W-:Y:S01]  /*4b80*/  IADD3.X R29, PT, PT, R4, UR43, RZ, P0, !PT ;  /* 0x0000002b041d7c10 */ /* 0x000fe200087fe4ff */
[----:B------:R-:W4:Y:S01]  /*4b90*/  @P3 LDC.64 R20, c[0x0][0x3a8] ;  /* 0x0000ea00ff143b82 */ /* 0x000f220000000a00 */
[----:B--2---:R-:W-:Y:S01]  /*4ba0*/  ISETP.NE.U32.AND P1, PT, RZ, UR44, PT ;  /* 0x0000002cff007c0c */ /* 0x004fe2000bf25070 */
[----:B------:R-:W-:Y:S01]  /*4bb0*/  FMUL R33, R0, 0.99099999666213989258 ;  /* 0x3f7db22d00217820 */ /* 0x000fe20000400000 */
[----:B------:R-:W2:Y:S01]  /*4bc0*/  LDG.E.CONSTANT R27, desc[UR22][R26.64] ;  /* 0x000000161a1b7981 */ /* 0x000ea2000c1e9900 */
[----:B------:R-:W-:Y:S01]  /*4bd0*/  IMAD.MOV.U32 R35, RZ, RZ, 0x7fffffff ;  /* 0x7fffffffff237424 */ /* 0x000fe200078e00ff */
[----:B------:R-:W1:Y:S02]  /*4be0*/  LDCU.64 UR42, c[0x0][0x3b0] ;  /* 0x00007600ff2a77ac */ /* 0x000e640008000a00 */
[----:B------:R4:W2:Y:S01]  /*4bf0*/  LDG.E.CONSTANT R2, desc[UR22][R28.64] ;  /* 0x000000161c027981 */ /* 0x0008a2000c1e9900 */
[----:B0-----:R-:W-:-:S04]  /*4c00*/  ISETP.NE.U32.AND P0, PT, RZ, UR40, PT ;  /* 0x00000028ff007c0c */ /* 0x001fc8000bf05070 */
[----:B------:R-:W-:Y:S02]  /*4c10*/  ISETP.NE.AND.EX P0, PT, RZ, UR41, PT, P0 ;  /* 0x00000029ff007c0c */ /* 0x000fe4000bf05300 */
[----:B------:R-:W-:Y:S02]  /*4c20*/  ISETP.NE.AND.EX P1, PT, RZ, UR45, PT, P1 ;  /* 0x0000002dff007c0c */ /* 0x000fe4000bf25310 */
[----:B----4-:R-:W-:-:S09]  /*4c30*/  @P3 IADD3 R28, P2, PT, R25, R20, RZ ;  /* 0x00000014191c3210 */ /* 0x010fd20007f5e0ff */
[----:B------:R-:W-:Y:S01]  /*4c40*/  @P0 IADD3 R26, P6, PT, R25, UR40, RZ ;  /* 0x00000028191a0c10 */ /* 0x000fe2000ffde0ff */
[----:B--2---:R-:W-:-:S04]  /*4c50*/  FADD R31, R2, -R27 ;  /* 0x8000001b021f7221 */ /* 0x004fc80000000000 */
[----:B------:R-:W-:-:S04]  /*4c60*/  FMUL R31, R31, R12 ;  /* 0x0000000c1f1f7220 */ /* 0x000fc80000400000 */
[----:B------:R-:W-:-:S04]  /*4c70*/  FFMA R31, R18, R13, R31 ;  /* 0x0000000d121f7223 */ /* 0x000fc8000000001f */
[----:B-1----:R-:W-:Y:S01]  /*4c80*/  FFMA R20, R32, -UR4, R31 ;  /* 0x8000000420147c23 */ /* 0x002fe2000800001f */
[----:B------:R-:W-:Y:S02]  /*4c90*/  FSEL R31, R17, RZ, P4 ;  /* 0x000000ff111f7208 */ /* 0x000fe40002000000 */
[----:B------:R-:W-:-:S03]  /*4ca0*/  MOV R17, R23 ;  /* 0x0000001700117202 */ /* 0x000fc60000000f00 */
[----:B------:R-:W-:Y:S01]  /*4cb0*/  FMUL R24, R18, R31 ;  /* 0x0000001f12187220 */ /* 0x000fe20000400000 */
[----:B---3--:R-:W-:Y:S06]  /*4cc0*/  BRA.U UP0, `(.L_x_77) ;  /* 0x0000000100247547 */ /* 0x008fec000b800000 */
[----:B------:R-:W-:Y:S01]  /*4cd0*/  LOP3.LUT P4, RZ, R9, 0xff, RZ, 0xc0, !PT ;  /* 0x000000ff09ff7812 */ /* 0x000fe2000788c0ff */
[--C-:B------:R-:W-:Y:S02]  /*4ce0*/  IMAD.MOV.U32 R17, RZ, RZ, R24.reuse ;  /* 0x000000ffff117224 */ /* 0x100fe400078e0018 */
[----:B------:R-:W-:Y:S02]  /*4cf0*/  IMAD.MOV.U32 R35, RZ, RZ, R24 ;  /* 0x000000ffff237224 */ /* 0x000fe400078e0018 */
[----:B------:R-:W-:-:S08]  /*4d00*/  IMAD.MOV.U32 R9, RZ, RZ, 0x1 ;  /* 0x00000001ff097424 */ /* 0x000fd000078e00ff */
[----:B------:R-:W-:Y:S01]  /*4d10*/  @P4 FADD R0, R24, -R19 ;  /* 0x8000001318004221 */ /* 0x000fe20000000000 */
[----:B------:R-:W-:-:S03]  /*4d20*/  IMAD.MOV.U32 R19, RZ, RZ, R24 ;  /* 0x000000ffff137224 */ /* 0x000fc600078e0018 */
[----:B------:R-:W-:-:S04]  /*4d30*/  @P4 FMUL R0, R0, R15 ;  /* 0x0000000f00004220 */ /* 0x000fc80000400000 */
[----:B------:R-:W-:-:S04]  /*4d40*/  @P4 FFMA R17, R23, R16, R0 ;  /* 0x0000001017114223 */ /* 0x000fc80000000000 */
[----:B------:R-:W-:-:S07]  /*4d50*/  @P4 IMAD.MOV.U32 R35, RZ, RZ, R17 ;  /* 0x000000ffff234224 */ /* 0x000fce00078e0011 */
.L_x_77:
[C---:B------:R-:W-:Y:S01]  /*4d60*/  @P3 IMAD.X R29, R22.reuse, 0x1, R21, P2 ;  /* 0x00000001161d3824 */ /* 0x040fe200010e0615 */
[----:B------:R-:W-:Y:S01]  /*4d70*/  @P0 IADD3.X R27, PT, PT, R22, UR41, RZ, P6, !PT ;  /* 0x00000029161b0c10 */ /* 0x000fe2000b7fe4ff */
[----:B------:R-:W-:Y:S01]  /*4d80*/  UISETP.NE.U32.AND UP1, UPT, UR42, URZ, UPT ;  /* 0x000000ff2a00728c */ /* 0x000fe2000bf25070 */
[----:B------:R-:W-:Y:S02]  /*4d90*/  @P1 IADD3 R30, P4, PT, R3, UR44, RZ ;  /* 0x0000002c031e1c10 */ /* 0x000fe4000ff9e0ff */
[----:B------:R0:W-:Y:S01]  /*4da0*/  @P3 STG.E desc[UR22][R28.64], R24 ;  /* 0x000000181c003986 */ /* 0x0001e2000c101916 */
[----:B------:R-:W-:Y:S01]  /*4db0*/  UISETP.NE.AND.EX UP1, UPT, UR43, URZ, UPT, UP1 ;  /* 0x000000ff2b00728c */ /* 0x000fe2000bf25310 */
[----:B------:R-:W-:Y:S02]  /*4dc0*/  FSETP.GT.AND P2, PT, |R20|, R33, PT ;  /* 0x000000211400720b */ /* 0x000fe40003f44200 */
[----:B------:R0:W-:Y:S01]  /*4dd0*/  @P0 STG.E desc[UR22][R26.64], R35 ;  /* 0x000000231a000986 */ /* 0x0001e2000c101916 */
[----:B------:R-:W-:-:S05]  /*4de0*/  @P1 IADD3.X R31, PT, PT, R4, UR45, RZ, P4, !PT ;  /* 0x0000002d041f1c10 */ /* 0x000fca000a7fe4ff */
[----:B------:R-:W-:Y:S05]  /*4df0*/  BRA.U !UP1, `(.L_x_78) ;  /* 0x0000000109287547 */ /* 0x000fea000b800000 */
[CC--:B------:R-:W-:Y:S02]  /*4e00*/  FSETP.GT.AND P0, PT, R24.reuse, R35.reuse, PT ;  /* 0x000000231800720b */ /* 0x0c0fe40003f04000 */
[----:B------:R-:W-:Y:S02]  /*4e10*/  FSETP.GEU.AND P3, PT, R24, R35, PT ;  /* 0x000000231800720b */ /* 0x000fe40003f6e000 */
[----:B------:R-:W-:Y:S02]  /*4e20*/  SEL R0, RZ, 0xffffffff, !P0 ;  /* 0xffffffffff007807 */ /* 0x000fe40004000000 */
[----:B------:R-:W-:Y:S02]  /*4e30*/  FSETP.NE.AND P0, PT, |R35|, +INF , PT ;  /* 0x7f8000002300780b */ /* 0x000fe40003f05200 */
[----:B------:R-:W-:Y:S02]  /*4e40*/  I2FP.F32.S32 R0, R0 ;  /* 0x0000000000007245 */ /* 0x000fe40000201400 */
[----:B0-----:R-:W-:-:S02]  /*4e50*/  IADD3 R24, P4, PT, R25, UR42, RZ ;  /* 0x0000002a19187c10 */ /* 0x001fc4000ff9e0ff */
[----:B------:R-:W-:Y:S02]  /*4e60*/  FSEL R0, R0, 1, P3 ;  /* 0x3f80000000007808 */ /* 0x000fe40001800000 */
[----:B------:R-:W-:Y:S02]  /*4e70*/  IADD3.X R25, PT, PT, R22, UR43, RZ, P4, !PT ;  /* 0x0000002b16197c10 */ /* 0x000fe4000a7fe4ff */
[----:B------:R-:W-:-:S05]  /*4e80*/  FSEL R21, R0, RZ, P0 ;  /* 0x000000ff00157208 */ /* 0x000fca0000000000 */
[----:B------:R1:W-:Y:S02]  /*4e90*/  STG.E desc[UR22][R24.64], R21 ;  /* 0x0000001518007986 */ /* 0x0003e4000c101916 */
.L_x_78:
[----:B------:R-:W-:Y:S01]  /*4ea0*/  FSEL R0, |R20|, R33, P2 ;  /* 0x0000002114007208 */ /* 0x000fe20001000200 */
[----:B------:R2:W-:Y:S01]  /*4eb0*/  @P1 STG.E desc[UR22][R30.64], R20 ;  /* 0x000000141e001986 */ /* 0x0005e2000c101916 */
[----:B------:R-:W-:Y:S01]  /*4ec0*/  ISETP.NE.U32.AND P3, PT, RZ, UR46, PT ;  /* 0x0000002eff007c0c */ /* 0x000fe2000bf65070 */
[----:B------:R-:W-:Y:S01]  /*4ed0*/  BSSY.RECONVERGENT B4, `(.L_x_79) ;  /* 0x000000f000047945 */ /* 0x000fe20003800200 */
[C---:B-1----:R-:W-:Y:S02]  /*4ee0*/  IADD3 R21, PT, PT, R0.reuse, 0x1800000, RZ ;  /* 0x0180000000157810 */ /* 0x042fe40007ffe0ff */
[----:B------:R-:W-:Y:S02]  /*4ef0*/  ISETP.NE.AND.EX P3, PT, RZ, UR47, PT, P3 ;  /* 0x0000002fff007c0c */ /* 0x000fe4000bf65330 */
[----:B------:R-:W-:Y:S02]  /*4f00*/  LOP3.LUT R21, R21, 0x7f800000, RZ, 0xc0, !PT ;  /* 0x7f80000015157812 */ /* 0x000fe400078ec0ff */
[----:B------:R-:W-:-:S02]  /*4f10*/  FSETP.GT.AND P4, PT, R0, RZ, PT ;  /* 0x000000ff0000720b */ /* 0x000fc40003f84000 */
[----:B------:R-:W-:-:S13]  /*4f20*/  ISETP.GT.U32.AND P0, PT, R21, 0x1ffffff, PT ;  /* 0x01ffffff1500780c */ /* 0x000fda0003f04070 */
[----:B--2---:R-:W-:Y:S05]  /*4f30*/  @P0 BRA `(.L_x_80) ;  /* 0x0000000000100947 */ /* 0x004fea0003800000 */
[----:B0-----:R-:W-:-:S07]  /*4f40*/  MOV R24, 0x4f60 ;  /* 0x00004f6000187802 */ /* 0x001fce0000000f00 */
[----:B------:R-:W-:Y:S05]  /*4f50*/  CALL.REL.NOINC `($__internal_0_$__cuda_sm20_rcp_rn_f32_slowpath) ;  /* 0x0000001c00b47944 */ /* 0x000fea0003c00000 */
[----:B------:R-:W-:Y:S01]  /*4f60*/  IMAD.MOV.U32 R21, RZ, RZ, R27 ;  /* 0x000000ffff157224 */ /* 0x000fe200078e001b */
[----:B------:R-:W-:Y:S06]  /*4f70*/  BRA `(.L_x_81) ;  /* 0x0000000000107947 */ /* 0x000fec0003800000 */
.L_x_80:
[----:B------:R-:W1:Y:S02]  /*4f80*/  MUFU.RCP R21, R0 ;  /* 0x0000000000157308 */ /* 0x000e640000001000 */
[----:B-1----:R-:W-:-:S04]  /*4f90*/  FFMA R22, R0, R21, -1 ;  /* 0xbf80000000167423 */ /* 0x002fc80000000015 */
[----:B------:R-:W-:-:S04]  /*4fa0*/  FADD.FTZ R22, -R22, -RZ ;  /* 0x800000ff16167221 */ /* 0x000fc80000010100 */
[----:B------:R-:W-:-:S07]  /*4fb0*/  FFMA R21, R21, R22, R21 ;  /* 0x0000001615157223 */ /* 0x000fce0000000015 */
.L_x_81:
[----:B------:R-:W-:Y:S05]  /*4fc0*/  BSYNC.RECONVERGENT B4 ;  /* 0x0000000000047941 */ /* 0x000fea0003800200 */
.L_x_79:
[----:B------:R-:W1:Y:S01]  /*4fd0*/  LDCU UR4, c[0x0][0x388] ;  /* 0x00007100ff0477ac */ /* 0x000e620008000800 */
[----:B0-----:R-:W-:Y:S02]  /*4fe0*/  VIADD R35, R10, 0x2 ;  /* 0x000000020a237836 */ /* 0x001fe40000000000 */
[----:B------:R-:W-:Y:S01]  /*4ff0*/  IMAD.MOV.U32 R22, RZ, RZ, R14 ;  /* 0x000000ffff167224 */ /* 0x000fe200078e000e */
[----:B------:R-:W0:Y:S01]  /*5000*/  LDCU.64 UR40, c[0x0][0x380] ;  /* 0x00007000ff2877ac */ /* 0x000e220008000a00 */
[----:B------:R-:W-:Y:S01]  /*5010*/  IMAD.MOV.U32 R23, RZ, RZ, R11 ;  /* 0x000000ffff177224 */ /* 0x000fe200078e000b */
[----:B------:R-:W2:Y:S01]  /*5020*/  LDCU.64 UR44, c[0x0][0x3a0] ;  /* 0x00007400ff2c77ac */ /* 0x000ea20008000a00 */
[----:B------:R-:W3:Y:S01]  /*5030*/  LDCU.64 UR42, c[0x0][0x3b0] ;  /* 0x00007600ff2a77ac */ /* 0x000ee20008000a00 */
[----:B------:R-:W4:Y:S01]  /*5040*/  LDCU.64 UR46, c[0x0][0x3a8] ;  /* 0x00007500ff2e77ac */ /* 0x000f220008000a00 */
[----:B-1----:R-:W-:Y:S01]  /*5050*/  IMAD.WIDE.U32 R34, R35, UR4, R22 ;  /* 0x0000000423227c25 */ /* 0x002fe2000f8e0016 */
[----:B------:R-:W-:-:S03]  /*5060*/  UMOV UR4, URZ ;  /* 0x000000ff00047c82 */ /* 0x000fc60008000000 */
[----:B------:R-:W-:Y:S02]  /*5070*/  VIADD R23, R35, UR4 ;  /* 0x0000000423177c36 */ /* 0x000fe40008000000 */
[C---:B------:R-:W-:Y:S01]  /*5080*/  IMAD.SHL.U32 R25, R34.reuse, 0x4, RZ ;  /* 0x0000000422197824 */ /* 0x040fe200078e00ff */
[----:B------:R-:W1:Y:S02]  /*5090*/  LDCU UR4, c[0x0][0x390] ;  /* 0x00007200ff0477ac */ /* 0x000e640008000800 */
[----:B------:R-:W-:Y:S02]  /*50a0*/  SHF.L.U64.HI R34, R34, 0x2, R23 ;  /* 0x0000000222227819 */ /* 0x000fe40000010217 */
[----:B0-----:R-:W-:Y:S01]  /*50b0*/  IADD3 R26, P0, PT, R25, UR40, RZ ;  /* 0x00000028191a7c10 */ /* 0x001fe2000ff1e0ff */
[----:B------:R-:W0:Y:S03]  /*50c0*/  @P3 LDC.64 R22, c[0x0][0x3a8] ;  /* 0x0000ea00ff163b82 */ /* 0x000e260000000a00 */
[----:B------:R-:W-:Y:S01]  /*50d0*/  IADD3.X R27, PT, PT, R34, UR41, RZ, P0, !PT ;  /* 0x00000029221b7c10 */ /* 0x000fe200087fe4ff */
[----:B------:R-:W5:Y:S04]  /*50e0*/  LDCU.64 UR40, c[0x0][0x3b8] ;  /* 0x00007700ff2877ac */ /* 0x000f680008000a00 */
[----:B------:R-:W3:Y:S01]  /*50f0*/  LDG.E.CONSTANT R26, desc[UR22][R26.64] ;  /* 0x000000161a1a7981 */ /* 0x000ee2000c1e9900 */
[----:B------:R-:W-:Y:S01]  /*5100*/  FSEL R21, R21, RZ, P4 ;  /* 0x000000ff15157208 */ /* 0x000fe20002000000 */
[----:B------:R-:W-:Y:S01]  /*5110*/  IMAD.MOV.U32 R33, RZ, RZ, R17 ;  /* 0x000000ffff217224 */ /* 0x000fe200078e0011 */
[----:B--2---:R-:W-:-:S02]  /*5120*/  ISETP.NE.U32.AND P1, PT, RZ, UR44, PT ;  /* 0x0000002cff007c0c */ /* 0x004fc4000bf25070 */
[----:B------:R-:W-:Y:S01]  /*5130*/  MOV R31, 0x7fffffff ;  /* 0x7fffffff001f7802 */ /* 0x000fe20000000f00 */
[----:B------:R-:W-:Y:S01]  /*5140*/  FMUL R24, R20, R21 ;  /* 0x0000001514187220 */ /* 0x000fe20000400000 */
[----:B------:R-:W-:Y:S02]  /*5150*/  ISETP.NE.AND.EX P1, PT, RZ, UR45, PT, P1 ;  /* 0x0000002dff007c0c */ /* 0x000fe4000bf25310 */
[----:B-----5:R-:W-:-:S04]  /*5160*/  ISETP.NE.U32.AND P0, PT, RZ, UR40, PT ;  /* 0x00000028ff007c0c */ /* 0x020fc8000bf05070 */
[----:B------:R-:W-:Y:S01]  /*5170*/  ISETP.NE.AND.EX P0, PT, RZ, UR41, PT, P0 ;  /* 0x00000029ff007c0c */ /* 0x000fe2000bf05300 */
[----:B---3--:R-:W-:Y:S01]  /*5180*/  FADD R5, -R5, R26 ;  /* 0x0000001a05057221 */ /* 0x008fe20000000100 */
[----:B0-----:R-:W-:-:S11]  /*5190*/  @P3 IADD3 R26, P2, PT, R3, R22, RZ ;  /* 0x00000016031a3210 */ /* 0x001fd60007f5e0ff */
[----:B------:R-:W-:Y:S01]  /*51a0*/  @P0 IADD3 R22, P6, PT, R3, UR40, RZ ;  /* 0x0000002803160c10 */ /* 0x000fe2000ffde0ff */
[----:B------:R-:W-:-:S04]  /*51b0*/  FMUL R5, R5, R12 ;  /* 0x0000000c05057220 */ /* 0x000fc80000400000 */
[----:B------:R-:W-:-:S04]  /*51c0*/  FFMA R5, R20, R13, R5 ;  /* 0x0000000d14057223 */ /* 0x000fc80000000005 */
[----:B-1----:R-:W-:Y:S01]  /*51d0*/  FFMA R18, R18, -UR4, R5 ;  /* 0x8000000412127c23 */ /* 0x002fe20008000005 */
[----:B------:R-:W-:Y:S01]  /*51e0*/  FMUL R5, R0, 0.99099999666213989258 ;  /* 0x3f7db22d00057820 */ /* 0x000fe20000400000 */
[----:B----4-:R-:W-:Y:S06]  /*51f0*/  BRA.U UP0, `(.L_x_82) ;  /* 0x0000000100247547 */ /* 0x010fec000b800000 */
        /* <DEDUP_REMOVED lines=9> */
.L_x_82:
[C---:B------:R-:W-:Y:S01]  /*5290*/  @P3 IADD3.X R27, PT, PT, R4.reuse, R23, RZ, P2, !PT ;  /* 0x00000017041b3210 */ /* 0x040fe200017fe4ff */
[----:B------:R-:W-:Y:S01]  /*52a0*/  UISETP.NE.U32.AND UP1, UPT, UR42, URZ, UPT ;  /* 0x000000ff2a00728c */ /* 0x000fe2000bf25070 */
[----:B------:R-:W-:Y:S02]  /*52b0*/  @P0 IADD3.X R23, PT, PT, R4, UR41, RZ, P6, !PT ;  /* 0x0000002904170c10 */ /* 0x000fe4000b7fe4ff */
[----:B------:R-:W-:Y:S01]  /*52c0*/  @P1 IADD3 R28, P4, PT, R25, UR44, RZ ;  /* 0x0000002c191c1c10 */ /* 0x000fe2000ff9e0ff */
        /* <DEDUP_REMOVED lines=16> */
.L_x_83:
[----:B------:R-:W-:Y:S01]  /*53d0*/  FSEL R0, |R18|, R5, P2 ;  /* 0x0000000512007208 */ /* 0x000fe20001000200 */
[----:B------:R2:W-:Y:S01]  /*53e0*/  @P1 STG.E desc[UR22][R28.64], R18 ;  /* 0x000000121c001986 */ /* 0x0005e2000c101916 */
[----:B------:R-:W-:Y:S01]  /*53f0*/  ISETP.NE.U32.AND P3, PT, RZ, UR46, PT ;  /* 0x0000002eff007c0c */ /* 0x000fe2000bf65070 */
[----:B------:R-:W-:Y:S01]  /*5400*/  BSSY.RECONVERGENT B4, `(.L_x_84) ;  /* 0x000000f000047945 */ /* 0x000fe20003800200 */
[C---:B------:R-:W-:Y:S01]  /*5410*/  FSETP.GT.AND P4, PT, R0.reuse, RZ, PT ;  /* 0x000000ff0000720b */ /* 0x040fe20003f84000 */
[----:B-1----:R-:W-:Y:S01]  /*5420*/  VIADD R3, R0, 0x1800000 ;  /* 0x0180000000037836 */ /* 0x002fe20000000000 */
[----:B------:R-:W-:-:S04]  /*5430*/  ISETP.NE.AND.EX P3, PT, RZ, UR47, PT, P3 ;  /* 0x0000002fff007c0c */ /* 0x000fc8000bf65330 */
[----:B------:R-:W-:-:S04]  /*5440*/  LOP3.LUT R3, R3, 0x7f800000, RZ, 0xc0, !PT ;  /* 0x7f80000003037812 */ /* 0x000fc800078ec0ff */
[----:B------:R-:W-:-:S13]  /*5450*/  ISETP.GT.U32.AND P0, PT, R3, 0x1ffffff, PT ;  /* 0x01ffffff0300780c */ /* 0x000fda0003f04070 */
[----:B--2---:R-:W-:Y:S05]  /*5460*/  @P0 BRA `(.L_x_85) ;  /* 0x0000000000100947 */ /* 0x004fea0003800000 */
[----:B0-----:R-:W-:-:S07]  /*5470*/  MOV R24, 0x5490 ;  /* 0x0000549000187802 */ /* 0x001fce0000000f00 */
[----:B------:R-:W-:Y:S05]  /*5480*/  CALL.REL.NOINC `($__internal_0_$__cuda_sm20_rcp_rn_f32_slowpath) ;  /* 0x0000001800687944 */ /* 0x000fea0003c00000 */
[----:B------:R-:W-:Y:S01]  /*5490*/  IMAD.MOV.U32 R17, RZ, RZ, R27 ;  /* 0x000000ffff117224 */ /* 0x000fe200078e001b */
[----:B------:R-:W-:Y:S06]  /*54a0*/  BRA `(.L_x_86) ;  /* 0x0000000000107947 */ /* 0x000fec0003800000 */
.L_x_85:
[----:B------:R-:W1:Y:S02]  /*54b0*/  MUFU.RCP R17, R0 ;  /* 0x0000000000117308 */ /* 0x000e640000001000 */
[----:B-1----:R-:W-:-:S04]  /*54c0*/  FFMA R3, R0, R17, -1 ;  /* 0xbf80000000037423 */ /* 0x002fc80000000011 */
[----:B------:R-:W-:-:S04]  /*54d0*/  FADD.FTZ R4, -R3, -RZ ;  /* 0x800000ff03047221 */ /* 0x000fc80000010100 */
[----:B------:R-:W-:-:S07]  /*54e0*/  FFMA R17, R17, R4, R17 ;  /* 0x0000000411117223 */ /* 0x000fce0000000011 */
.L_x_86:
[----:B------:R-:W-:Y:S05]  /*54f0*/  BSYNC.RECONVERGENT B4 ;  /* 0x0000000000047941 */ /* 0x000fea0003800200 */
.L_x_84:
        /* <DEDUP_REMOVED lines=10> */
[----:B------:R-:W-:Y:S01]  /*55a0*/  VIADD R5, R23, UR4 ;  /* 0x0000000417057c36 */ /* 0x000fe20008000000 */
[C---:B------:R-:W-:Y:S01]  /*55b0*/  SHF.L.U32 R3, R22.reuse, 0x2, RZ ;  /* 0x0000000216037819 */ /* 0x040fe200000006ff */
[----:B------:R-:W1:Y:S03]  /*55c0*/  LDCU UR4, c[0x0][0x390] ;  /* 0x00007200ff0477ac */ /* 0x000e660008000800 */
[----:B------:R-:W-:Y:S02]  /*55d0*/  SHF.L.U64.HI R22, R22, 0x2, R5 ;  /* 0x0000000216167819 */ /* 0x000fe40000010205 */
[----:B0-----:R-:W-:Y:S01]  /*55e0*/  IADD3 R26, P0, PT, R3, UR40, RZ ;  /* 0x00000028031a7c10 */ /* 0x001fe2000ff1e0ff */
[----:B------:R-:W0:Y:S03]  /*55f0*/  @P3 LDC.64 R4, c[0x0][0x3a8] ;  /* 0x0000ea00ff043b82 */ /* 0x000e260000000a00 */
[----:B------:R-:W-:Y:S01]  /*5600*/  IADD3.X R27, PT, PT, R22, UR41, RZ, P0, !PT ;  /* 0x00000029161b7c10 */ /* 0x000fe200087fe4ff */
[----:B------:R-:W5:Y:S05]  /*5610*/  LDCU.64 UR40, c[0x0][0x3b8] ;  /* 0x00007700ff2877ac */ /* 0x000f6a0008000a00 */
[----:B------:R0:W3:Y:S01]  /*5620*/  LDG.E.CONSTANT R27, desc[UR22][R26.64] ;  /* 0x000000161a1b7981 */ /* 0x0000e2000c1e9900 */
[----:B--2---:R-:W-:Y:S01]  /*5630*/  ISETP.NE.U32.AND P1, PT, RZ, UR44, PT ;  /* 0x0000002cff007c0c */ /* 0x004fe2000bf25070 */
[----:B------:R-:W-:Y:S01]  /*5640*/  FMUL R23, R0, 0.99099999666213989258 ;  /* 0x3f7db22d00177820 */ /* 0x000fe20000400000 */
[----:B------:R-:W-:-:S02]  /*5650*/  IMAD.MOV.U32 R29, RZ, RZ, 0x7fffffff ;  /* 0x7fffffffff1d7424 */ /* 0x000fc400078e00ff */
[----:B------:R-:W-:Y:S02]  /*5660*/  ISETP.NE.AND.EX P1, PT, RZ, UR45, PT, P1 ;  /* 0x0000002dff007c0c */ /* 0x000fe4000bf25310 */
[----:B-----5:R-:W-:Y:S02]  /*5670*/  ISETP.NE.U32.AND P0, PT, RZ, UR40, PT ;  /* 0x00000028ff007c0c */ /* 0x020fe4000bf05070 */
[----:B0-----:R-:W-:Y:S02]  /*5680*/  @P3 IADD3 R26, P2, PT, R25, R4, RZ ;  /* 0x00000004191a3210 */ /* 0x001fe40007f5e0ff */
[----:B------:R-:W-:-:S13]  /*5690*/  ISETP.NE.AND.EX P0, PT, RZ, UR41, PT, P0 ;  /* 0x00000029ff007c0c */ /* 0x000fda000bf05300 */
[----:B------:R-:W-:Y:S01]  /*56a0*/  @P0 IADD3 R4, P6, PT, R25, UR40, RZ ;  /* 0x0000002819040c10 */ /* 0x000fe2000ffde0ff */
[----:B---3--:R-:W-:-:S04]  /*56b0*/  FADD R21, -R2, R27 ;  /* 0x0000001b02157221 */ /* 0x008fc80000000100 */
[----:B------:R-:W-:-:S04]  /*56c0*/  FMUL R21, R21, R12 ;  /* 0x0000000c15157220 */ /* 0x000fc80000400000 */
[----:B------:R-:W-:-:S04]  /*56d0*/  FFMA R21, R18, R13, R21 ;  /* 0x0000000d12157223 */ /* 0x000fc80000000015 */
[----:B-1----:R-:W-:Y:S01]  /*56e0*/  FFMA R32, R20, -UR4, R21 ;  /* 0x8000000414207c23 */ /* 0x002fe20008000015 */
[----:B------:R-:W-:Y:S01]  /*56f0*/  FSEL R21, R17, RZ, P4 ;  /* 0x000000ff11157208 */ /* 0x000fe20002000000 */
[----:B------:R-:W-:-:S04]  /*5700*/  IMAD.MOV.U32 R17, RZ, RZ, R33 ;  /* 0x000000ffff117224 */ /* 0x000fc800078e0021 */
[----:B------:R-:W-:Y:S01]  /*5710*/  FMUL R2, R18, R21 ;  /* 0x0000001512027220 */ /* 0x000fe20000400000 */
        /* <DEDUP_REMOVED lines=8> */
[----:B------:R-:W-:-:S05]  /*57a0*/  @P4 FFMA R17, R33, R16, R0 ;  /* 0x0000001021114223 */ /* 0x000fca0000000000 */
[----:B------:R-:W-:-:S07]  /*57b0*/  @P4 MOV R29, R17 ;  /* 0x00000011001d4202 */ /* 0x000fce0000000f00 */
.L_x_87:
        /* <DEDUP_REMOVED lines=20> */
.L_x_88:
[----:B0-----:R-:W-:Y:S01]  /*5900*/  FSEL R2, |R32|, R23, P2 ;  /* 0x0000001720027208 */ /* 0x001fe20001000200 */
[----:B------:R0:W-:Y:S01]  /*5910*/  @P1 STG.E desc[UR22][R20.64], R32 ;  /* 0x0000002014001986 */ /* 0x0001e2000c101916 */
[----:B------:R-:W-:Y:S01]  /*5920*/  ISETP.NE.U32.AND P3, PT, RZ, UR46, PT ;  /* 0x0000002eff007c0c */ /* 0x000fe2000bf65070 */
[----:B------:R-:W-:Y:S01]  /*5930*/  BSSY.RECONVERGENT B4, `(.L_x_89) ;  /* 0x000000f000047945 */ /* 0x000fe20003800200 */
[C---:B------:R-:W-:Y:S01]  /*5940*/  FSETP.GT.AND P4, PT, R2.reuse, RZ, PT ;  /* 0x000000ff0200720b */ /* 0x040fe20003f84000 */
[----:B------:R-:W-:Y:S01]  /*5950*/  VIADD R0, R2, 0x1800000 ;  /* 0x0180000002007836 */ /* 0x000fe20000000000 */
[----:B------:R-:W-:-:S04]  /*5960*/  ISETP.NE.AND.EX P3, PT, RZ, UR47, PT, P3 ;  /* 0x0000002fff007c0c */ /* 0x000fc8000bf65330 */
[----:B------:R-:W-:-:S04]  /*5970*/  LOP3.LUT R0, R0, 0x7f800000, RZ, 0xc0, !PT ;  /* 0x7f80000000007812 */ /* 0x000fc800078ec0ff */
[----:B------:R-:W-:-:S13]  /*5980*/  ISETP.GT.U32.AND P0, PT, R0, 0x1ffffff, PT ;  /* 0x01ffffff0000780c */ /* 0x000fda0003f04070 */
[----:B0-----:R-:W-:Y:S05]  /*5990*/  @P0 BRA `(.L_x_90) ;  /* 0x0000000000100947 */ /* 0x001fea0003800000 */
[----:B------:R-:W-:Y:S01]  /*59a0*/  IMAD.MOV.U32 R0, RZ, RZ, R2 ;  /* 0x000000ffff007224 */ /* 0x000fe200078e0002 */
[----:B------:R-:W-:-:S07]  /*59b0*/  MOV R24, 0x59d0 ;  /* 0x000059d000187802 */ /* 0x000fce0000000f00 */
[----:B-1----:R-:W-:Y:S05]  /*59c0*/  CALL.REL.NOINC `($__internal_0_$__cuda_sm20_rcp_rn_f32_slowpath) ;  /* 0x0000001400187944 */ /* 0x002fea0003c00000 */
[----:B------:R-:W-:Y:S05]  /*59d0*/  BRA `(.L_x_91) ;  /* 0x0000000000107947 */ /* 0x000fea0003800000 */
.L_x_90:
[----:B------:R-:W0:Y:S02]  /*59e0*/  MUFU.RCP R27, R2 ;  /* 0x00000002001b7308 */ /* 0x000e240000001000 */
[----:B0-----:R-:W-:-:S04]  /*59f0*/  FFMA R0, R2, R27, -1 ;  /* 0xbf80000002007423 */ /* 0x001fc8000000001b */
[----:B------:R-:W-:-:S04]  /*5a00*/  FADD.FTZ R0, -R0, -RZ ;  /* 0x800000ff00007221 */ /* 0x000fc80000010100 */
[----:B------:R-:W-:-:S07]  /*5a10*/  FFMA R27, R27, R0, R27 ;  /* 0x000000001b1b7223 */ /* 0x000fce000000001b */
.L_x_91:
[----:B------:R-:W-:Y:S05]  /*5a20*/  BSYNC.RECONVERGENT B4 ;  /* 0x0000000000047941 */ /* 0x000fea0003800200 */
.L_x_89:
[----:B------:R-:W0:Y:S01]  /*5a30*/  LDCU.64 UR40, c[0x0][0x3b8] ;  /* 0x00007700ff2877ac */ /* 0x000e220008000a00 */
[----:B-1----:R-:W1:Y:S01]  /*5a40*/  @P3 LDC.64 R4, c[0x0][0x3a8] ;  /* 0x0000ea00ff043b82 */ /* 0x002e620000000a00 */
[----:B------:R-:W-:Y:S01]  /*5a50*/  FSEL R27, R27, RZ, P4 ;  /* 0x000000ff1b1b7208 */ /* 0x000fe20002000000 */
[----:B------:R-:W-:Y:S01]  /*5a60*/  IMAD.MOV.U32 R25, RZ, RZ, 0x7fffffff ;  /* 0x7fffffffff197424 */ /* 0x000fe200078e00ff */
[----:B------:R-:W2:Y:S01]  /*5a70*/  LDCU.64 UR42, c[0x0][0x3b0] ;  /* 0x00007600ff2a77ac */ /* 0x000ea20008000a00 */
[----:B------:R-:W-:Y:S02]  /*5a80*/  IMAD.MOV.U32 R23, RZ, RZ, R17 ;  /* 0x000000ffff177224 */ /* 0x000fe400078e0011 */
[----:B------:R-:W-:Y:S01]  /*5a90*/  FMUL R24, R32, R27 ;  /* 0x0000001b20187220 */ /* 0x000fe20000400000 */
[----:B0-----:R-:W-:-:S04]  /*5aa0*/  ISETP.NE.U32.AND P0, PT, RZ, UR40, PT ;  /* 0x00000028ff007c0c */ /* 0x001fc8000bf05070 */
[----:B------:R-:W-:Y:S02]  /*5ab0*/  ISETP.NE.AND.EX P0, PT, RZ, UR41, PT, P0 ;  /* 0x00000029ff007c0c */ /* 0x000fe4000bf05300 */
[----:B-1----:R-:W-:-:S05]  /*5ac0*/  @P3 IADD3 R4, P1, PT, R3, R4, RZ ;  /* 0x0000000403043210 */ /* 0x002fca0007f3e0ff */
[----:B------:R-:W-:-:S06]  /*5ad0*/  @P3 IMAD.X R5, R22, 0x1, R5, P1 ;  /* 0x0000000116053824 */ /* 0x000fcc00008e0605 */
[----:B------:R-:W-:-:S04]  /*5ae0*/  @P0 IADD3 R20, P2, PT, R3, UR40, RZ ;  /* 0x0000002803140c10 */ /* 0x000fc8000ff5e0ff */
[----:B------:R-:W-:Y:S01]  /*5af0*/  @P0 IADD3.X R21, PT, PT, R22, UR41, RZ, P2, !PT ;  /* 0x0000002916150c10 */ /* 0x000fe200097fe4ff */
[----:B--2---:R-:W-:Y:S08]  /*5b00*/  BRA.U UP0, `(.L_x_92) ;  /* 0x0000000100247547 */ /* 0x004ff0000b800000 */
[----:B------:R-:W-:Y:S01]  /*5b10*/  LOP3.LUT P1, RZ, R9, 0xff, RZ, 0xc0, !PT ;  /* 0x000000ff09ff7812 */ /* 0x000fe2000782c0ff */
[----:B------:R-:W-:Y:S01]  /*5b20*/  IMAD.MOV.U32 R25, RZ, RZ, R24 ;  /* 0x000000ffff197224 */ /* 0x000fe200078e0018 */
[----:B------:R-:W-:Y:S01]  /*5b30*/  MOV R23, R24 ;  /* 0x0000001800177202 */ /* 0x000fe20000000f00 */
[----:B------:R-:W-:-:S10]  /*5b40*/  IMAD.MOV.U32 R9, RZ, RZ, 0x1 ;  /* 0x00000001ff097424 */ /* 0x000fd400078e00ff */
[----:B------:R-:W-:Y:S01]  /*5b50*/  @P1 FADD R0, R24, -R19 ;  /* 0x8000001318001221 */ /* 0x000fe20000000000 */
[----:B------:R-:W-:-:S03]  /*5b60*/  IMAD.MOV.U32 R19, RZ, RZ, R24 ;  /* 0x000000ffff137224 */ /* 0x000fc600078e0018 */
[----:B------:R-:W-:-:S04]  /*5b70*/  @P1 FMUL R0, R0, R15 ;  /* 0x0000000f00001220 */ /* 0x000fc80000400000 */
[----:B------:R-:W-:-:S04]  /*5b80*/  @P1 FFMA R23, R17, R16, R0 ;  /* 0x0000001011171223 */ /* 0x000fc80000000000 */
[----:B------:R-:W-:-:S07]  /*5b90*/  @P1 IMAD.MOV.U32 R25, RZ, RZ, R23 ;  /* 0x000000ffff191224 */ /* 0x000fce00078e0017 */
.L_x_92:
[----:B------:R0:W-:Y:S01]  /*5ba0*/  @P3 STG.E desc[UR22][R4.64], R24 ;  /* 0x0000001804003986 */ /* 0x0001e2000c101916 */
[----:B------:R-:W-:-:S03]  /*5bb0*/  UISETP.NE.U32.AND UP1, UPT, UR42, URZ, UPT ;  /* 0x000000ff2a00728c */ /* 0x000fc6000bf25070 */
[----:B------:R0:W-:Y:S01]  /*5bc0*/  @P0 STG.E desc[UR22][R20.64], R25 ;  /* 0x0000001914000986 */ /* 0x0001e2000c101916 */
[----:B------:R-:W-:-:S09]  /*5bd0*/  UISETP.NE.AND.EX UP1, UPT, UR43, URZ, UPT, UP1 ;  /* 0x000000ff2b00728c */ /* 0x000fd2000bf25310 */
        /* <DEDUP_REMOVED lines=11> */
.L_x_93:
[----:B------:R-:W-:Y:S01]  /*5c90*/  VIADD R10, R10, 0x4 ;  /* 0x000000040a0a7836 */ /* 0x000fe20000000000 */
[----:B------:R-:W-:Y:S06]  /*5ca0*/  @P5 BRA `(.L_x_94) ;  /* 0xffffffe800845947 */ /* 0x000fec000383ffff */
[----:B------:R-:W-:Y:S05]  /*5cb0*/  BSYNC.RECONVERGENT B3 ;  /* 0x0000000000037941 */ /* 0x000fea0003800200 */
.L_x_73:
[----:B------:R-:W-:-:S07]  /*5cc0*/  FMUL R17, R2, 0.99099999666213989258 ;  /* 0x3f7db22d02117820 */ /* 0x000fce0000400000 */
.L_x_72:
[----:B------:R-:W-:Y:S05]  /*5cd0*/  BSYNC.RECONVERGENT B2 ;  /* 0x0000000000027941 */ /* 0x000fea0003800200 */
.L_x_71:
[----:B------:R-:W-:-:S13]  /*5ce0*/  ISETP.NE.AND P0, PT, R8, RZ, PT ;  /* 0x000000ff0800720c */ /* 0x000fda0003f05270 */
[----:B------:R-:W-:Y:S05]  /*5cf0*/  @!P0 BRA `(.L_x_70) ;  /* 0x00000010002c8947 */ /* 0x000fea0003800000 */
[----:B------:R-:W2:Y:S01]  /*5d00*/  LDCU UR40, c[0x0][0x388] ;  /* 0x00007100ff2877ac */ /* 0x000ea20008000800 */
[C---:B------:R-:W-:Y:S01]  /*5d10*/  VIADD R7, R10.reuse, 0xfffffffe ;  /* 0xfffffffe0a077836 */ /* 0x040fe20000000000 */
[----:B01----:R-:W-:Y:S01]  /*5d20*/  MOV R4, R14 ;  /* 0x0000000e00047202 */ /* 0x003fe20000000f00 */
[----:B------:R-:W-:Y:S01]  /*5d30*/  IMAD.MOV.U32 R5, RZ, RZ, R11 ;  /* 0x000000ffff057224 */ /* 0x000fe200078e000b */
[----:B------:R-:W0:Y:S02]  /*5d40*/  LDCU.64 UR42, c[0x0][0x380] ;  /* 0x00007000ff2a77ac */ /* 0x000e240008000a00 */
[----:B------:R-:W-:Y:S01]  /*5d50*/  SHF.R.S32.HI R0, RZ, 0x1f, R7 ;  /* 0x0000001fff007819 */ /* 0x000fe20000011407 */
[----:B------:R-:W-:Y:S01]  /*5d60*/  UMOV UR4, URZ ;  /* 0x000000ff00047c82 */ /* 0x000fe20008000000 */
[----:B--2---:R-:W-:-:S04]  /*5d70*/  IMAD.WIDE.U32 R2, R10, UR40, R4 ;  /* 0x000000280a027c25 */ /* 0x004fc8000f8e0004 */
[----:B------:R-:W-:-:S04]  /*5d80*/  IMAD.WIDE.U32 R4, R7, UR40, R4 ;  /* 0x0000002807047c25 */ /* 0x000fc8000f8e0004 */
[----:B------:R-:W-:Y:S01]  /*5d90*/  VIADD R7, R3, UR4 ;  /* 0x0000000403077c36 */ /* 0x000fe20008000000 */
[----:B0-----:R-:W-:Y:S01]  /*5da0*/  LEA R6, P1, R4, UR42, 0x2 ;  /* 0x0000002a04067c11 */ /* 0x001fe2000f8210ff */
        /* <DEDUP_REMOVED lines=9> */
[----:B------:R-:W2:Y:S03]  /*5e40*/  LDCU.64 UR42, c[0x0][0x3a8] ;  /* 0x00007500ff2a77ac */ /* 0x000ea60008000a00 */
[----:B------:R-:W3:Y:S04]  /*5e50*/  LDG.E.CONSTANT R7, desc[UR22][R6.64] ;  /* 0x0000001606077981 */ /* 0x000ee8000c1e9900 */
[----:B------:R-:W3:Y:S01]  /*5e60*/  LDG.E.CONSTANT R20, desc[UR22][R20.64] ;  /* 0x0000001614147981 */ /* 0x000ee2000c1e9900 */
[----:B0-----:R-:W-:-:S04]  /*5e70*/  ISETP.NE.U32.AND P0, PT, RZ, UR40, PT ;  /* 0x00000028ff007c0c */ /* 0x001fc8000bf05070 */
[----:B------:R-:W-:-:S13]  /*5e80*/  ISETP.NE.AND.EX P0, PT, RZ, UR41, PT, P0 ;  /* 0x00000029ff007c0c */ /* 0x000fda000bf05300 */
[----:B------:R-:W-:Y:S02]  /*5e90*/  @P0 IADD3 R4, P1, PT, R3, UR40, RZ ;  /* 0x0000002803040c10 */ /* 0x000fe4000ff3e0ff */
[----:B--2---:R-:W-:Y:S01]  /*5ea0*/  ISETP.NE.U32.AND P3, PT, RZ, UR42, PT ;  /* 0x0000002aff007c0c */ /* 0x004fe2000bf65070 */
[----:B------:R-:W-:Y:S03]  /*5eb0*/  BSSY.RECONVERGENT B2, `(.L_x_95) ;  /* 0x0000016000027945 */ /* 0x000fe60003800200 */
[----:B------:R-:W-:Y:S01]  /*5ec0*/  ISETP.NE.AND.EX P3, PT, RZ, UR43, PT, P3 ;  /* 0x0000002bff007c0c */ /* 0x000fe2000bf65330 */
[----:B---3--:R-:W-:-:S04]  /*5ed0*/  FADD R5, R20, -R7 ;  /* 0x8000000714057221 */ /* 0x008fc80000000000 */
[----:B------:R-:W-:-:S04]  /*5ee0*/  FMUL R5, R5, R12 ;  /* 0x0000000c05057220 */ /* 0x000fc80000400000 */
[----:B-----5:R-:W-:-:S04]  /*5ef0*/  FFMA R5, R32, R13, R5 ;  /* 0x0000000d20057223 */ /* 0x020fc80000000005 */
[----:B-1----:R-:W-:Y:S01]  /*5f00*/  FFMA R18, R18, -UR4, R5 ;  /* 0x8000000412127c23 */ /* 0x002fe20008000005 */
[----:B------:R-:W-:-:S04]  /*5f10*/  @P0 IADD3.X R5, PT, PT, R2, UR41, RZ, P1, !PT ;  /* 0x0000002902050c10 */ /* 0x000fc80008ffe4ff */
[----:B------:R-:W-:-:S04]  /*5f20*/  FSETP.GT.AND P1, PT, |R18|, R17, PT ;  /* 0x000000111200720b */ /* 0x000fc80003f24200 */
[----:B------:R-:W-:-:S05]  /*5f30*/  FSEL R0, |R18|, R17, P1 ;  /* 0x0000001112007208 */ /* 0x000fca0000800200 */
[----:B------:R-:W-:Y:S01]  /*5f40*/  VIADD R6, R0, 0x1800000 ;  /* 0x0180000000067836 */ /* 0x000fe20000000000 */
[----:B------:R0:W-:Y:S04]  /*5f50*/  @P0 STG.E desc[UR22][R4.64], R18 ;  /* 0x0000001204000986 */ /* 0x0001e8000c101916 */
[----:B------:R-:W-:-:S04]  /*5f60*/  LOP3.LUT R6, R6, 0x7f800000, RZ, 0xc0, !PT ;  /* 0x7f80000006067812 */ /* 0x000fc800078ec0ff */
[----:B------:R-:W-:Y:S02]  /*5f70*/  ISETP.GT.U32.AND P0, PT, R6, 0x1ffffff, PT ;  /* 0x01ffffff0600780c */ /* 0x000fe40003f04070 */
[----:B------:R-:W-:-:S11]  /*5f80*/  FSETP.GT.AND P4, PT, R0, RZ, PT ;  /* 0x000000ff0000720b */ /* 0x000fd60003f84000 */
[----:B0-----:R-:W-:Y:S05]  /*5f90*/  @P0 BRA `(.L_x_96) ;  /* 0x00000000000c0947 */ /* 0x001fea0003800000 */
[----:B------:R-:W-:-:S07]  /*5fa0*/  MOV R24, 0x5fc0 ;  /* 0x00005fc000187802 */ /* 0x000fce0000000f00 */
[----:B------:R-:W-:Y:S05]  /*5fb0*/  CALL.REL.NOINC `($__internal_0_$__cuda_sm20_rcp_rn_f32_slowpath) ;  /* 0x0000000c009c7944 */ /* 0x000fea0003c00000 */
[----:B------:R-:W-:Y:S05]  /*5fc0*/  BRA `(.L_x_97) ;  /* 0x0000000000107947 */ /* 0x000fea0003800000 */
.L_x_96:
[----:B------:R-:W0:Y:S02]  /*5fd0*/  MUFU.RCP R27, R0 ;  /* 0x00000000001b7308 */ /* 0x000e240000001000 */
[----:B0-----:R-:W-:-:S04]  /*5fe0*/  FFMA R4, R0, R27, -1 ;  /* 0xbf80000000047423 */ /* 0x001fc8000000001b */
[----:B------:R-:W-:-:S04]  /*5ff0*/  FADD.FTZ R4, -R4, -RZ ;  /* 0x800000ff04047221 */ /* 0x000fc80000010100 */
[----:B------:R-:W-:-:S07]  /*6000*/  FFMA R27, R27, R4, R27 ;  /* 0x000000041b1b7223 */ /* 0x000fce000000001b */
.L_x_97:
[----:B------:R-:W-:Y:S05]  /*6010*/  BSYNC.RECONVERGENT B2 ;  /* 0x0000000000027941 */ /* 0x000fea0003800200 */
.L_x_95:
[----:B------:R-:W0:Y:S01]  /*6020*/  LDCU.64 UR40, c[0x0][0x3b8] ;  /* 0x00007700ff2877ac */ /* 0x000e220008000a00 */
[----:B------:R-:W1:Y:S01]  /*6030*/  @P3 LDC.64 R4, c[0x0][0x3a8] ;  /* 0x0000ea00ff043b82 */ /* 0x000e620000000a00 */
[----:B------:R-:W-:Y:S02]  /*6040*/  FSEL R27, R27, RZ, P4 ;  /* 0x000000ff1b1b7208 */ /* 0x000fe40002000000 */
[----:B------:R-:W-:Y:S01]  /*6050*/  MOV R17, 0x7fffffff ;  /* 0x7fffffff00117802 */ /* 0x000fe20000000f00 */
[----:B------:R-:W2:Y:S02]  /*6060*/  LDCU.64 UR42, c[0x0][0x3b0] ;  /* 0x00007600ff2a77ac */ /* 0x000ea40008000a00 */
[----:B------:R-:W-:Y:S01]  /*6070*/  FMUL R22, R18, R27 ;  /* 0x0000001b12167220 */ /* 0x000fe20000400000 */
[----:B0-----:R-:W-:-:S04]  /*6080*/  ISETP.NE.U32.AND P0, PT, RZ, UR40, PT ;  /* 0x00000028ff007c0c */ /* 0x001fc8000bf05070 */
[----:B------:R-:W-:Y:S02]  /*6090*/  ISETP.NE.AND.EX P0, PT, RZ, UR41, PT, P0 ;  /* 0x00000029ff007c0c */ /* 0x000fe4000bf05300 */
[----:B-1----:R-:W-:-:S05]  /*60a0*/  @P3 IADD3 R20, P1, PT, R3, R4, RZ ;  /* 0x0000000403143210 */ /* 0x002fca0007f3e0ff */
[----:B------:R-:W-:Y:S02]  /*60b0*/  @P3 IMAD.X R21, R2, 0x1, R5, P1 ;  /* 0x0000000102153824 */ /* 0x000fe400008e0605 */
[----:B------:R-:W-:-:S04]  /*60c0*/  IMAD.MOV.U32 R5, RZ, RZ, R23 ;  /* 0x000000ffff057224 */ /* 0x000fc800078e0017 */
[----:B------:R-:W-:-:S04]  /*60d0*/  @P0 IADD3 R6, P2, PT, R3, UR40, RZ ;  /* 0x0000002803060c10 */ /* 0x000fc8000ff5e0ff */
[----:B------:R-:W-:Y:S01]  /*60e0*/  @P0 IADD3.X R7, PT, PT, R2, UR41, RZ, P2, !PT ;  /* 0x0000002902070c10 */ /* 0x000fe200097fe4ff */
[----:B--2---:R-:W-:Y:S08]  /*60f0*/  BRA.U UP0, `(.L_x_98) ;  /* 0x0000000100247547 */ /* 0x004ff0000b800000 */
        /* <DEDUP_REMOVED lines=9> */
.L_x_98:
[----:B------:R0:W-:Y:S01]  /*6190*/  @P3 STG.E desc[UR22][R20.64], R22 ;  /* 0x0000001614003986 */ /* 0x0001e2000c101916 */
[----:B------:R-:W-:Y:S01]  /*61a0*/  UISETP.NE.U32.AND UP1, UPT, UR42, URZ, UPT ;  /* 0x000000ff2a00728c */ /* 0x000fe2000bf25070 */
[----:B------:R-:W-:Y:S02]  /*61b0*/  ISETP.NE.AND P2, PT, R8, 0x1, PT ;  /* 0x000000010800780c */ /* 0x000fe40003f45270 */
        /* <DEDUP_REMOVED lines=13> */
.L_x_99:
[----:B------:R-:W-:Y:S05]  /*6290*/  @!P2 BRA `(.L_x_70) ;  /* 0x0000000800c4a947 */ /* 0x000fea0003800000 */
[----:B------:R-:W2:Y:S01]  /*62a0*/  LDCU UR40, c[0x0][0x388] ;  /* 0x00007100ff2877ac */ /* 0x000ea20008000800 */
[C---:B-1----:R-:W-:Y:S01]  /*62b0*/  IADD3 R3, PT, PT, R10.reuse, 0x1, RZ ;  /* 0x000000010a037810 */ /* 0x042fe20007ffe0ff */
[----:B0-----:R-:W-:Y:S01]  /*62c0*/  VIADD R21, R10, 0xffffffff ;  /* 0xffffffff0a157836 */ /* 0x001fe20000000000 */
[----:B------:R-:W0:Y:S01]  /*62d0*/  LDCU.64 UR42, c[0x0][0x380] ;  /* 0x00007000ff2a77ac */ /* 0x000e220008000a00 */
[----:B------:R-:W-:Y:S02]  /*62e0*/  IMAD.MOV.U32 R6, RZ, RZ, R14 ;  /* 0x000000ffff067224 */ /* 0x000fe400078e000e */
[----:B------:R-:W-:Y:S01]  /*62f0*/  IMAD.MOV.U32 R7, RZ, RZ, R11 ;  /* 0x000000ffff077224 */ /* 0x000fe200078e000b */
        /* <DEDUP_REMOVED lines=16> */
[----:B------:R3:W4:Y:S04]  /*6400*/  LDG.E.CONSTANT R7, desc[UR22][R6.64] ;  /* 0x0000001606077981 */ /* 0x000728000c1e9900 */
[----:B------:R-:W4:Y:S01]  /*6410*/  LDG.E.CONSTANT R22, desc[UR22][R22.64] ;  /* 0x0000001616167981 */ /* 0x000f22000c1e9900 */
[----:B0-----:R-:W-:-:S04]  /*6420*/  ISETP.NE.U32.AND P0, PT, RZ, UR40, PT ;  /* 0x00000028ff007c0c */ /* 0x001fc8000bf05070 */
[----:B------:R-:W-:-:S13]  /*6430*/  ISETP.NE.AND.EX P0, PT, RZ, UR41, PT, P0 ;  /* 0x00000029ff007c0c */ /* 0x000fda000bf05300 */
[----:B---3--:R-:W-:Y:S02]  /*6440*/  @P0 IADD3 R6, P1, PT, R3, UR40, RZ ;  /* 0x0000002803060c10 */ /* 0x008fe4000ff3e0ff */
[----:B--2---:R-:W-:Y:S01]  /*6450*/  ISETP.NE.U32.AND P3, PT, RZ, UR42, PT ;  /* 0x0000002aff007c0c */ /* 0x004fe2000bf65070 */
[----:B------:R-:W-:Y:S03]  /*6460*/  BSSY.RECONVERGENT B2, `(.L_x_100) ;  /* 0x0000017000027945 */ /* 0x000fe60003800200 */
[----:B------:R-:W-:Y:S01]  /*6470*/  ISETP.NE.AND.EX P3, PT, RZ, UR43, PT, P3 ;  /* 0x0000002bff007c0c */ /* 0x000fe2000bf65330 */
[----:B----4-:R-:W-:-:S04]  /*6480*/  FADD R17, R22, -R7 ;  /* 0x8000000716117221 */ /* 0x010fc80000000000 */
[----:B------:R-:W-:-:S04]  /*6490*/  FMUL R17, R17, R12 ;  /* 0x0000000c11117220 */ /* 0x000fc80000400000 */
[----:B------:R-:W-:-:S04]  /*64a0*/  FFMA R17, R18, R13, R17 ;  /* 0x0000000d12117223 */ /* 0x000fc80000000011 */
[----:B-1----:R-:W-:Y:S01]  /*64b0*/  FFMA R32, R32, -UR4, R17 ;  /* 0x8000000420207c23 */ /* 0x002fe20008000011 */
[----:B------:R-:W-:Y:S01]  /*64c0*/  FMUL R17, R0, 0.99099999666213989258 ;  /* 0x3f7db22d00117820 */ /* 0x000fe20000400000 */
[----:B------:R-:W-:-:S04]  /*64d0*/  @P0 IADD3.X R7, PT, PT, R2, UR41, RZ, P1, !PT ;  /* 0x0000002902070c10 */ /* 0x000fc80008ffe4ff */
[----:B------:R-:W-:-:S04]  /*64e0*/  FSETP.GT.AND P1, PT, |R32|, R17, PT ;  /* 0x000000112000720b */ /* 0x000fc80003f24200 */
[----:B------:R-:W-:-:S04]  /*64f0*/  FSEL R0, |R32|, R17, P1 ;  /* 0x0000001120007208 */ /* 0x000fc80000800200 */
[----:B------:R-:W-:Y:S01]  /*6500*/  IADD3 R4, PT, PT, R0, 0x1800000, RZ ;  /* 0x0180000000047810 */ /* 0x000fe20007ffe0ff */
[----:B------:R0:W-:Y:S03]  /*6510*/  @P0 STG.E desc[UR22][R6.64], R32 ;  /* 0x0000002006000986 */ /* 0x0001e6000c101916 */
[----:B------:R-:W-:-:S04]  /*6520*/  LOP3.LUT R4, R4, 0x7f800000, RZ, 0xc0, !PT ;  /* 0x7f80000004047812 */ /* 0x000fc800078ec0ff */
[----:B------:R-:W-:Y:S02]  /*6530*/  ISETP.GT.U32.AND P0, PT, R4, 0x1ffffff, PT ;  /* 0x01ffffff0400780c */ /* 0x000fe40003f04070 */
[----:B------:R-:W-:-:S11]  /*6540*/  FSETP.GT.AND P4, PT, R0, RZ, PT ;  /* 0x000000ff0000720b */ /* 0x000fd60003f84000 */
[----:B0-----:R-:W-:Y:S05]  /*6550*/  @P0 BRA `(.L_x_101) ;  /* 0x00000000000c0947 */ /* 0x001fea0003800000 */
[----:B------:R-:W-:-:S07]  /*6560*/  MOV R24, 0x6580 ;  /* 0x0000658000187802 */ /* 0x000fce0000000f00 */
[----:B------:R-:W-:Y:S05]  /*6570*/  CALL.REL.NOINC `($__internal_0_$__cuda_sm20_rcp_rn_f32_slowpath) ;  /* 0x00000008002c7944 */ /* 0x000fea0003c00000 */
[----:B------:R-:W-:Y:S05]  /*6580*/  BRA `(.L_x_102) ;  /* 0x0000000000107947 */ /* 0x000fea0003800000 */
.L_x_101:
[----:B------:R-:W0:Y:S02]  /*6590*/  MUFU.RCP R27, R0 ;  /* 0x00000000001b7308 */ /* 0x000e240000001000 */
[----:B0-----:R-:W-:-:S04]  /*65a0*/  FFMA R4, R0, R27, -1 ;  /* 0xbf80000000047423 */ /* 0x001fc8000000001b */
[----:B------:R-:W-:-:S04]  /*65b0*/  FADD.FTZ R4, -R4, -RZ ;  /* 0x800000ff04047221 */ /* 0x000fc80000010100 */
[----:B------:R-:W-:-:S07]  /*65c0*/  FFMA R27, R27, R4, R27 ;  /* 0x000000041b1b7223 */ /* 0x000fce000000001b */
.L_x_102:
[----:B------:R-:W-:Y:S05]  /*65d0*/  BSYNC.RECONVERGENT B2 ;  /* 0x0000000000027941 */ /* 0x000fea0003800200 */
.L_x_100:
[----:B------:R-:W0:Y:S01]  /*65e0*/  LDCU.64 UR40, c[0x0][0x3b8] ;  /* 0x00007700ff2877ac */ /* 0x000e220008000a00 */
[----:B------:R-:W1:Y:S01]  /*65f0*/  @P3 LDC.64 R6, c[0x0][0x3a8] ;  /* 0x0000ea00ff063b82 */ /* 0x000e620000000a00 */
[----:B------:R-:W-:Y:S01]  /*6600*/  FSEL R27, R27, RZ, P4 ;  /* 0x000000ff1b1b7208 */ /* 0x000fe20002000000 */
[----:B------:R-:W-:Y:S01]  /*6610*/  IMAD.MOV.U32 R17, RZ, RZ, 0x7fffffff ;  /* 0x7fffffffff117424 */ /* 0x000fe200078e00ff */
[----:B------:R-:W2:Y:S01]  /*6620*/  LDCU.64 UR42, c[0x0][0x3b0] ;  /* 0x00007600ff2a77ac */ /* 0x000ea20008000a00 */
[----:B0-----:R-:W-:-:S04]  /*6630*/  ISETP.NE.U32.AND P0, PT, RZ, UR40, PT ;  /* 0x00000028ff007c0c */ /* 0x001fc8000bf05070 */
[----:B------:R-:W-:Y:S02]  /*6640*/  ISETP.NE.AND.EX P0, PT, RZ, UR41, PT, P0 ;  /* 0x00000029ff007c0c */ /* 0x000fe4000bf05300 */
[----:B-1----:R-:W-:Y:S01]  /*6650*/  @P3 IADD3 R22, P1, PT, R3, R6, RZ ;  /* 0x0000000603163210 */ /* 0x002fe20007f3e0ff */
[----:B------:R-:W-:-:S04]  /*6660*/  FMUL R6, R32, R27 ;  /* 0x0000001b20067220 */ /* 0x000fc80000400000 */
        /* <DEDUP_REMOVED lines=10> */
[----:B------:R-:W-:-:S03]  /*6710*/  MOV R19, R6 ;  /* 0x0000000600137202 */ /* 0x000fc60000000f00 */
[----:B------:R-:W-:-:S04]  /*6720*/  @P1 FMUL R4, R4, R15 ;  /* 0x0000000f04041220 */ /* 0x000fc80000400000 */
[----:B------:R-:W-:-:S04]  /*6730*/  @P1 FFMA R7, R5, R16, R4 ;  /* 0x0000001005071223 */ /* 0x000fc80000000004 */
[----:B------:R-:W-:-:S07]  /*6740*/  @P1 IMAD.MOV.U32 R17, RZ, RZ, R7 ;  /* 0x000000ffff111224 */ /* 0x000fce00078e0007 */
.L_x_103:
        /* <DEDUP_REMOVED lines=9> */
[----:B------:R-:W-:Y:S02]  /*67e0*/  IADD3 R4, P3, PT, R3, UR42, RZ ;  /* 0x0000002a03047c10 */ /* 0x000fe4000ff7e0ff */
[----:B------:R-:W-:Y:S02]  /*67f0*/  I2FP.F32.S32 R5, R5 ;  /* 0x0000000500057245 */ /* 0x000fe40000201400 */
[----:B------:R-:W-:-:S02]  /*6800*/  FSETP.NE.AND P0, PT, |R17|, +INF , PT ;  /* 0x7f8000001100780b */ /* 0x000fc40003f05200 */
[----:B------:R-:W-:Y:S02]  /*6810*/  FSEL R3, R5, 1, P1 ;  /* 0x3f80000005037808 */ /* 0x000fe40000800000 */
[----:B------:R-:W-:Y:S02]  /*6820*/  IADD3.X R5, PT, PT, R2, UR43, RZ, P3, !PT ;  /* 0x0000002b02057c10 */ /* 0x000fe40009ffe4ff */
[----:B------:R-:W-:-:S05]  /*6830*/  FSEL R3, R3, RZ, P0 ;  /* 0x000000ff03037208 */ /* 0x000fca0000000000 */
[----:B------:R1:W-:Y:S02]  /*6840*/  STG.E desc[UR22][R4.64], R3 ;  /* 0x0000000304007986 */ /* 0x0003e4000c101916 */
.L_x_104:
[----:B------:R-:W-:Y:S05]  /*6850*/  @!P2 BRA `(.L_x_70) ;  /* 0x000000040054a947 */ /* 0x000fea0003800000 */
[----:B------:R-:W2:Y:S01]  /*6860*/  LDCU UR4, c[0x0][0x388] ;  /* 0x00007100ff0477ac */ /* 0x000ea20008000800 */
[----:B-1----:R-:W-:Y:S01]  /*6870*/  VIADD R3, R10, 0x2 ;  /* 0x000000020a037836 */ /* 0x002fe20000000000 */
[----:B0-----:R-:W-:Y:S01]  /*6880*/  SHF.R.S32.HI R6, RZ, 0x1f, R10 ;  /* 0x0000001fff067819 */ /* 0x001fe2000001140a */
[----:B------:R-:W-:Y:S01]  /*6890*/  IMAD.MOV.U32 R4, RZ, RZ, R14 ;  /* 0x000000ffff047224 */ /* 0x000fe200078e000e */
[----:B------:R-:W0:Y:S01]  /*68a0*/  LDCU.64 UR40, c[0x0][0x380] ;  /* 0x00007000ff2877ac */ /* 0x000e220008000a00 */
[----:B------:R-:W-:Y:S01]  /*68b0*/  IMAD.MOV.U32 R5, RZ, RZ, R11 ;  /* 0x000000ffff057224 */ /* 0x000fe200078e000b */
[----:B------:R-:W1:Y:S01]  /*68c0*/  LDCU.64 UR42, c[0x0][0x3a8] ;  /* 0x00007500ff2a77ac */ /* 0x000e620008000a00 */
[----:B--2---:R-:W-:-:S04]  /*68d0*/  IMAD.WIDE.U32 R2, R3, UR4, R4 ;  /* 0x0000000403027c25 */ /* 0x004fc8000f8e0004 */
[----:B------:R-:W-:-:S04]  /*68e0*/  IMAD.WIDE.U32 R10, R10, UR4, R4 ;  /* 0x000000040a0a7c25 */ /* 0x000fc8000f8e0004 */
[----:B------:R-:W-:Y:S01]  /*68f0*/  IMAD R5, R6, UR4, RZ ;  /* 0x0000000406057c24 */ /* 0x000fe2000f8e02ff */
[----:B------:R-:W-:Y:S01]  /*6900*/  UMOV UR4, URZ ;  /* 0x000000ff00047c82 */ /* 0x000fe20008000000 */
[----:B0-----:R-:W-:Y:S01]  /*6910*/  LEA R4, P1, R10, UR40, 0x2 ;  /* 0x000000280a047c11 */ /* 0x001fe2000f8210ff */
[----:B------:R-:W-:Y:S02]  /*6920*/  VIADD R17, R3, UR4 ;  /* 0x0000000403117c36 */ /* 0x000fe40008000000 */
[C---:B------:R-:W-:Y:S01]  /*6930*/  IMAD.SHL.U32 R3, R2.reuse, 0x4, RZ ;  /* 0x0000000402037824 */ /* 0x040fe200078e00ff */
[----:B------:R-:W-:Y:S01]  /*6940*/  IADD3 R5, PT, PT, R11, R5, RZ ;  /* 0x000000050b057210 */ /* 0x000fe20007ffe0ff */
[----:B------:R-:W0:Y:S01]  /*6950*/  LDCU UR4, c[0x0][0x390] ;  /* 0x00007200ff0477ac */ /* 0x000e220008000800 */
[----:B------:R-:W-:Y:S02]  /*6960*/  SHF.L.U64.HI R2, R2, 0x2, R17 ;  /* 0x0000000202027819 */ /* 0x000fe40000010211 */
[----:B------:R-:W-:-:S02]  /*6970*/  IADD3 R20, P0, PT, R3, UR40, RZ ;  /* 0x0000002803147c10 */ /* 0x000fc4000ff1e0ff */
[----:B------:R-:W-:Y:S02]  /*6980*/  LEA.HI.X R5, R10, UR41, R5, 0x2, P1 ;  /* 0x000000290a057c11 */ /* 0x000fe400088f1405 */
[----:B------:R-:W-:Y:S01]  /*6990*/  IADD3.X R21, PT, PT, R2, UR41, RZ, P0, !PT ;  /* 0x0000002902157c10 */ /* 0x000fe200087fe4ff */
[----:B------:R-:W2:Y:S03]  /*69a0*/  LDCU.64 UR40, c[0x0][0x3a0] ;  /* 0x00007400ff2877ac */ /* 0x000ea60008000a00 */
[----:B------:R3:W4:Y:S04]  /*69b0*/  LDG.E.CONSTANT R5, desc[UR22][R4.64] ;  /* 0x0000001604057981 */ /* 0x000728000c1e9900 */
[----:B------:R-:W4:Y:S01]  /*69c0*/  LDG.E.CONSTANT R20, desc[UR22][R20.64] ;  /* 0x0000001614147981 */ /* 0x000f22000c1e9900 */
[----:B-1----:R-:W-:Y:S01]  /*69d0*/  ISETP.NE.U32.AND P3, PT, RZ, UR42, PT ;  /* 0x0000002aff007c0c */ /* 0x002fe2000bf65070 */
[----:B------:R-:W-:Y:S03]  /*69e0*/  BSSY.RECONVERGENT B2, `(.L_x_105) ;  /* 0x000001b000027945 */ /* 0x000fe60003800200 */
[----:B------:R-:W-:-:S02]  /*69f0*/  ISETP.NE.AND.EX P3, PT, RZ, UR43, PT, P3 ;  /* 0x0000002bff007c0c */ /* 0x000fc4000bf65330 */
[----:B--2---:R-:W-:-:S04]  /*6a00*/  ISETP.NE.U32.AND P0, PT, RZ, UR40, PT ;  /* 0x00000028ff007c0c */ /* 0x004fc8000bf05070 */
[----:B------:R-:W-:-:S13]  /*6a10*/  ISETP.NE.AND.EX P0, PT, RZ, UR41, PT, P0 ;  /* 0x00000029ff007c0c */ /* 0x000fda000bf05300 */
[----:B---3--:R-:W-:Y:S01]  /*6a20*/  @P0 IADD3 R4, P1, PT, R3, UR40, RZ ;  /* 0x0000002803040c10 */ /* 0x008fe2000ff3e0ff */
[----:B----4-:R-:W-:-:S03]  /*6a30*/  FADD R11, R20, -R5 ;  /* 0x80000005140b7221 */ /* 0x010fc60000000000 */
[----:B------:R-:W-:Y:S01]  /*6a40*/  @P0 IADD3.X R5, PT, PT, R2, UR41, RZ, P1, !PT ;  /* 0x0000002902050c10 */ /* 0x000fe20008ffe4ff */
[----:B------:R-:W-:-:S04]  /*6a50*/  FMUL R11, R11, R12 ;  /* 0x0000000c0b0b7220 */ /* 0x000fc80000400000 */
[----:B------:R-:W-:-:S04]  /*6a60*/  FFMA R11, R32, R13, R11 ;  /* 0x0000000d200b7223 */ /* 0x000fc8000000000b */
[----:B0-----:R-:W-:Y:S01]  /*6a70*/  FFMA R18, R18, -UR4, R11 ;  /* 0x8000000412127c23 */ /* 0x001fe2000800000b */
[----:B------:R-:W-:-:S04]  /*6a80*/  FMUL R11, R0, 0.99099999666213989258 ;  /* 0x3f7db22d000b7820 */ /* 0x000fc80000400000 */
[----:B------:R0:W-:Y:S01]  /*6a90*/  @P0 STG.E desc[UR22][R4.64], R18 ;  /* 0x0000001204000986 */ /* 0x0001e2000c101916 */
[----:B------:R-:W-:-:S04]  /*6aa0*/  FSETP.GT.AND P1, PT, |R18|, R11, PT ;  /* 0x0000000b1200720b */ /* 0x000fc80003f24200 */
[----:B------:R-:W-:-:S04]  /*6ab0*/  FSEL R6, |R18|, R11, P1 ;  /* 0x0000000b12067208 */ /* 0x000fc80000800200 */
[C---:B------:R-:W-:Y:S01]  /*6ac0*/  FSETP.GT.AND P4, PT, R6.reuse, RZ, PT ;  /* 0x000000ff0600720b */ /* 0x040fe20003f84000 */
[----:B------:R-:W-:-:S05]  /*6ad0*/  VIADD R0, R6, 0x1800000 ;  /* 0x0180000006007836 */ /* 0x000fca0000000000 */
[----:B------:R-:W-:-:S04]  /*6ae0*/  LOP3.LUT R0, R0, 0x7f800000, RZ, 0xc0, !PT ;  /* 0x7f80000000007812 */ /* 0x000fc800078ec0ff */
[----:B------:R-:W-:-:S13]  /*6af0*/  ISETP.GT.U32.AND P0, PT, R0, 0x1ffffff, PT ;  /* 0x01ffffff0000780c */ /* 0x000fda0003f04070 */
[----:B0-----:R-:W-:Y:S05]  /*6b00*/  @P0 BRA `(.L_x_106) ;  /* 0x0000000000100947 */ /* 0x001fea0003800000 */
[----:B------:R-:W-:Y:S01]  /*6b10*/  IMAD.MOV.U32 R0, RZ, RZ, R6 ;  /* 0x000000ffff007224 */ /* 0x000fe200078e0006 */
[----:B------:R-:W-:-:S07]  /*6b20*/  MOV R24, 0x6b40 ;  /* 0x00006b4000187802 */ /* 0x000fce0000000f00 */
[----:B------:R-:W-:Y:S05]  /*6b30*/  CALL.REL.NOINC `($__internal_0_$__cuda_sm20_rcp_rn_f32_slowpath) ;  /* 0x0000000000bc7944 */ /* 0x000fea0003c00000 */
[----:B------:R-:W-:Y:S05]  /*6b40*/  BRA `(.L_x_107) ;  /* 0x0000000000107947 */ /* 0x000fea0003800000 */
.L_x_106:
[----:B------:R-:W0:Y:S02]  /*6b50*/  MUFU.RCP R27, R6 ;  /* 0x00000006001b7308 */ /* 0x000e240000001000 */
[----:B0-----:R-:W-:-:S04]  /*6b60*/  FFMA R0, R6, R27, -1 ;  /* 0xbf80000006007423 */ /* 0x001fc8000000001b */
[----:B------:R-:W-:-:S04]  /*6b70*/  FADD.FTZ R0, -R0, -RZ ;  /* 0x800000ff00007221 */ /* 0x000fc80000010100 */
[----:B------:R-:W-:-:S07]  /*6b80*/  FFMA R27, R27, R0, R27 ;  /* 0x000000001b1b7223 */ /* 0x000fce000000001b */
.L_x_107:
[----:B------:R-:W-:Y:S05]  /*6b90*/  BSYNC.RECONVERGENT B2 ;  /* 0x0000000000027941 */ /* 0x000fea0003800200 */
.L_x_105:
[----:B------:R-:W0:Y:S01]  /*6ba0*/  LDCU.64 UR40, c[0x0][0x3b8] ;  /* 0x00007700ff2877ac */ /* 0x000e220008000a00 */
[----:B------:R-:W1:Y:S01]  /*6bb0*/  @P3 LDC.64 R4, c[0x0][0x3a8] ;  /* 0x0000ea00ff043b82 */ /* 0x000e620000000a00 */
[----:B------:R-:W-:Y:S01]  /*6bc0*/  FSEL R27, R27, RZ, P4 ;  /* 0x000000ff1b1b7208 */ /* 0x000fe20002000000 */
[----:B------:R-:W-:Y:S01]  /*6bd0*/  IMAD.MOV.U32 R17, RZ, RZ, 0x7fffffff ;  /* 0x7fffffffff117424 */ /* 0x000fe200078e00ff */
[----:B------:R-:W2:Y:S03]  /*6be0*/  LDCU.64 UR42, c[0x0][0x3b0] ;  /* 0x00007600ff2a77ac */ /* 0x000ea60008000a00 */
        /* <DEDUP_REMOVED lines=9> */
[----:B------:R-:W-:-:S12]  /*6c80*/  IMAD.MOV.U32 R17, RZ, RZ, R18 ;  /* 0x000000ffff117224 */ /* 0x000fd800078e0012 */
[----:B------:R-:W-:-:S04]  /*6c90*/  @P1 FADD R0, R18, -R19 ;  /* 0x8000001312001221 */ /* 0x000fc80000000000 */
[----:B------:R-:W-:-:S04]  /*6ca0*/  @P1 FMUL R0, R0, R15 ;  /* 0x0000000f00001220 */ /* 0x000fc80000400000 */
[----:B------:R-:W-:-:S07]  /*6cb0*/  @P1 FFMA R17, R7, R16, R0 ;  /* 0x0000001007111223 */ /* 0x000fce0000000000 */
.L_x_108:
        /* <DEDUP_REMOVED lines=15> */
.L_x_70:
[----:B------:R-:W-:Y:S05]  /*6db0*/  BSYNC.RECONVERGENT B1 ;  /* 0x0000000000017941 */ /* 0x000fea0003800200 */
.L_x_69:
[----:B------:R-:W1:Y:S01]  /*6dc0*/  LDCU UR4, c[0x0][0x388] ;  /* 0x00007100ff0477ac */ /* 0x000e620008000800 */
[----:B------:R-:W-:-:S05]  /*6dd0*/  VIADD R14, R14, UR5 ;  /* 0x000000050e0e7c36 */ /* 0x000fca0008000000 */
[----:B-1----:R-:W-:-:S13]  /*6de0*/  ISETP.GE.AND P0, PT, R14, UR4, PT ;  /* 0x000000040e007c0c */ /* 0x002fda000bf06270 */
[----:B------:R-:W-:Y:S05]  /*6df0*/  @!P0 BRA `(.L_x_109) ;  /* 0xffffff9800348947 */ /* 0x000fea000383ffff */
[----:B------:R-:W-:Y:S05]  /*6e00*/  BSYNC.RECONVERGENT B0 ;  /* 0x0000000000007941 */ /* 0x000fea0003800200 */
.L_x_3:
[----:B------:R-:W-:Y:S05]  /*6e10*/  WARPSYNC.ALL ;  /* 0x0000000000007948 */ /* 0x000fea0003800000 */
[----:B------:R-:W-:Y:S05]  /*6e20*/  EXIT ;  /* 0x000000000000794d */ /* 0x000fea0003800000 */
        .weak           $__internal_0_$__cuda_sm20_rcp_rn_f32_slowpath
        .type           $__internal_0_$__cuda_sm20_rcp_rn_f32_slowpath,@function
        .size           $__internal_0_$__cuda_sm20_rcp_rn_f32_slowpath,($__internal_1_$__cuda_sm3x_div_rn_noftz_f32_slowpath - $__internal_0_$__cuda_sm20_rcp_rn_f32_slowpath)
$__internal_0_$__cuda_sm20_rcp_rn_f32_slowpath:
[----:B------:R-:W-:Y:S01]  /*6e30*/  SHF.L.U32 R21, R0, 0x1, RZ ;  /* 0x0000000100157819 */ /* 0x000fe200000006ff */
[----:B------:R-:W-:Y:S03]  /*6e40*/  BSSY.RECONVERGENT B5, `(.L_x_110) ;  /* 0x0000030000057945 */ /* 0x000fe60003800200 */
[----:B------:R-:W-:-:S04]  /*6e50*/  SHF.R.U32.HI R21, RZ, 0x18, R21 ;  /* 0x00000018ff157819 */ /* 0x000fc80000011615 */
[----:B------:R-:W-:-:S13]  /*6e60*/  ISETP.NE.U32.AND P0, PT, R21, RZ, PT ;  /* 0x000000ff1500720c */ /* 0x000fda0003f05070 */
[----:B------:R-:W-:Y:S05]  /*6e70*/  @P0 BRA `(.L_x_111) ;  /* 0x0000000000280947 */ /* 0x000fea0003800000 */
[----:B------:R-:W-:-:S05]  /*6e80*/  IMAD.SHL.U32 R21, R0, 0x2, RZ ;  /* 0x0000000200157824 */ /* 0x000fca00078e00ff */
[----:B------:R-:W-:-:S13]  /*6e90*/  ISETP.NE.AND P0, PT, R21, RZ, PT ;  /* 0x000000ff1500720c */ /* 0x000fda0003f05270 */
[----:B------:R-:W-:Y:S01]  /*6ea0*/  @P0 FFMA R26, R0, 1.84467440737095516160e+19, RZ ;  /* 0x5f800000001a0823 */ /* 0x000fe200000000ff */
[----:B------:R-:W-:Y:S08]  /*6eb0*/  @!P0 MUFU.RCP R27, R0 ;  /* 0x00000000001b8308 */ /* 0x000ff00000001000 */
[----:B------:R-:W0:Y:S02]  /*6ec0*/  @P0 MUFU.RCP R21, R26 ;  /* 0x0000001a00150308 */ /* 0x000e240000001000 */
[----:B0-----:R-:W-:-:S04]  /*6ed0*/  @P0 FFMA R28, R26, R21, -1 ;  /* 0xbf8000001a1c0423 */ /* 0x001fc80000000015 */
[----:B------:R-:W-:-:S04]  /*6ee0*/  @P0 FADD.FTZ R28, -R28, -RZ ;  /* 0x800000ff1c1c0221 */ /* 0x000fc80000010100 */
[----:B------:R-:W-:-:S04]  /*6ef0*/  @P0 FFMA R28, R21, R28, R21 ;  /* 0x0000001c151c0223 */ /* 0x000fc80000000015 */
[----:B------:R-:W-:Y:S01]  /*6f00*/  @P0 FFMA R27, R28, 1.84467440737095516160e+19, RZ ;  /* 0x5f8000001c1b0823 */ /* 0x000fe200000000ff */
[----:B------:R-:W-:Y:S06]  /*6f10*/  BRA `(.L_x_112) ;  /* 0x0000000000887947 */ /* 0x000fec0003800000 */
.L_x_111:
[----:B------:R-:W-:-:S05]  /*6f20*/  VIADD R26, R21, 0xffffff03 ;  /* 0xffffff03151a7836 */ /* 0x000fca0000000000 */
[----:B------:R-:W-:-:S13]  /*6f30*/  ISETP.GT.U32.AND P0, PT, R26, 0x1, PT ;  /* 0x000000011a00780c */ /* 0x000fda0003f04070 */
[----:B------:R-:W-:Y:S05]  /*6f40*/  @P0 BRA `(.L_x_113) ;  /* 0x0000000000780947 */ /* 0x000fea0003800000 */
[----:B------:R-:W-:Y:S01]  /*6f50*/  LOP3.LUT R35, R0, 0x7fffff, RZ, 0xc0, !PT ;  /* 0x007fffff00237812 */ /* 0x000fe200078ec0ff */
[----:B------:R-:W-:Y:S02]  /*6f60*/  IMAD.MOV.U32 R29, RZ, RZ, 0x3 ;  /* 0x00000003ff1d7424 */ /* 0x000fe400078e00ff */
[----:B------:R-:W-:Y:S01]  /*6f70*/  VIADD R21, R21, 0xffffff04 ;  /* 0xffffff0415157836 */ /* 0x000fe20000000000 */
[----:B------:R-:W-:Y:S02]  /*6f80*/  LOP3.LUT R35, R35, 0x3f800000, RZ, 0xfc, !PT ;  /* 0x3f80000023237812 */ /* 0x000fe400078efcff */
[----:B------:R-:W-:Y:S02]  /*6f90*/  SHF.L.U32 R29, R29, R26, RZ ;  /* 0x0000001a1d1d7219 */ /* 0x000fe400000006ff */
[----:B------:R-:W0:Y:S02]  /*6fa0*/  MUFU.RCP R28, R35 ;  /* 0x00000023001c7308 */ /* 0x000e240000001000 */
[----:B0-----:R-:W-:-:S04]  /*6fb0*/  FFMA R31, R35, R28, -1 ;  /* 0xbf800000231f7423 */ /* 0x001fc8000000001c */
[----:B------:R-:W-:-:S04]  /*6fc0*/  FADD.FTZ R31, -R31, -RZ ;  /* 0x800000ff1f1f7221 */ /* 0x000fc80000010100 */
[CCC-:B------:R-:W-:Y:S01]  /*6fd0*/  FFMA.RM R27, R28.reuse, R31.reuse, R28.reuse ;  /* 0x0000001f1c1b7223 */ /* 0x1c0fe2000000401c */
[----:B------:R-:W-:-:S04]  /*6fe0*/  FFMA.RP R28, R28, R31, R28 ;  /* 0x0000001f1c1c7223 */ /* 0x000fc8000000801c */
[C---:B------:R-:W-:Y:S02]  /*6ff0*/  LOP3.LUT R30, R27.reuse, 0x7fffff, RZ, 0xc0, !PT ;  /* 0x007fffff1b1e7812 */ /* 0x040fe400078ec0ff */
[----:B------:R-:W-:Y:S02]  /*7000*/  FSETP.NEU.FTZ.AND P0, PT, R27, R28, PT ;  /* 0x0000001c1b00720b */ /* 0x000fe40003f1d000 */
[----:B------:R-:W-:Y:S02]  /*7010*/  LOP3.LUT R30, R30, 0x800000, RZ, 0xfc, !PT ;  /* 0x008000001e1e7812 */ /* 0x000fe400078efcff */
[----:B------:R-:W-:Y:S02]  /*7020*/  SEL R27, RZ, 0xffffffff, !P0 ;  /* 0xffffffffff1b7807 */ /* 0x000fe40004000000 */
[----:B------:R-:W-:Y:S02]  /*7030*/  LOP3.LUT R29, R29, R30, RZ, 0xc0, !PT ;  /* 0x0000001e1d1d7212 */ /* 0x000fe400078ec0ff */
[----:B------:R-:W-:Y:S01]  /*7040*/  SHF.R.U32.HI R21, RZ, R21, R30 ;  /* 0x00000015ff157219 */ /* 0x000fe2000001161e */
[----:B------:R-:W-:Y:S01]  /*7050*/  IMAD.MOV R27, RZ, RZ, -R27 ;  /* 0x000000ffff1b7224 */ /* 0x000fe200078e0a1b */
[----:B------:R-:W-:-:S04]  /*7060*/  SHF.R.U32.HI R29, RZ, R26, R29 ;  /* 0x0000001aff1d7219 */ /* 0x000fc8000001161d */
[----:B------:R-:W-:Y:S02]  /*7070*/  LOP3.LUT P0, RZ, R27, R26, R30, 0xf8, !PT ;  /* 0x0000001a1bff7212 */ /* 0x000fe4000780f81e */
[C---:B------:R-:W-:Y:S02]  /*7080*/  LOP3.LUT P1, RZ, R29.reuse, 0x1, RZ, 0xc0, !PT ;  /* 0x000000011dff7812 */ /* 0x040fe4000782c0ff */
[----:B------:R-:W-:-:S04]  /*7090*/  LOP3.LUT P2, RZ, R29, 0x2, RZ, 0xc0, !PT ;  /* 0x000000021dff7812 */ /* 0x000fc8000784c0ff */
[----:B------:R-:W-:Y:S02]  /*70a0*/  PLOP3.LUT P0, PT, P1, P0, P2, 0xe0, 0x0 ;  /* 0x000000000000781c */ /* 0x000fe40000f01c20 */
[----:B------:R-:W-:Y:S02]  /*70b0*/  LOP3.LUT P1, RZ, R0, 0x7fffff, RZ, 0xc0, !PT ;  /* 0x007fffff00ff7812 */ /* 0x000fe4000782c0ff */
[----:B------:R-:W-:-:S05]  /*70c0*/  SEL R26, RZ, 0x1, !P0 ;  /* 0x00000001ff1a7807 */ /* 0x000fca0004000000 */
[----:B------:R-:W-:-:S05]  /*70d0*/  IMAD.MOV R26, RZ, RZ, -R26 ;  /* 0x000000ffff1a7224 */ /* 0x000fca00078e0a1a */
[----:B------:R-:W-:-:S13]  /*70e0*/  ISETP.GE.AND P0, PT, R26, RZ, PT ;  /* 0x000000ff1a00720c */ /* 0x000fda0003f06270 */
[----:B------:R-:W-:-:S05]  /*70f0*/  @!P0 IADD3 R21, PT, PT, R21, 0x1, RZ ;  /* 0x0000000115158810 */ /* 0x000fca0007ffe0ff */
[----:B------:R-:W-:-:S05]  /*7100*/  @!P1 IMAD.SHL.U32 R21, R21, 0x2, RZ ;  /* 0x0000000215159824 */ /* 0x000fca00078e00ff */
[----:B------:R-:W-:Y:S01]  /*7110*/  LOP3.LUT R27, R21, 0x80000000, R0, 0xf8, !PT ;  /* 0x80000000151b7812 */ /* 0x000fe200078ef800 */
[----:B------:R-:W-:Y:S06]  /*7120*/  BRA `(.L_x_112) ;  /* 0x0000000000047947 */ /* 0x000fec0003800000 */
.L_x_113:
[----:B------:R0:W1:Y:S02]  /*7130*/  MUFU.RCP R27, R0 ;  /* 0x00000000001b7308 */ /* 0x0000640000001000 */
.L_x_112:
[----:B------:R-:W-:Y:S05]  /*7140*/  BSYNC.RECONVERGENT B5 ;  /* 0x0000000000057941 */ /* 0x000fea0003800200 */
.L_x_110:
[----:B------:R-:W-:Y:S02]  /*7150*/  IMAD.MOV.U32 R28, RZ, RZ, R24 ;  /* 0x000000ffff1c7224 */ /* 0x000fe400078e0018 */
[----:B------:R-:W-:-:S04]  /*7160*/  IMAD.MOV.U32 R29, RZ, RZ, 0x0 ;  /* 0x00000000ff1d7424 */ /* 0x000fc800078e00ff */
[----:B01----:R-:W-:Y:S05]  /*7170*/  RET.REL.NODEC R28 `(bandpass_many_series_one_param_time_major_from_hp_f32) ;  /* 0xffffff8c1ca07950 */ /* 0x003fea0003c3ffff */
        .weak           $__internal_1_$__cuda_sm3x_div_rn_noftz_f32_slowpath
        .type           $__internal_1_$__cuda_sm3x_div_rn_noftz_f32_slowpath,@function
        .size           $__internal_1_$__cuda_sm3x_div_rn_noftz_f32_slowpath,(.L_x_271 - $__internal_1_$__cuda_sm3x_div_rn_noftz_f32_slowpath)
$__internal_1_$__cuda_sm3x_div_rn_noftz_f32_slowpath:
[----:B------:R-:W-:Y:S02]  /*7180*/  SHF.R.U32.HI R5, RZ, 0x17, R3 ;  /* 0x00000017ff057819 */ /* 0x000fe40000011603 */
[----:B------:R-:W-:Y:S02]  /*7190*/  SHF.R.U32.HI R4, RZ, 0x17, R0 ;  /* 0x00000017ff047819 */ /* 0x000fe40000011600 */
[----:B------:R-:W-:Y:S02]  /*71a0*/  LOP3.LUT R10, R5, 0xff, RZ, 0xc0, !PT ;  /* 0x000000ff050a7812 */ /* 0x000fe400078ec0ff */
[----:B------:R-:W-:-:S03]  /*71b0*/  LOP3.LUT R8, R4, 0xff, RZ, 0xc0, !PT ;  /* 0x000000ff04087812 */ /* 0x000fc600078ec0ff */
[----:B------:R-:W-:Y:S02]  /*71c0*/  VIADD R6, R10, 0xffffffff ;  /* 0xffffffff0a067836 */ /* 0x000fe40000000000 */
[----:B------:R-:W-:-:S03]  /*71d0*/  VIADD R5, R8, 0xffffffff ;  /* 0xffffffff08057836 */ /* 0x000fc60000000000 */
[----:B------:R-:W-:-:S04]  /*71e0*/  ISETP.GT.U32.AND P0, PT, R6, 0xfd, PT ;  /* 0x000000fd0600780c */ /* 0x000fc80003f04070 */
[----:B------:R-:W-:-:S13]  /*71f0*/  ISETP.GT.U32.OR P0, PT, R5, 0xfd, P0 ;  /* 0x000000fd0500780c */ /* 0x000fda0000704470 */
[----:B------:R-:W-:Y:S01]  /*7200*/  @!P0 IMAD.MOV.U32 R4, RZ, RZ, RZ ;  /* 0x000000ffff048224 */ /* 0x000fe200078e00ff */
[----:B------:R-:W-:Y:S06]  /*7210*/  @!P0 BRA `(.L_x_114) ;  /* 0x00000000005c8947 */ /* 0x000fec0003800000 */
[----:B------:R-:W-:Y:S02]  /*7220*/  FSETP.GTU.FTZ.AND P0, PT, |R0|, +INF , PT ;  /* 0x7f8000000000780b */ /* 0x000fe40003f1c200 */
[----:B------:R-:W-:-:S04]  /*7230*/  FSETP.GTU.FTZ.AND P1, PT, |R3|, +INF , PT ;  /* 0x7f8000000300780b */ /* 0x000fc80003f3c200 */
[----:B------:R-:W-:-:S13]  /*7240*/  PLOP3.LUT P0, PT, P0, P1, PT, 0xf8, 0x8f ;  /* 0x00000000008f781c */ /* 0x000fda0000703f70 */
[----:B------:R-:W-:Y:S05]  /*7250*/  @P0 BRA `(.L_x_115) ;  /* 0x0000000400440947 */ /* 0x000fea0003800000 */
[----:B------:R-:W-:-:S13]  /*7260*/  LOP3.LUT P0, RZ, R3, 0x7fffffff, R0, 0xc8, !PT ;  /* 0x7fffffff03ff7812 */ /* 0x000fda000780c800 */
[----:B------:R-:W-:Y:S05]  /*7270*/  @!P0 BRA `(.L_x_116) ;  /* 0x0000000400348947 */ /* 0x000fea0003800000 */
[C---:B------:R-:W-:Y:S02]  /*7280*/  FSETP.NEU.FTZ.AND P0, PT, |R0|.reuse, +INF , PT ;  /* 0x7f8000000000780b */ /* 0x040fe40003f1d200 */
[----:B------:R-:W-:Y:S02]  /*7290*/  FSETP.NEU.FTZ.AND P2, PT, |R3|, +INF , PT ;  /* 0x7f8000000300780b */ /* 0x000fe40003f5d200 */
[----:B------:R-:W-:-:S11]  /*72a0*/  FSETP.NEU.FTZ.AND P1, PT, |R0|, +INF , PT ;  /* 0x7f8000000000780b */ /* 0x000fd60003f3d200 */
[----:B------:R-:W-:Y:S05]  /*72b0*/  @!P2 BRA !P0, `(.L_x_116) ;  /* 0x000000040024a947 */ /* 0x000fea0004000000 */
[----:B------:R-:W-:-:S04]  /*72c0*/  LOP3.LUT P0, RZ, R0, 0x7fffffff, RZ, 0xc0, !PT ;  /* 0x7fffffff00ff7812 */ /* 0x000fc8000780c0ff */
[----:B------:R-:W-:-:S13]  /*72d0*/  PLOP3.LUT P0, PT, P2, P0, PT, 0x2f, 0xf2 ;  /* 0x0000000000f2781c */ /* 0x000fda0001700577 */
[----:B------:R-:W-:Y:S05]  /*72e0*/  @P0 BRA `(.L_x_117) ;  /* 0x0000000400100947 */ /* 0x000fea0003800000 */
[----:B------:R-:W-:-:S04]  /*72f0*/  LOP3.LUT P0, RZ, R3, 0x7fffffff, RZ, 0xc0, !PT ;  /* 0x7fffffff03ff7812 */ /* 0x000fc8000780c0ff */
[----:B------:R-:W-:-:S13]  /*7300*/  PLOP3.LUT P0, PT, P1, P0, PT, 0x2f, 0xf2 ;  /* 0x0000000000f2781c */ /* 0x000fda0000f00577 */
[----:B------:R-:W-:Y:S05]  /*7310*/  @P0 BRA `(.L_x_118) ;  /* 0x0000000000f80947 */ /* 0x000fea0003800000 */
[----:B------:R-:W-:Y:S02]  /*7320*/  ISETP.GE.AND P0, PT, R5, RZ, PT ;  /* 0x000000ff0500720c */ /* 0x000fe40003f06270 */
[----:B------:R-:W-:-:S11]  /*7330*/  ISETP.GE.AND P1, PT, R6, RZ, PT ;  /* 0x000000ff0600720c */ /* 0x000fd60003f26270 */
[----:B------:R-:W-:Y:S01]  /*7340*/  @P0 MOV R4, RZ ;  /* 0x000000ff00040202 */ /* 0x000fe20000000f00 */
[----:B------:R-:W-:Y:S02]  /*7350*/  @!P0 IMAD.MOV.U32 R4, RZ, RZ, -0x40 ;  /* 0xffffffc0ff048424 */ /* 0x000fe400078e00ff */
[----:B------:R-:W-:Y:S01]  /*7360*/  @!P0 FFMA R0, R0, 1.84467440737095516160e+19, RZ ;  /* 0x5f80000000008823 */ /* 0x000fe200000000ff */
[----:B------:R-:W-:Y:S01]  /*7370*/  @!P1 FFMA R3, R3, 1.84467440737095516160e+19, RZ ;  /* 0x5f80000003039823 */ /* 0x000fe200000000ff */
[----:B------:R-:W-:-:S07]  /*7380*/  @!P1 VIADD R4, R4, 0x40 ;  /* 0x0000004004049836 */ /* 0x000fce0000000000 */
.L_x_114:
[----:B------:R-:W-:-:S05]  /*7390*/  LEA R6, R10, 0xc0800000, 0x17 ;  /* 0xc08000000a067811 */ /* 0x000fca00078eb8ff */
[----:B------:R-:W-:Y:S02]  /*73a0*/  IMAD.IADD R6, R3, 0x1, -R6 ;  /* 0x0000000103067824 */ /* 0x000fe400078e0a06 */
[----:B------:R-:W-:Y:S02]  /*73b0*/  VIADD R3, R8, 0xffffff81 ;  /* 0xffffff8108037836 */ /* 0x000fe40000000000 */
[----:B------:R-:W0:Y:S01]  /*73c0*/  MUFU.RCP R5, R6 ;  /* 0x0000000600057308 */ /* 0x000e220000001000 */
[----:B------:R-:W-:Y:S01]  /*73d0*/  FADD.FTZ R7, -R6, -RZ ;  /* 0x800000ff06077221 */ /* 0x000fe20000010100 */
[C---:B------:R-:W-:Y:S01]  /*73e0*/  IMAD R0, R3.reuse, -0x800000, R0 ;  /* 0xff80000003007824 */ /* 0x040fe200078e0200 */
[----:B------:R-:W-:-:S05]  /*73f0*/  IADD3 R3, PT, PT, R3, 0x7f, -R10 ;  /* 0x0000007f03037810 */ /* 0x000fca0007ffe80a */
[----:B------:R-:W-:Y:S02]  /*7400*/  IMAD.IADD R3, R3, 0x1, R4 ;  /* 0x0000000103037824 */ /* 0x000fe400078e0204 */
[----:B0-----:R-:W-:-:S04]  /*7410*/  FFMA R8, R5, R7, 1 ;  /* 0x3f80000005087423 */ /* 0x001fc80000000007 */
[----:B------:R-:W-:-:S04]  /*7420*/  FFMA R12, R5, R8, R5 ;  /* 0x00000008050c7223 */ /* 0x000fc80000000005 */
[----:B------:R-:W-:-:S04]  /*7430*/  FFMA R5, R0, R12, RZ ;  /* 0x0000000c00057223 */ /* 0x000fc800000000ff */
[----:B------:R-:W-:-:S04]  /*7440*/  FFMA R8, R7, R5, R0 ;  /* 0x0000000507087223 */ /* 0x000fc80000000000 */
[----:B------:R-:W-:-:S04]  /*7450*/  FFMA R9, R12, R8, R5 ;  /* 0x000000080c097223 */ /* 0x000fc80000000005 */
[----:B------:R-:W-:-:S04]  /*7460*/  FFMA R8, R7, R9, R0 ;  /* 0x0000000907087223 */ /* 0x000fc80000000000 */
[----:B------:R-:W-:-:S05]  /*7470*/  FFMA R5, R12, R8, R9 ;  /* 0x000000080c057223 */ /* 0x000fca0000000009 */
[----:B------:R-:W-:-:S04]  /*7480*/  SHF.R.U32.HI R0, RZ, 0x17, R5 ;  /* 0x00000017ff007819 */ /* 0x000fc80000011605 */
[----:B------:R-:W-:-:S05]  /*7490*/  LOP3.LUT R0, R0, 0xff, RZ, 0xc0, !PT ;  /* 0x000000ff00007812 */ /* 0x000fca00078ec0ff */
[----:B------:R-:W-:-:S05]  /*74a0*/  IMAD.IADD R6, R0, 0x1, R3 ;  /* 0x0000000100067824 */ /* 0x000fca00078e0203 */
[----:B------:R-:W-:-:S04]  /*74b0*/  IADD3 R0, PT, PT, R6, -0x1, RZ ;  /* 0xffffffff06007810 */ /* 0x000fc80007ffe0ff */
[----:B------:R-:W-:-:S13]  /*74c0*/  ISETP.GE.U32.AND P0, PT, R0, 0xfe, PT ;  /* 0x000000fe0000780c */ /* 0x000fda0003f06070 */
[----:B------:R-:W-:Y:S05]  /*74d0*/  @!P0 BRA `(.L_x_119) ;  /* 0x0000000000808947 */ /* 0x000fea0003800000 */
[----:B------:R-:W-:-:S13]  /*74e0*/  ISETP.GT.AND P0, PT, R6, 0xfe, PT ;  /* 0x000000fe0600780c */ /* 0x000fda0003f04270 */
[----:B------:R-:W-:Y:S05]  /*74f0*/  @P0 BRA `(.L_x_120) ;  /* 0x00000000006c0947 */ /* 0x000fea0003800000 */
[----:B------:R-:W-:-:S13]  /*7500*/  ISETP.GE.AND P0, PT, R6, 0x1, PT ;  /* 0x000000010600780c */ /* 0x000fda0003f06270 */
[----:B------:R-:W-:Y:S05]  /*7510*/  @P0 BRA `(.L_x_121) ;  /* 0x0000000000980947 */ /* 0x000fea0003800000 */
[----:B------:R-:W-:Y:S02]  /*7520*/  ISETP.GE.AND P0, PT, R6, -0x18, PT ;  /* 0xffffffe80600780c */ /* 0x000fe40003f06270 */
[----:B------:R-:W-:-:S11]  /*7530*/  LOP3.LUT R5, R5, 0x80000000, RZ, 0xc0, !PT ;  /* 0x8000000005057812 */ /* 0x000fd600078ec0ff */
[----:B------:R-:W-:Y:S05]  /*7540*/  @!P0 BRA `(.L_x_121) ;  /* 0x00000000008c8947 */ /* 0x000fea0003800000 */
[-CC-:B------:R-:W-:Y:S01]  /*7550*/  FFMA.RZ R0, R12, R8.reuse, R9.reuse ;  /* 0x000000080c007223 */ /* 0x180fe2000000c009 */
[----:B------:R-:W-:Y:S02]  /*7560*/  VIADD R7, R6, 0x20 ;  /* 0x0000002006077836 */ /* 0x000fe40000000000 */
[-CC-:B------:R-:W-:Y:S01]  /*7570*/  FFMA.RM R3, R12, R8.reuse, R9.reuse ;  /* 0x000000080c037223 */ /* 0x180fe20000004009 */
[----:B------:R-:W-:Y:S02]  /*7580*/  ISETP.NE.AND P2, PT, R6, RZ, PT ;  /* 0x000000ff0600720c */ /* 0x000fe40003f45270 */
[----:B------:R-:W-:Y:S01]  /*7590*/  LOP3.LUT R4, R0, 0x7fffff, RZ, 0xc0, !PT ;  /* 0x007fffff00047812 */ /* 0x000fe200078ec0ff */
[----:B------:R-:W-:Y:S01]  /*75a0*/  FFMA.RP R0, R12, R8, R9 ;  /* 0x000000080c007223 */ /* 0x000fe20000008009 */
[----:B------:R-:W-:Y:S01]  /*75b0*/  ISETP.NE.AND P1, PT, R6, RZ, PT ;  /* 0x000000ff0600720c */ /* 0x000fe20003f25270 */
[----:B------:R-:W-:Y:S01]  /*75c0*/  IMAD.MOV R6, RZ, RZ, -R6 ;  /* 0x000000ffff067224 */ /* 0x000fe200078e0a06 */
[----:B------:R-:W-:-:S02]  /*75d0*/  LOP3.LUT R4, R4, 0x800000, RZ, 0xfc, !PT ;  /* 0x0080000004047812 */ /* 0x000fc400078efcff */
[----:B------:R-:W-:Y:S02]  /*75e0*/  FSETP.NEU.FTZ.AND P0, PT, R0, R3, PT ;  /* 0x000000030000720b */ /* 0x000fe40003f1d000 */
[----:B------:R-:W-:Y:S02]  /*75f0*/  SHF.L.U32 R7, R4, R7, RZ ;  /* 0x0000000704077219 */ /* 0x000fe400000006ff */
[----:B------:R-:W-:Y:S02]  /*7600*/  SEL R3, R6, RZ, P2 ;  /* 0x000000ff06037207 */ /* 0x000fe40001000000 */
[----:B------:R-:W-:Y:S02]  /*7610*/  ISETP.NE.AND P1, PT, R7, RZ, P1 ;  /* 0x000000ff0700720c */ /* 0x000fe40000f25270 */
[----:B------:R-:W-:Y:S02]  /*7620*/  SHF.R.U32.HI R3, RZ, R3, R4 ;  /* 0x00000003ff037219 */ /* 0x000fe40000011604 */
[----:B------:R-:W-:-:S02]  /*7630*/  PLOP3.LUT P0, PT, P0, P1, PT, 0xf8, 0x8f ;  /* 0x00000000008f781c */ /* 0x000fc40000703f70 */
[----:B------:R-:W-:Y:S02]  /*7640*/  SHF.R.U32.HI R7, RZ, 0x1, R3 ;  /* 0x00000001ff077819 */ /* 0x000fe40000011603 */
[----:B------:R-:W-:-:S04]  /*7650*/  SEL R0, RZ, 0x1, !P0 ;  /* 0x00000001ff007807 */ /* 0x000fc80004000000 */
[----:B------:R-:W-:-:S04]  /*7660*/  LOP3.LUT R0, R0, 0x1, R7, 0xf8, !PT ;  /* 0x0000000100007812 */ /* 0x000fc800078ef807 */
[----:B------:R-:W-:-:S05]  /*7670*/  LOP3.LUT R0, R0, R3, RZ, 0xc0, !PT ;  /* 0x0000000300007212 */ /* 0x000fca00078ec0ff */
[----:B------:R-:W-:-:S05]  /*7680*/  IMAD.IADD R0, R7, 0x1, R0 ;  /* 0x0000000107007824 */ /* 0x000fca00078e0200 */
[----:B------:R-:W-:Y:S01]  /*7690*/  LOP3.LUT R5, R0, R5, RZ, 0xfc, !PT ;  /* 0x0000000500057212 */ /* 0x000fe200078efcff */
[----:B------:R-:W-:Y:S06]  /*76a0*/  BRA `(.L_x_121) ;  /* 0x0000000000347947 */ /* 0x000fec0003800000 */
.L_x_120:
[----:B------:R-:W-:-:S04]  /*76b0*/  LOP3.LUT R5, R5, 0x80000000, RZ, 0xc0, !PT ;  /* 0x8000000005057812 */ /* 0x000fc800078ec0ff */
[----:B------:R-:W-:Y:S01]  /*76c0*/  LOP3.LUT R5, R5, 0x7f800000, RZ, 0xfc, !PT ;  /* 0x7f80000005057812 */ /* 0x000fe200078efcff */
[----:B------:R-:W-:Y:S06]  /*76d0*/  BRA `(.L_x_121) ;  /* 0x0000000000287947 */ /* 0x000fec0003800000 */
.L_x_119:
[----:B------:R-:W-:Y:S01]  /*76e0*/  IMAD R5, R3, 0x800000, R5 ;  /* 0x0080000003057824 */ /* 0x000fe200078e0205 */
[----:B------:R-:W-:Y:S06]  /*76f0*/  BRA `(.L_x_121) ;  /* 0x0000000000207947 */ /* 0x000fec0003800000 */
.L_x_118:
[----:B------:R-:W-:-:S04]  /*7700*/  LOP3.LUT R0, R3, 0x80000000, R0, 0x48, !PT ;  /* 0x8000000003007812 */ /* 0x000fc800078e4800 */
[----:B------:R-:W-:Y:S01]  /*7710*/  LOP3.LUT R5, R0, 0x7f800000, RZ, 0xfc, !PT ;  /* 0x7f80000000057812 */ /* 0x000fe200078efcff */
[----:B------:R-:W-:Y:S06]  /*7720*/  BRA `(.L_x_121) ;  /* 0x0000000000147947 */ /* 0x000fec0003800000 */
.L_x_117:
[----:B------:R-:W-:Y:S01]  /*7730*/  LOP3.LUT R5, R3, 0x80000000, R0, 0x48, !PT ;  /* 0x8000000003057812 */ /* 0x000fe200078e4800 */
[----:B------:R-:W-:Y:S06]  /*7740*/  BRA `(.L_x_121) ;  /* 0x00000000000c7947 */ /* 0x000fec0003800000 */
.L_x_116:
[----:B------:R-:W0:Y:S01]  /*7750*/  MUFU.RSQ R5, -QNAN ;  /* 0xffc0000000057908 */ /* 0x000e220000001400 */
[----:B------:R-:W-:Y:S05]  /*7760*/  BRA `(.L_x_121) ;  /* 0x0000000000047947 */ /* 0x000fea0003800000 */
.L_x_115:
[----:B------:R-:W-:-:S07]  /*7770*/  FADD.FTZ R5, R0, R3 ;  /* 0x0000000300057221 */ /* 0x000fce0000010000 */
.L_x_121:
[----:B------:R-:W-:-:S04]  /*7780*/  IMAD.MOV.U32 R3, RZ, RZ, 0x0 ;  /* 0x00000000ff037424 */ /* 0x000fc800078e00ff */
[----:B0-----:R-:W-:Y:S05]  /*7790*/  RET.REL.NODEC R2 `(bandpass_many_series_one_param_time_major_from_hp_f32) ;  /* 0xffffff8802187950 */ /* 0x001fea0003c3ffff */
.L_x_122:
[----:B------:R-:W-:-:S00]  /*77a0*/  BRA `(.L_x_122) ;  /* 0xfffffffc00fc7947 */ /* 0x000fc0000383ffff */
[----:B------:R-:W-:-:S00]  /*77b0*/  NOP ;  /* 0x0000000000007918 */ /* 0x000fc00000000000 */
        /* <DEDUP_REMOVED lines=12> */
.L_x_271:


//--------------------- .text.bandpass_batch_from_hp_f32 --------------------------
	.section	.text.bandpass_batch_from_hp_f32,"ax",@progbits
	.align	128
        .global         bandpass_batch_from_hp_f32
        .type           bandpass_batch_from_hp_f32,@function
        .size           bandpass_batch_from_hp_f32,(.L_x_273 - bandpass_batch_from_hp_f32)
        .other          bandpass_batch_from_hp_f32,@"STO_CUDA_ENTRY STV_DEFAULT"
bandpass_batch_from_hp_f32:
.text.bandpass_batch_from_hp_f32:
[----:B------:R-:W-:Y:S01]  /*0000*/  LDC R1, c[0x0][0x37c] ;  /* 0x0000df00ff017b82 */ /* 0x000fe20000000800 */
[----:B------:R-:W0:Y:S07]  /*0010*/  S2R R14, SR_TID.X ;  /* 0x00000000000e7919 */ /* 0x000e2e0000002100 */
[----:B------:R-:W0:Y:S01]  /*0020*/  S2UR UR4, SR_CTAID.X ;  /* 0x00000000000479c3 */ /* 0x000e220000002500 */
[----:B------:R-:W1:Y:S07]  /*0030*/  LDCU UR5, c[0x0][0x3b0] ;  /* 0x00007600ff0577ac */ /* 0x000e6e0008000800 */
[----:B------:R-:W0:Y:S02]  /*0040*/  LDC R13, c[0x0][0x360] ;  /* 0x0000d800ff0d7b82 */ /* 0x000e240000000800 */
[----:B0-----:R-:W-:-:S05]  /*0050*/  IMAD R14, R13, UR4, R14 ;  /* 0x000000040d0e7c24 */ /* 0x001fca000f8e020e */
[----:B-1----:R-:W-:-:S13]  /*0060*/  ISETP.GE.AND P0, PT, R14, UR5, PT ;  /* 0x000000050e007c0c */ /* 0x002fda000bf06270 */
[----:B------:R-:W-:Y:S05]  /*0070*/  @P0 EXIT ;  /* 0x000000000000094d */ /* 0x000fea0003800000 */
[----:B------:R-:W0:Y:S01]  /*0080*/  LDCU.64 UR12, c[0x0][0x3b8] ;  /* 0x00007700ff0c77ac */ /* 0x000e220008000a00 */
[----:B------:R-:W-:Y:S01]  /*0090*/  BSSY.RECONVERGENT B1, `(.L_x_123) ;  /* 0x00005c3000017945 */ /* 0x000fe20003800200 */
[----:B------:R-:W1:Y:S01]  /*00a0*/  LDCU.128 UR16, c[0x0][0x3c0] ;  /* 0x00007800ff1077ac */ /* 0x000e620008000c00 */
[----:B------:R-:W2:Y:S01]  /*00b0*/  LDCU.64 UR14, c[0x0][0x3d0] ;  /* 0x00007a00ff0e77ac */ /* 0x000ea20008000a00 */
[----:B------:R-:W3:Y:S01]  /*00c0*/  LDCU UR23, c[0x0][0x370] ;  /* 0x00006e00ff1777ac */ /* 0x000ee20008000800 */
[----:B------:R-:W4:Y:S01]  /*00d0*/  LDCU UR4, c[0x0][0x38c] ;  /* 0x00007180ff0477ac */ /* 0x000f220008000800 */
[----:B0-----:R-:W-:Y:S02]  /*00e0*/  UIADD3 UR8, UP0, UPT, UR12, 0x8, URZ ;  /* 0x000000080c087890 */ /* 0x001fe4000ff1e0ff */
[----:B-1----:R-:W-:Y:S02]  /*00f0*/  UIADD3 UR6, UP1, UPT, UR16, 0x8, URZ ;  /* 0x0000000810067890 */ /* 0x002fe4000ff3e0ff */
[----:B------:R-:W-:-:S02]  /*0100*/  UIADD3 UR7, UP3, UPT, UR18, 0x8, URZ ;  /* 0x0000000812077890 */ /* 0x000fc4000ff7e0ff */
[----:B--2---:R-:W-:Y:S02]  /*0110*/  UIADD3 UR9, UP2, UPT, UR14, 0x8, URZ ;  /* 0x000000080e097890 */ /* 0x004fe4000ff5e0ff */
[----:B------:R-:W-:Y:S01]  /*0120*/  UIADD3.X UR12, UPT, UPT, URZ, UR13, URZ, UP0, !UPT ;  /* 0x0000000dff0c7290 */ /* 0x000fe200087fe4ff */
[----:B---3--:R-:W-:Y:S01]  /*0130*/  IMAD R13, R13, UR23, RZ ;  /* 0x000000170d0d7c24 */ /* 0x008fe2000f8e02ff */
[----:B------:R-:W0:Y:S01]  /*0140*/  LDCU.64 UR20, c[0x0][0x358] ;  /* 0x00006b00ff1477ac */ /* 0x000e220008000a00 */
[----:B----4-:R-:W-:Y:S01]  /*0150*/  USHF.R.S32.HI UR14, URZ, 0x1f, UR4 ;  /* 0x0000001fff0e7899 */ /* 0x010fe20008011404 */
[----:B------:R-:W1:Y:S01]  /*0160*/  LDCU UR22, c[0x0][0x38c] ;  /* 0x00007180ff1677ac */ /* 0x000e620008000800 */
[----:B------:R-:W-:Y:S02]  /*0170*/  UIADD3.X UR10, UPT, UPT, URZ, UR17, URZ, UP1, !UPT ;  /* 0x00000011ff0a7290 */ /* 0x000fe40008ffe4ff */
[----:B------:R-:W-:Y:S02]  /*0180*/  UIADD3.X UR11, UPT, UPT, URZ, UR19, URZ, UP3, !UPT ;  /* 0x00000013ff0b7290 */ /* 0x000fe40009ffe4ff */
[----:B------:R-:W-:-:S02]  /*0190*/  UIADD3.X UR13, UPT, UPT, URZ, UR15, URZ, UP2, !UPT ;  /* 0x0000000fff0d7290 */ /* 0x000fc400097fe4ff */
[----:B------:R-:W-:-:S12]  /*01a0*/  UIMAD.WIDE UR4, UR4, 0x4, URZ ;  /* 0x00000004040478a5 */ /* 0x000fd8000f8e02ff */
.L_x_253:
[----:B0-234-:R-:W2:Y:S01]  /*01b0*/  LDC.64 R2, c[0x0][0x390] ;  /* 0x0000e400ff027b82 */ /* 0x01dea20000000a00 */
[----:B------:R-:W3:Y:S01]  /*01c0*/  LDCU UR15, c[0x0][0x388] ;  /* 0x00007100ff0f77ac */ /* 0x000ee20008000800 */
[----:B--2---:R-:W-:-:S05]  /*01d0*/  IMAD.WIDE R2, R14, 0x4, R2 ;  /* 0x000000040e027825 */ /* 0x004fca00078e0202 */
[----:B0-----:R-:W3:Y:S01]  /*01e0*/  LDG.E.CONSTANT R15, desc[UR20][R2.64] ;  /* 0x00000014020f7981 */ /* 0x001ee2000c1e9900 */
[----:B------:R-:W-:Y:S01]  /*01f0*/  BSSY.RECONVERGENT B0, `(.L_x_124) ;  /* 0x00005a8000007945 */ /* 0x000fe20003800200 */
[----:B---3--:R-:W-:-:S04]  /*0200*/  ISETP.GE.AND P0, PT, R15, UR15, PT ;  /* 0x0000000f0f007c0c */ /* 0x008fc8000bf06270 */
[----:B------:R-:W-:-:S13]  /*0210*/  ISETP.LT.OR P0, PT, R15, RZ, P0 ;  /* 0x000000ff0f00720c */ /* 0x000fda0000701670 */
[----:B-----5:R-:W-:Y:S05]  /*0220*/  @P0 BRA `(.L_x_125) ;  /* 0x0000005800900947 */ /* 0x020fea0003800000 */
[----:B------:R-:W0:Y:S01]  /*0230*/  LDCU.64 UR16, c[0x0][0x398] ;  /* 0x00007300ff1077ac */ /* 0x000e220008000a00 */
[C---:B------:R-:W-:Y:S01]  /*0240*/  IMAD.SHL.U32 R18, R14.reuse, 0x4, RZ ;  /* 0x000000040e127824 */ /* 0x040fe200078e00ff */
[----:B------:R-:W-:Y:S01]  /*0250*/  SHF.R.S32.HI R5, RZ, 0x1f, R14 ;  /* 0x0000001fff057819 */ /* 0x000fe2000001140e */
[----:B------:R-:W2:Y:S03]  /*0260*/  LDCU.128 UR24, c[0x0][0x3a0] ;  /* 0x00007400ff1877ac */ /* 0x000ea60008000c00 */
[----:B------:R-:W-:Y:S01]  /*0270*/  SHF.L.U64.HI R0, R14, 0x2, R5 ;  /* 0x000000020e007819 */ /* 0x000fe20000010205 */
[----:B------:R-:W3:Y:S01]  /*0280*/  LDCU UR15, c[0x0][0x38c] ;  /* 0x00007180ff0f77ac */ /* 0x000ee20008000800 */
[C---:B0-----:R-:W-:Y:S02]  /*0290*/  IADD3 R2, P0, PT, R18.reuse, UR16, RZ ;  /* 0x0000001012027c10 */ /* 0x041fe4000ff1e0ff */
[----:B--2---:R-:W-:-:S02]  /*02a0*/  IADD3 R16, P1, PT, R18, UR24, RZ ;  /* 0x0000001812107c10 */ /* 0x004fc4000ff3e0ff */
[----:B------:R-:W-:Y:S02]  /*02b0*/  IADD3 R18, P2, PT, R18, UR26, RZ ;  /* 0x0000001a12127c10 */ /* 0x000fe4000ff5e0ff */
[C---:B------:R-:W-:Y:S02]  /*02c0*/  IADD3.X R3, PT, PT, R0.reuse, UR17, RZ, P0, !PT ;  /* 0x0000001100037c10 */ /* 0x040fe400087fe4ff */
[C---:B------:R-:W-:Y:S02]  /*02d0*/  IADD3.X R19, PT, PT, R0.reuse, UR27, RZ, P2, !PT ;  /* 0x0000001b00137c10 */ /* 0x040fe400097fe4ff */
[----:B------:R-:W-:Y:S01]  /*02e0*/  IADD3.X R17, PT, PT, R0, UR25, RZ, P1, !PT ;  /* 0x0000001900117c10 */ /* 0x000fe20008ffe4ff */
[----:B------:R-:W2:Y:S04]  /*02f0*/  LDG.E.CONSTANT R12, desc[UR20][R2.64] ;  /* 0x00000014020c7981 */ /* 0x000ea8000c1e9900 */
[----:B------:R-:W4:Y:S04]  /*0300*/  LDG.E.CONSTANT R18, desc[UR20][R18.64] ;  /* 0x0000001412127981 */ /* 0x000f28000c1e9900 */
[----:B------:R-:W5:Y:S01]  /*0310*/  LDG.E.CONSTANT R11, desc[UR20][R16.64] ;  /* 0x00000014100b7981 */ /* 0x000f62000c1e9900 */
[----:B---3--:R-:W-:Y:S01]  /*0320*/  IMAD.WIDE.U32 R6, R15, UR15, RZ ;  /* 0x0000000f0f067c25 */ /* 0x008fe2000f8e00ff */
[----:B------:R-:W-:Y:S01]  /*0330*/  BSSY.RECONVERGENT B2, `(.L_x_126) ;  /* 0x0000051000027945 */ /* 0x000fe20003800200 */
[----:B------:R-:W-:-:S02]  /*0340*/  PLOP3.LUT P0, PT, PT, PT, PT, 0x80, 0x8 ;  /* 0x000000000008781c */ /* 0x000fc40003f0f070 */
[----:B------:R-:W-:Y:S02]  /*0350*/  IMAD.MOV.U32 R10, RZ, RZ, RZ ;  /* 0x000000ffff0a7224 */ /* 0x000fe400078e00ff */
[----:B------:R-:W-:Y:S02]  /*0360*/  IMAD.MOV.U32 R9, RZ, RZ, RZ ;  /* 0x000000ffff097224 */ /* 0x000fe400078e00ff */
[----:B------:R-:W-:Y:S01]  /*0370*/  IMAD R15, R15, UR14, R7 ;  /* 0x0000000e0f0f7c24 */ /* 0x000fe2000f8e0207 */
[----:B----4-:R-:W-:Y:S01]  /*0380*/  ISETP.GE.AND P1, PT, R18, 0x1, PT ;  /* 0x000000011200780c */ /* 0x010fe20003f26270 */
[C---:B--2---:R-:W-:Y:S01]  /*0390*/  FADD R0, R12.reuse, 1 ;  /* 0x3f8000000c007421 */ /* 0x044fe20000000000 */
[----:B------:R-:W-:-:S03]  /*03a0*/  FADD R8, -R12, 1 ;  /* 0x3f8000000c087421 */ /* 0x000fc60000000100 */
[----:B-----5:R-:W-:Y:S01]  /*03b0*/  FMUL R11, R11, R0 ;  /* 0x000000000b0b7220 */ /* 0x020fe20000400000 */
[----:B------:R-:W-:-:S07]  /*03c0*/  FMUL R8, R8, 0.5 ;  /* 0x3f00000008087820 */ /* 0x000fce0000400000 */
[----:B------:R-:W-:Y:S05]  /*03d0*/  @!P1 BRA `(.L_x_127) ;  /* 0x0000000400189947 */ /* 0x000fea0003800000 */
[----:B------:R-:W-:Y:S01]  /*03e0*/  I2FP.F32.U32 R18, R18 ;  /* 0x0000001200127245 */ /* 0x000fe20000201000 */
[----:B------:R-:W-:Y:S01]  /*03f0*/  UMOV UR15, 0x40000000 ;  /* 0x40000000000f7882 */ /* 0x000fe20000000000 */
[----:B------:R-:W-:Y:S01]  /*0400*/  BSSY.RECONVERGENT B3, `(.L_x_128) ;  /* 0x000000f000037945 */ /* 0x000fe20003800200 */
[----:B------:R-:W-:Y:S01]  /*0410*/  IMAD.U32 R17, RZ, RZ, UR15 ;  /* 0x0000000fff117e24 */ /* 0x000fe2000f8e00ff */
[----:B------:R-:W0:Y:S08]  /*0420*/  MUFU.RCP R0, R18 ;  /* 0x0000001200007308 */ /* 0x000e300000001000 */
[----:B------:R-:W2:Y:S01]  /*0430*/  FCHK P1, R17, R18 ;  /* 0x0000001211007302 */ /* 0x000ea20000020000 */
[----:B0-----:R-:W-:-:S04]  /*0440*/  FFMA R3, -R18, R0, 1 ;  /* 0x3f80000012037423 */ /* 0x001fc80000000100 */
[----:B------:R-:W-:-:S04]  /*0450*/  FFMA R0, R0, R3, R0 ;  /* 0x0000000300007223 */ /* 0x000fc80000000000 */
[----:B------:R-:W-:-:S04]  /*0460*/  FFMA R3, R0, 2, RZ ;  /* 0x4000000000037823 */ /* 0x000fc800000000ff */
[----:B------:R-:W-:-:S04]  /*0470*/  FFMA R2, -R18, R3, 2 ;  /* 0x4000000012027423 */ /* 0x000fc80000000103 */
[----:B------:R-:W-:Y:S01]  /*0480*/  FFMA R3, R0, R2, R3 ;  /* 0x0000000200037223 */ /* 0x000fe20000000003 */
[----:B--2---:R-:W-:Y:S06]  /*0490*/  @!P1 BRA `(.L_x_129) ;  /* 0x0000000000149947 */ /* 0x004fec0003800000 */
[----:B------:R-:W-:Y:S02]  /*04a0*/  HFMA2 R0, -RZ, RZ, 2, 0 ;  /* 0x40000000ff007431 */ /* 0x000fe400000001ff */
[----:B------:R-:W-:Y:S01]  /*04b0*/  IMAD.MOV.U32 R3, RZ, RZ, R18 ;  /* 0x000000ffff037224 */ /* 0x000fe200078e0012 */
[----:B------:R-:W-:-:S07]  /*04c0*/  MOV R2, 0x4e0 ;  /* 0x000004e000027802 */ /* 0x000fce0000000f00 */
[----:B-1----:R-:W-:Y:S05]  /*04d0*/  CALL.REL.NOINC `($__internal_3_$__cuda_sm3x_div_rn_noftz_f32_slowpath) ;  /* 0x0000005800d87944 */ /* 0x002fea0003c00000 */
[----:B------:R-:W-:-:S07]  /*04e0*/  IMAD.MOV.U32 R3, RZ, RZ, R17 ;  /* 0x000000ffff037224 */ /* 0x000fce00078e0011 */
.L_x_129:
[----:B-1----:R-:W-:Y:S05]  /*04f0*/  BSYNC.RECONVERGENT B3 ;  /* 0x0000000000037941 */ /* 0x002fea0003800200 */
.L_x_128:
        /* <DEDUP_REMOVED lines=33> */
[----:B------:R-:W-:Y:S01]  /*0710*/  FADD R0, R0, -1 ;  /* 0xbf80000000007421 */ /* 0x000fe20000000000 */
[----:B------:R-:W-:Y:S06]  /*0720*/  BSSY.RECONVERGENT B3, `(.L_x_130) ;  /* 0x000000c000037945 */ /* 0x000fec0003800200 */
[----:B------:R-:W1:Y:S01]  /*0730*/  FCHK P0, R0, R19 ;  /* 0x0000001300007302 */ /* 0x000e620000000000 */
[----:B0-----:R-:W-:-:S04]  /*0740*/  FFMA R3, -R19, R2, 1 ;  /* 0x3f80000013037423 */ /* 0x001fc80000000102 */
[----:B------:R-:W-:-:S04]  /*0750*/  FFMA R3, R2, R3, R2 ;  /* 0x0000000302037223 */ /* 0x000fc80000000002 */
[----:B------:R-:W-:-:S04]  /*0760*/  FFMA R2, R0, R3, RZ ;  /* 0x0000000300027223 */ /* 0x000fc800000000ff */
[----:B------:R-:W-:-:S04]  /*0770*/  FFMA R4, -R19, R2, R0 ;  /* 0x0000000213047223 */ /* 0x000fc80000000100 */
[----:B------:R-:W-:Y:S01]  /*0780*/  FFMA R2, R3, R4, R2 ;  /* 0x0000000403027223 */ /* 0x000fe20000000002 */
[----:B-1----:R-:W-:Y:S06]  /*0790*/  @!P0 BRA `(.L_x_131) ;  /* 0x0000000000108947 */ /* 0x002fec0003800000 */
[----:B------:R-:W-:Y:S01]  /*07a0*/  IMAD.MOV.U32 R3, RZ, RZ, R19 ;  /* 0x000000ffff037224 */ /* 0x000fe200078e0013 */
[----:B------:R-:W-:-:S07]  /*07b0*/  MOV R2, 0x7d0 ;  /* 0x000007d000027802 */ /* 0x000fce0000000f00 */
[----:B------:R-:W-:Y:S05]  /*07c0*/  CALL.REL.NOINC `($__internal_3_$__cuda_sm3x_div_rn_noftz_f32_slowpath) ;  /* 0x00000058001c7944 */ /* 0x000fea0003c00000 */
[----:B------:R-:W-:-:S07]  /*07d0*/  MOV R2, R17 ;  /* 0x0000001100027202 */ /* 0x000fce0000000f00 */
.L_x_131:
[----:B------:R-:W-:Y:S05]  /*07e0*/  BSYNC.RECONVERGENT B3 ;  /* 0x0000000000037941 */ /* 0x000fea0003800200 */
.L_x_130:
[----:B------:R-:W-:Y:S02]  /*07f0*/  IMAD.MOV.U32 R3, RZ, RZ, 0x3f800000 ;  /* 0x3f800000ff037424 */ /* 0x000fe400078e00ff */
[----:B------:R-:W-:Y:S01]  /*0800*/  FADD R2, R2, 1 ;  /* 0x3f80000002027421 */ /* 0x000fe20000000000 */
[----:B------:R-:W-:-:S03]  /*0810*/  PLOP3.LUT P0, PT, PT, PT, PT, 0x8, 0x80 ;  /* 0x000000000080781c */ /* 0x000fc60003f0e170 */
[C---:B------:R-:W-:Y:S01]  /*0820*/  FFMA R10, R2.reuse, -0.5, R3 ;  /* 0xbf000000020a7823 */ /* 0x040fe20000000003 */
[----:B------:R-:W-:-:S09]  /*0830*/  FADD R9, -R2, 1 ;  /* 0x3f80000002097421 */ /* 0x000fd20000000100 */
.L_x_127:
[----:B-1----:R-:W-:Y:S05]  /*0840*/  BSYNC.RECONVERGENT B2 ;  /* 0x0000000000027941 */ /* 0x002fea0003800200 */
.L_x_126:
[----:B------:R-:W0:Y:S01]  /*0850*/  LDCU UR15, c[0x0][0x38c] ;  /* 0x00007180ff0f77ac */ /* 0x000e220008000800 */
[----:B------:R-:W-:Y:S01]  /*0860*/  IMAD.MOV.U32 R7, RZ, RZ, 0x2 ;  /* 0x00000002ff077424 */ /* 0x000fe200078e00ff */
[----:B------:R-:W1:Y:S01]  /*0870*/  LDCU.64 UR16, c[0x0][0x380] ;  /* 0x00007000ff1077ac */ /* 0x000e620008000a00 */
[----:B0-----:R-:W-:Y:S01]  /*0880*/  UISETP.GE.AND UP0, UPT, UR15, 0x3, UPT ;  /* 0x000000030f00788c */ /* 0x001fe2000bf06270 */
[----:B-1----:R-:W-:-:S04]  /*0890*/  LEA R18, P1, R6, UR16, 0x2 ;  /* 0x0000001006127c11 */ /* 0x002fc8000f8210ff */
[----:B------:R-:W-:-:S04]  /*08a0*/  LEA.HI.X R19, R6, UR17, R15, 0x2, P1 ;  /* 0x0000001106137c11 */ /* 0x000fc800088f140f */
[----:B------:R-:W-:Y:S05]  /*08b0*/  BRA.U !UP0, `(.L_x_132) ;  /* 0x0000000108507547 */ /* 0x000fea000b800000 */
[----:B------:R-:W0:Y:S01]  /*08c0*/  LDC R4, c[0x0][0x38c] ;  /* 0x0000e300ff047b82 */ /* 0x000e220000000800 */
[----:B------:R-:W-:Y:S01]  /*08d0*/  BSSY.RECONVERGENT B2, `(.L_x_132) ;  /* 0x0000012000027945 */ /* 0x000fe20003800200 */
[----:B------:R-:W-:-:S07]  /*08e0*/  IMAD.MOV.U32 R7, RZ, RZ, 0x2 ;  /* 0x00000002ff077424 */ /* 0x000fce00078e00ff */
.L_x_136:
[----:B------:R-:W-:-:S05]  /*08f0*/  IMAD.WIDE.U32 R2, R7, 0x4, R18 ;  /* 0x0000000407027825 */ /* 0x000fca00078e0012 */
[----:B------:R-:W2:Y:S01]  /*0900*/  LDG.E.CONSTANT R0, desc[UR20][R2.64] ;  /* 0x0000001402007981 */ /* 0x000ea2000c1e9900 */
[----:B------:R-:W-:Y:S01]  /*0910*/  BSSY.RELIABLE B3, `(.L_x_133) ;  /* 0x0000009000037945 */ /* 0x000fe20003800100 */
[----:B--2---:R-:W-:-:S13]  /*0920*/  FSETP.NE.AND P1, PT, |R0|, +INF , PT ;  /* 0x7f8000000000780b */ /* 0x004fda0003f25200 */
[----:B------:R-:W-:Y:S05]  /*0930*/  @!P1 BRA `(.L_x_134) ;  /* 0x0000000000189947 */ /* 0x000fea0003800000 */
[----:B------:R-:W2:Y:S04]  /*0940*/  LDG.E.CONSTANT R6, desc[UR20][R2.64+-0x8] ;  /* 0xfffff81402067981 */ /* 0x000ea8000c1e9900 */
[----:B------:R-:W3:Y:S01]  /*0950*/  LDG.E.CONSTANT R0, desc[UR20][R2.64+-0x4] ;  /* 0xfffffc1402007981 */ /* 0x000ee2000c1e9900 */
[----:B--2---:R-:W-:Y:S02]  /*0960*/  FSETP.NE.AND P1, PT, |R6|, +INF , PT ;  /* 0x7f8000000600780b */ /* 0x004fe40003f25200 */
[----:B---3--:R-:W-:-:S13]  /*0970*/  FSETP.NE.AND P2, PT, |R0|, +INF , PT ;  /* 0x7f8000000000780b */ /* 0x008fda0003f45200 */
[----:B------:R-:W-:Y:S05]  /*0980*/  @P1 BREAK.RELIABLE P2, B3 ;  /* 0x0000000000031942 */ /* 0x000fea0001000100 */
[----:B------:R-:W-:Y:S05]  /*0990*/  @P1 BRA P2, `(.L_x_135) ;  /* 0x0000000000141947 */ /* 0x000fea0001000000 */
.L_x_134:
[----:B------:R-:W-:Y:S05]  /*09a0*/  BSYNC.RELIABLE B3 ;  /* 0x0000000000037941 */ /* 0x000fea0003800100 */
.L_x_133:
[----:B------:R-:W-:-:S05]  /*09b0*/  VIADD R7, R7, 0x1 ;  /* 0x0000000107077836 */ /* 0x000fca0000000000 */
[----:B------:R-:W-:-:S13]  /*09c0*/  ISETP.NE.AND P1, PT, R7, UR22, PT ;  /* 0x0000001607007c0c */ /* 0x000fda000bf25270 */
[----:B------:R-:W-:Y:S05]  /*09d0*/  @P1 BRA `(.L_x_136) ;  /* 0xfffffffc00c41947 */ /* 0x000fea000383ffff */
[----:B0-----:R-:W-:-:S07]  /*09e0*/  IMAD.MOV.U32 R7, RZ, RZ, R4 ;  /* 0x000000ffff077224 */ /* 0x001fce00078e0004 */
.L_x_135:
[----:B------:R-:W-:Y:S05]  /*09f0*/  BSYNC.RECONVERGENT B2 ;  /* 0x0000000000027941 */ /* 0x000fea0003800200 */
.L_x_132:
[----:B------:R-:W1:Y:S01]  /*0a00*/  LDC R0, c[0x0][0x38c] ;  /* 0x0000e300ff007b82 */ /* 0x000e620000000800 */
[----:B------:R-:W2:Y:S01]  /*0a10*/  LDCU.64 UR16, c[0x0][0x3b8] ;  /* 0x00007700ff1077ac */ /* 0x000ea20008000a00 */
[----:B------:R-:W3:Y:S01]  /*0a20*/  LDCU.128 UR24, c[0x0][0x3c0] ;  /* 0x00007800ff1877ac */ /* 0x000ee20008000c00 */
[----:B------:R-:W4:Y:S01]  /*0a30*/  LDCU.64 UR18, c[0x0][0x3d0] ;  /* 0x00007a00ff1277ac */ /* 0x000f220008000a00 */
[-C--:B-1----:R-:W-:Y:S01]  /*0a40*/  IMAD R15, R5, R0.reuse, RZ ;  /* 0x00000000050f7224 */ /* 0x082fe200078e02ff */
[----:B------:R-:W-:Y:S01]  /*0a50*/  ISETP.GE.AND P1, PT, R0, 0x1, PT ;  /* 0x000000010000780c */ /* 0x000fe20003f26270 */
[----:B------:R-:W-:-:S04]  /*0a60*/  IMAD.WIDE.U32 R2, R14, R0, RZ ;  /* 0x000000000e027225 */ /* 0x000fc800078e00ff */
[----:B------:R-:W-:Y:S02]  /*0a70*/  IMAD R15, R14, UR14, R15 ;  /* 0x0000000e0e0f7c24 */ /* 0x000fe4000f8e020f */
[----:B------:R-:W-:-:S03]  /*0a80*/  IMAD.SHL.U32 R26, R2, 0x4, RZ ;  /* 0x00000004021a7824 */ /* 0x000fc600078e00ff */
[----:B------:R-:W-:Y:S02]  /*0a90*/  IADD3 R3, PT, PT, R3, R15, RZ ;  /* 0x0000000f03037210 */ /* 0x000fe40007ffe0ff */
[C---:B--2---:R-:W-:Y:S02]  /*0aa0*/  IADD3 R20, P2, PT, R26.reuse, UR16, RZ ;  /* 0x000000101a147c10 */ /* 0x044fe4000ff5e0ff */
[C---:B---3--:R-:W-:Y:S02]  /*0ab0*/  IADD3 R22, P3, PT, R26.reuse, UR24, RZ ;  /* 0x000000181a167c10 */ /* 0x048fe4000ff7e0ff */
[----:B------:R-:W-:Y:S02]  /*0ac0*/  IADD3 R24, P4, PT, R26, UR26, RZ ;  /* 0x0000001a1a187c10 */ /* 0x000fe4000ff9e0ff */
[----:B------:R-:W-:Y:S02]  /*0ad0*/  SHF.L.U64.HI R2, R2, 0x2, R3 ;  /* 0x0000000202027819 */ /* 0x000fe40000010203 */
[----:B----4-:R-:W-:-:S02]  /*0ae0*/  IADD3 R26, P5, PT, R26, UR18, RZ ;  /* 0x000000121a1a7c10 */ /* 0x010fc4000ffbe0ff */
[C---:B------:R-:W-:Y:S02]  /*0af0*/  IADD3.X R21, PT, PT, R2.reuse, UR17, RZ, P2, !PT ;  /* 0x0000001102157c10 */ /* 0x040fe400097fe4ff */
[C---:B------:R-:W-:Y:S02]  /*0b00*/  IADD3.X R23, PT, PT, R2.reuse, UR25, RZ, P3, !PT ;  /* 0x0000001902177c10 */ /* 0x040fe40009ffe4ff */
[C---:B------:R-:W-:Y:S02]  /*0b10*/  IADD3.X R25, PT, PT, R2.reuse, UR27, RZ, P4, !PT ;  /* 0x0000001b02197c10 */ /* 0x040fe4000a7fe4ff */
[----:B------:R-:W-:Y:S01]  /*0b20*/  IADD3.X R27, PT, PT, R2, UR19, RZ, P5, !PT ;  /* 0x00000013021b7c10 */ /* 0x000fe2000affe4ff */
[----:B------:R-:W-:Y:S06]  /*0b30*/  @!P1 BRA `(.L_x_137) ;  /* 0x0000003000d49947 */ /* 0x000fec0003800000 */
[----:B------:R-:W-:Y:S01]  /*0b40*/  UISETP.NE.U32.AND UP0, UPT, UR16, URZ, UPT ;  /* 0x000000ff1000728c */ /* 0x000fe2000bf05070 */
[----:B------:R-:W-:Y:S01]  /*0b50*/  BSSY.RECONVERGENT B2, `(.L_x_137) ;  /* 0x0000333000027945 */ /* 0x000fe20003800200 */
[----:B------:R-:W-:Y:S02]  /*0b60*/  VIMNMX R3, PT, PT, R7, R0, PT ;  /* 0x0000000007037248 */ /* 0x000fe40003fe0100 */
[----:B------:R-:W-:-:S09]  /*0b70*/  UISETP.NE.AND.EX UP0, UPT, UR17, URZ, UPT, UP0 ;  /* 0x000000ff1100728c */ /* 0x000fd2000bf05300 */
[----:B------:R-:W-:Y:S05]  /*0b80*/  BRA.U UP0, `(.L_x_138) ;  /* 0x0000001500787547 */ /* 0x000fea000b800000 */
[----:B------:R-:W-:-:S04]  /*0b90*/  UISETP.NE.U32.AND UP0, UPT, UR24, URZ, UPT ;  /* 0x000000ff1800728c */ /* 0x000fc8000bf05070 */
[----:B------:R-:W-:-:S09]  /*0ba0*/  UISETP.NE.AND.EX UP0, UPT, UR25, URZ, UPT, UP0 ;  /* 0x000000ff1900728c */ /* 0x000fd2000bf05300 */
[----:B------:R-:W-:Y:S05]  /*0bb0*/  BRA.U UP0, `(.L_x_139) ;  /* 0x0000000900507547 */ /* 0x000fea000b800000 */
[----:B------:R-:W-:-:S04]  /*0bc0*/  UISETP.NE.U32.AND UP0, UPT, UR18, URZ, UPT ;  /* 0x000000ff1200728c */ /* 0x000fc8000bf05070 */
[----:B------:R-:W-:-:S09]  /*0bd0*/  UISETP.NE.AND.EX UP0, UPT, UR19, URZ, UPT, UP0 ;  /* 0x000000ff1300728c */ /* 0x000fd2000bf05300 */
[----:B------:R-:W-:Y:S05]  /*0be0*/  BRA.U UP0, `(.L_x_140) ;  /* 0x0000000100cc7547 */ /* 0x000fea000b800000 */
[----:B------:R-:W-:-:S04]  /*0bf0*/  UISETP.NE.U32.AND UP0, UPT, UR26, URZ, UPT ;  /* 0x000000ff1a00728c */ /* 0x000fc8000bf05070 */
[----:B------:R-:W-:-:S09]  /*0c00*/  UISETP.NE.AND.EX UP0, UPT, UR27, URZ, UPT, UP0 ;  /* 0x000000ff1b00728c */ /* 0x000fd2000bf05300 */
[----:B------:R-:W-:Y:S05]  /*0c10*/  BRA.U !UP0, `(.L_x_141) ;  /* 0x0000003108987547 */ /* 0x000fea000b800000 */
[C---:B------:R-:W-:Y:S01]  /*0c20*/  ISETP.GE.AND P1, PT, R3.reuse, 0x8, PT ;  /* 0x000000080300780c */ /* 0x040fe20003f26270 */
[----:B------:R-:W-:Y:S01]  /*0c30*/  BSSY.RECONVERGENT B3, `(.L_x_142) ;  /* 0x0000015000037945 */ /* 0x000fe20003800200 */
[----:B------:R-:W-:Y:S01]  /*0c40*/  VIMNMX R6, PT, PT, R3, 0x1, !PT ;  /* 0x0000000103067848 */ /* 0x000fe20007fe0100 */
[----:B------:R-:W-:-:S03]  /*0c50*/  IMAD.MOV.U32 R5, RZ, RZ, RZ ;  /* 0x000000ffff057224 */ /* 0x000fc600078e00ff */
[----:B------:R-:W-:-:S04]  /*0c60*/  LOP3.LUT R16, R6, 0x7, RZ, 0xc0, !PT ;  /* 0x0000000706107812 */ /* 0x000fc800078ec0ff */
[----:B------:R-:W-:-:S03]  /*0c70*/  ISETP.NE.AND P2, PT, R16, RZ, PT ;  /* 0x000000ff1000720c */ /* 0x000fc60003f45270 */
[----:B------:R-:W-:Y:S10]  /*0c80*/  @!P1 BRA `(.L_x_143) ;  /* 0x00000000003c9947 */ /* 0x000ff40003800000 */
[----:B------:R-:W-:Y:S01]  /*0c90*/  LOP3.LUT R5, R6, 0x7ffffff8, RZ, 0xc0, !PT ;  /* 0x7ffffff806057812 */ /* 0x000fe200078ec0ff */
[----:B0-----:R-:W-:Y:S02]  /*0ca0*/  IMAD.MOV.U32 R4, RZ, RZ, RZ ;  /* 0x000000ffff047224 */ /* 0x001fe400078e00ff */
[----:B------:R-:W-:-:S07]  /*0cb0*/  IMAD.MOV.U32 R15, RZ, RZ, 0x7fffffff ;  /* 0x7fffffffff0f7424 */ /* 0x000fce00078e00ff */
.L_x_144:
[----:B-1----:R-:W-:-:S04]  /*0cc0*/  IMAD.WIDE.U32 R2, R4, 0x4, R24 ;  /* 0x0000000404027825 */ /* 0x002fc800078e0018 */
[----:B------:R-:W-:Y:S01]  /*0cd0*/  VIADD R4, R4, 0x8 ;  /* 0x0000000804047836 */ /* 0x000fe20000000000 */
[----:B------:R1:W-:Y:S04]  /*0ce0*/  STG.E desc[UR20][R2.64], R15 ;  /* 0x0000000f02007986 */ /* 0x0003e8000c101914 */
[----:B------:R1:W-:Y:S01]  /*0cf0*/  STG.E desc[UR20][R2.64+0x4], R15 ;  /* 0x0000040f02007986 */ /* 0x0003e2000c101914 */
[----:B------:R-:W-:-:S03]  /*0d00*/  ISETP.NE.AND P1, PT, R4, R5, PT ;  /* 0x000000050400720c */ /* 0x000fc60003f25270 */
[----:B------:R1:W-:Y:S04]  /*0d10*/  STG.E desc[UR20][R2.64+0x8], R15 ;  /* 0x0000080f02007986 */ /* 0x0003e8000c101914 */
[----:B------:R1:W-:Y:S04]  /*0d20*/  STG.E desc[UR20][R2.64+0xc], R15 ;  /* 0x00000c0f02007986 */ /* 0x0003e8000c101914 */
[----:B------:R1:W-:Y:S04]  /*0d30*/  STG.E desc[UR20][R2.64+0x10], R15 ;  /* 0x0000100f02007986 */ /* 0x0003e8000c101914 */
[----:B------:R1:W-:Y:S04]  /*0d40*/  STG.E desc[UR20][R2.64+0x14], R15 ;  /* 0x0000140f02007986 */ /* 0x0003e8000c101914 */
[----:B------:R1:W-:Y:S04]  /*0d50*/  STG.E desc[UR20][R2.64+0x18], R15 ;  /* 0x0000180f02007986 */ /* 0x0003e8000c101914 */
[----:B------:R1:W-:Y:S01]  /*0d60*/  STG.E desc[UR20][R2.64+0x1c], R15 ;  /* 0x00001c0f02007986 */ /* 0x0003e2000c101914 */
[----:B------:R-:W-:Y:S05]  /*0d70*/  @P1 BRA `(.L_x_144) ;  /* 0xfffffffc00d01947 */ /* 0x000fea000383ffff */
.L_x_143:
[----:B------:R-:W-:Y:S05]  /*0d80*/  BSYNC.RECONVERGENT B3 ;  /* 0x0000000000037941 */ /* 0x000fea0003800200 */
.L_x_142:
[----:B------:R-:W-:Y:S05]  /*0d90*/  @!P2 BRA `(.L_x_141) ;  /* 0x000000300038a947 */ /* 0x000fea0003800000 */
[----:B------:R-:W-:Y:S02]  /*0da0*/  ISETP.GE.U32.AND P1, PT, R16, 0x4, PT ;  /* 0x000000041000780c */ /* 0x000fe40003f26070 */
[----:B0-----:R-:W-:-:S04]  /*0db0*/  LOP3.LUT R4, R6, 0x3, RZ, 0xc0, !PT ;  /* 0x0000000306047812 */ /* 0x001fc800078ec0ff */
[----:B------:R-:W-:-:S07]  /*0dc0*/  ISETP.NE.AND P2, PT, R4, RZ, PT ;  /* 0x000000ff0400720c */ /* 0x000fce0003f45270 */
[----:B-1----:R-:W-:Y:S01]  /*0dd0*/  @P1 MOV R15, 0x7fffffff ;  /* 0x7fffffff000f1802 */ /* 0x002fe20000000f00 */
[----:B------:R-:W-:-:S04]  /*0de0*/  @P1 IMAD.WIDE.U32 R2, R5, 0x4, R24 ;  /* 0x0000000405021825 */ /* 0x000fc800078e0018 */
[----:B------:R-:W-:Y:S01]  /*0df0*/  @P1 VIADD R5, R5, 0x4 ;  /* 0x0000000405051836 */ /* 0x000fe20000000000 */
[----:B------:R0:W-:Y:S04]  /*0e00*/  @P1 STG.E desc[UR20][R2.64], R15 ;  /* 0x0000000f02001986 */ /* 0x0001e8000c101914 */
[----:B------:R0:W-:Y:S04]  /*0e10*/  @P1 STG.E desc[UR20][R2.64+0x4], R15 ;  /* 0x0000040f02001986 */ /* 0x0001e8000c101914 */
[----:B------:R0:W-:Y:S04]  /*0e20*/  @P1 STG.E desc[UR20][R2.64+0x8], R15 ;  /* 0x0000080f02001986 */ /* 0x0001e8000c101914 */
[----:B------:R0:W-:Y:S01]  /*0e30*/  @P1 STG.E desc[UR20][R2.64+0xc], R15 ;  /* 0x00000c0f02001986 */ /* 0x0001e2000c101914 */
[----:B------:R-:W-:Y:S05]  /*0e40*/  @!P2 BRA `(.L_x_141) ;  /* 0x00000030000ca947 */ /* 0x000fea0003800000 */
[----:B------:R-:W-:Y:S02]  /*0e50*/  ISETP.NE.AND P1, PT, R4, 0x1, PT ;  /* 0x000000010400780c */ /* 0x000fe40003f25270 */
[----:B------:R-:W-:-:S04]  /*0e60*/  LOP3.LUT R4, R6, 0x1, RZ, 0xc0, !PT ;  /* 0x0000000106047812 */ /* 0x000fc800078ec0ff */
[----:B------:R-:W-:-:S07]  /*0e70*/  ISETP.NE.U32.AND P2, PT, R4, 0x1, PT ;  /* 0x000000010400780c */ /* 0x000fce0003f45070 */
[----:B0-----:R-:W-:Y:S02]  /*0e80*/  @P1 IMAD.MOV.U32 R15, RZ, RZ, 0x7fffffff ;  /* 0x7fffffffff0f1424 */ /* 0x001fe400078e00ff */
[----:B------:R-:W-:-:S04]  /*0e90*/  @P1 IMAD.WIDE.U32 R2, R5, 0x4, R24 ;  /* 0x0000000405021825 */ /* 0x000fc800078e0018 */
[----:B------:R-:W-:Y:S01]  /*0ea0*/  @P1 VIADD R5, R5, 0x2 ;  /* 0x0000000205051836 */ /* 0x000fe20000000000 */
[----:B------:R0:W-:Y:S04]  /*0eb0*/  @P1 STG.E desc[UR20][R2.64], R15 ;  /* 0x0000000f02001986 */ /* 0x0001e8000c101914 */
[----:B------:R0:W-:Y:S01]  /*0ec0*/  @P1 STG.E desc[UR20][R2.64+0x4], R15 ;  /* 0x0000040f02001986 */ /* 0x0001e2000c101914 */
[----:B------:R-:W-:Y:S05]  /*0ed0*/  @P2 BRA `(.L_x_141) ;  /* 0x0000002c00e82947 */ /* 0x000fea0003800000 */
[----:B0-----:R-:W-:-:S04]  /*0ee0*/  IMAD.WIDE.U32 R2, R5, 0x4, R24 ;  /* 0x0000000405027825 */ /* 0x001fc800078e0018 */
[----:B------:R-:W-:-:S05]  /*0ef0*/  IMAD.MOV.U32 R5, RZ, RZ, 0x7fffffff ;  /* 0x7fffffffff057424 */ /* 0x000fca00078e00ff */
[----:B------:R0:W-:Y:S01]  /*0f00*/  STG.E desc[UR20][R2.64], R5 ;  /* 0x0000000502007986 */ /* 0x0001e2000c101914 */
[----:B------:R-:W-:Y:S05]  /*0f10*/  BRA `(.L_x_141) ;  /* 0x0000002c00d87947 */ /* 0x000fea0003800000 */
.L_x_140:
[----:B------:R-:W-:-:S04]  /*0f20*/  UISETP.NE.U32.AND UP0, UPT, UR26, URZ, UPT ;  /* 0x000000ff1a00728c */ /* 0x000fc8000bf05070 */
[----:B------:R-:W-:-:S09]  /*0f30*/  UISETP.NE.AND.EX UP0, UPT, UR27, URZ, UPT, UP0 ;  /* 0x000000ff1b00728c */ /* 0x000fd2000bf05300 */
[----:B------:R-:W-:Y:S05]  /*0f40*/  BRA.U UP0, `(.L_x_145) ;  /* 0x0000000100c07547 */ /* 0x000fea000b800000 */
[C---:B------:R-:W-:Y:S01]  /*0f50*/  ISETP.GE.AND P1, PT, R3.reuse, 0x8, PT ;  /* 0x000000080300780c */ /* 0x040fe20003f26270 */
[----:B------:R-:W-:Y:S01]  /*0f60*/  BSSY.RECONVERGENT B3, `(.L_x_146) ;  /* 0x0000015000037945 */ /* 0x000fe20003800200 */
[----:B------:R-:W-:Y:S01]  /*0f70*/  VIMNMX R6, PT, PT, R3, 0x1, !PT ;  /* 0x0000000103067848 */ /* 0x000fe20007fe0100 */
[----:B------:R-:W-:-:S03]  /*0f80*/  IMAD.MOV.U32 R5, RZ, RZ, RZ ;  /* 0x000000ffff057224 */ /* 0x000fc600078e00ff */
[----:B------:R-:W-:-:S04]  /*0f90*/  LOP3.LUT R16, R6, 0x7, RZ, 0xc0, !PT ;  /* 0x0000000706107812 */ /* 0x000fc800078ec0ff */
[----:B------:R-:W-:-:S03]  /*0fa0*/  ISETP.NE.AND P2, PT, R16, RZ, PT ;  /* 0x000000ff1000720c */ /* 0x000fc60003f45270 */
[----:B------:R-:W-:Y:S10]  /*0fb0*/  @!P1 BRA `(.L_x_147) ;  /* 0x00000000003c9947 */ /* 0x000ff40003800000 */
[----:B0-----:R-:W-:Y:S01]  /*0fc0*/  HFMA2 R4, -RZ, RZ, 0, 0 ;  /* 0x00000000ff047431 */ /* 0x001fe200000001ff */
[----:B------:R-:W-:Y:S01]  /*0fd0*/  LOP3.LUT R5, R6, 0x7ffffff8, RZ, 0xc0, !PT ;  /* 0x7ffffff806057812 */ /* 0x000fe200078ec0ff */
[----:B------:R-:W-:-:S07]  /*0fe0*/  IMAD.MOV.U32 R15, RZ, RZ, 0x7fffffff ;  /* 0x7fffffffff0f7424 */ /* 0x000fce00078e00ff */
.L_x_148:
        /* <DEDUP_REMOVED lines=12> */
.L_x_147:
[----:B------:R-:W-:Y:S05]  /*10b0*/  BSYNC.RECONVERGENT B3 ;  /* 0x0000000000037941 */ /* 0x000fea0003800200 */
.L_x_146:
[----:B------:R-:W-:Y:S05]  /*10c0*/  @!P2 BRA `(.L_x_141) ;  /* 0x0000002c006ca947 */ /* 0x000fea0003800000 */
[----:B------:R-:W-:Y:S02]  /*10d0*/  ISETP.GE.U32.AND P1, PT, R16, 0x4, PT ;  /* 0x000000041000780c */ /* 0x000fe40003f26070 */
[----:B0-----:R-:W-:-:S04]  /*10e0*/  LOP3.LUT R4, R6, 0x3, RZ, 0xc0, !PT ;  /* 0x0000000306047812 */ /* 0x001fc800078ec0ff */
[----:B------:R-:W-:-:S07]  /*10f0*/  ISETP.NE.AND P2, PT, R4, RZ, PT ;  /* 0x000000ff0400720c */ /* 0x000fce0003f45270 */
[----:B-1----:R-:W-:Y:S02]  /*1100*/  @P1 IMAD.MOV.U32 R15, RZ, RZ, 0x7fffffff ;  /* 0x7fffffffff0f1424 */ /* 0x002fe400078e00ff */
        /* <DEDUP_REMOVED lines=11> */
[C---:B------:R-:W-:Y:S01]  /*11c0*/  @P1 IMAD.WIDE.U32 R2, R5.reuse, 0x4, R26 ;  /* 0x0000000405021825 */ /* 0x040fe200078e001a */
[----:B------:R-:W-:-:S04]  /*11d0*/  @P1 IADD3 R5, PT, PT, R5, 0x2, RZ ;  /* 0x0000000205051810 */ /* 0x000fc80007ffe0ff */
[----:B------:R0:W-:Y:S04]  /*11e0*/  @P1 STG.E desc[UR20][R2.64], R15 ;  /* 0x0000000f02001986 */ /* 0x0001e8000c101914 */
[----:B------:R0:W-:Y:S01]  /*11f0*/  @P1 STG.E desc[UR20][R2.64+0x4], R15 ;  /* 0x0000040f02001986 */ /* 0x0001e2000c101914 */
[----:B------:R-:W-:Y:S05]  /*1200*/  @P2 BRA `(.L_x_141) ;  /* 0x0000002c001c2947 */ /* 0x000fea0003800000 */
[----:B0-----:R-:W-:-:S04]  /*1210*/  IMAD.WIDE.U32 R2, R5, 0x4, R26 ;  /* 0x0000000405027825 */ /* 0x001fc800078e001a */
[----:B------:R-:W-:-:S05]  /*1220*/  IMAD.MOV.U32 R5, RZ, RZ, 0x7fffffff ;  /* 0x7fffffffff057424 */ /* 0x000fca00078e00ff */
[----:B------:R0:W-:Y:S01]  /*1230*/  STG.E desc[UR20][R2.64], R5 ;  /* 0x0000000502007986 */ /* 0x0001e2000c101914 */
[----:B------:R-:W-:Y:S05]  /*1240*/  BRA `(.L_x_141) ;  /* 0x0000002c000c7947 */ /* 0x000fea0003800000 */
.L_x_145:
        /* <DEDUP_REMOVED lines=8> */
[----:B------:R-:W-:Y:S02]  /*12d0*/  IMAD.MOV.U32 R17, RZ, RZ, RZ ;  /* 0x000000ffff117224 */ /* 0x000fe400078e00ff */
[----:B------:R-:W-:-:S07]  /*12e0*/  IMAD.MOV.U32 R29, RZ, RZ, 0x7fffffff ;  /* 0x7fffffffff1d7424 */ /* 0x000fce00078e00ff */
.L_x_151:
[----:B-1----:R-:W-:-:S04]  /*12f0*/  IMAD.WIDE.U32 R2, R17, 0x4, R26 ;  /* 0x0000000411027825 */ /* 0x002fc800078e001a */
[C---:B0-----:R-:W-:Y:S01]  /*1300*/  IMAD.WIDE.U32 R4, R17.reuse, 0x4, R24 ;  /* 0x0000000411047825 */ /* 0x041fe200078e0018 */
[----:B------:R1:W-:Y:S03]  /*1310*/  STG.E desc[UR20][R2.64], R29 ;  /* 0x0000001d02007986 */ /* 0x0003e6000c101914 */
        /* <DEDUP_REMOVED lines=8> */
[----:B------:R1:W-:Y:S01]  /*13a0*/  STG.E desc[UR20][R4.64+0xc], R29 ;  /* 0x00000c1d04007986 */ /* 0x0003e2000c101914 */
[----:B------:R-:W-:Y:S05]  /*13b0*/  @P1 BRA `(.L_x_151) ;  /* 0xfffffffc00cc1947 */ /* 0x000fea000383ffff */
.L_x_150:
[----:B------:R-:W-:Y:S05]  /*13c0*/  BSYNC.RECONVERGENT B3 ;  /* 0x0000000000037941 */ /* 0x000fea0003800200 */
.L_x_149:
[----:B------:R-:W-:Y:S05]  /*13d0*/  @!P2 BRA `(.L_x_141) ;  /* 0x0000002800a8a947 */ /* 0x000fea0003800000 */
[----:B------:R-:W-:Y:S02]  /*13e0*/  ISETP.NE.AND P1, PT, R16, 0x1, PT ;  /* 0x000000011000780c */ /* 0x000fe40003f25270 */
[----:B------:R-:W-:-:S04]  /*13f0*/  LOP3.LUT R6, R6, 0x1, RZ, 0xc0, !PT ;  /* 0x0000000106067812 */ /* 0x000fc800078ec0ff */
[----:B------:R-:W-:-:S07]  /*1400*/  ISETP.NE.U32.AND P2, PT, R6, 0x1, PT ;  /* 0x000000010600780c */ /* 0x000fce0003f45070 */
[----:B------:R-:W-:Y:S01]  /*1410*/  @P1 MOV R17, 0x7fffffff ;  /* 0x7fffffff00111802 */ /* 0x000fe20000000f00 */
[----:B-1----:R-:W-:-:S04]  /*1420*/  @P1 IMAD.WIDE.U32 R2, R15, 0x4, R26 ;  /* 0x000000040f021825 */ /* 0x002fc800078e001a */
[C---:B0-----:R-:W-:Y:S01]  /*1430*/  @P1 IMAD.WIDE.U32 R4, R15.reuse, 0x4, R24 ;  /* 0x000000040f041825 */ /* 0x041fe200078e0018 */
[----:B------:R0:W-:Y:S03]  /*1440*/  @P1 STG.E desc[UR20][R2.64], R17 ;  /* 0x0000001102001986 */ /* 0x0001e6000c101914 */
[----:B------:R-:W-:Y:S01]  /*1450*/  @P1 VIADD R15, R15, 0x2 ;  /* 0x000000020f0f1836 */ /* 0x000fe20000000000 */
[----:B------:R0:W-:Y:S04]  /*1460*/  @P1 STG.E desc[UR20][R4.64], R17 ;  /* 0x0000001104001986 */ /* 0x0001e8000c101914 */
[----:B------:R0:W-:Y:S04]  /*1470*/  @P1 STG.E desc[UR20][R2.64+0x4], R17 ;  /* 0x0000041102001986 */ /* 0x0001e8000c101914 */
[----:B------:R0:W-:Y:S01]  /*1480*/  @P1 STG.E desc[UR20][R4.64+0x4], R17 ;  /* 0x0000041104001986 */ /* 0x0001e2000c101914 */
[----:B------:R-:W-:Y:S05]  /*1490*/  @P2 BRA `(.L_x_141) ;  /* 0x0000002800782947 */ /* 0x000fea0003800000 */
[----:B0-----:R-:W-:Y:S02]  /*14a0*/  IMAD.MOV.U32 R17, RZ, RZ, 0x7fffffff ;  /* 0x7fffffffff117424 */ /* 0x001fe400078e00ff */
[----:B------:R-:W-:-:S04]  /*14b0*/  IMAD.WIDE.U32 R2, R15, 0x4, R26 ;  /* 0x000000040f027825 */ /* 0x000fc800078e001a */
[----:B------:R-:W-:Y:S01]  /*14c0*/  IMAD.WIDE.U32 R4, R15, 0x4, R24 ;  /* 0x000000040f047825 */ /* 0x000fe200078e0018 */
[----:B------:R0:W-:Y:S04]  /*14d0*/  STG.E desc[UR20][R2.64], R17 ;  /* 0x0000001102007986 */ /* 0x0001e8000c101914 */
[----:B------:R0:W-:Y:S01]  /*14e0*/  STG.E desc[UR20][R4.64], R17 ;  /* 0x0000001104007986 */ /* 0x0001e2000c101914 */
[----:B------:R-:W-:Y:S05]  /*14f0*/  BRA `(.L_x_141) ;  /* 0x0000002800607947 */ /* 0x000fea0003800000 */
.L_x_139:
[----:B------:R-:W-:-:S04]  /*1500*/  UISETP.NE.U32.AND UP0, UPT, UR18, URZ, UPT ;  /* 0x000000ff1200728c */ /* 0x000fc8000bf05070 */
[----:B------:R-:W-:-:S09]  /*1510*/  UISETP.NE.AND.EX UP0, UPT, UR19, URZ, UPT, UP0 ;  /* 0x000000ff1300728c */ /* 0x000fd2000bf05300 */
[----:B------:R-:W-:Y:S05]  /*1520*/  BRA.U UP0, `(.L_x_152) ;  /* 0x0000000500787547 */ /* 0x000fea000b800000 */
        /* <DEDUP_REMOVED lines=13> */
.L_x_156:
[C---:B-1----:R-:W-:Y:S01]  /*1600*/  IMAD.WIDE.U32 R2, R4.reuse, 0x4, R22 ;  /* 0x0000000404027825 */ /* 0x042fe200078e0016 */
[----:B------:R-:W-:-:S04]  /*1610*/  IADD3 R4, PT, PT, R4, 0x8, RZ ;  /* 0x0000000804047810 */ /* 0x000fc80007ffe0ff */
[----:B------:R1:W-:Y:S01]  /*1620*/  STG.E desc[UR20][R2.64], R15 ;  /* 0x0000000f02007986 */ /* 0x0003e2000c101914 */
[----:B------:R-:W-:-:S03]  /*1630*/  ISETP.NE.AND P1, PT, R4, R5, PT ;  /* 0x000000050400720c */ /* 0x000fc60003f25270 */
[----:B------:R1:W-:Y:S04]  /*1640*/  STG.E desc[UR20][R2.64+0x4], R15 ;  /* 0x0000040f02007986 */ /* 0x0003e8000c101914 */
[----:B------:R1:W-:Y:S04]  /*1650*/  STG.E desc[UR20][R2.64+0x8], R15 ;  /* 0x0000080f02007986 */ /* 0x0003e8000c101914 */
[----:B------:R1:W-:Y:S04]  /*1660*/  STG.E desc[UR20][R2.64+0xc], R15 ;  /* 0x00000c0f02007986 */ /* 0x0003e8000c101914 */
[----:B------:R1:W-:Y:S04]  /*1670*/  STG.E desc[UR20][R2.64+0x10], R15 ;  /* 0x0000100f02007986 */ /* 0x0003e8000c101914 */
[----:B------:R1:W-:Y:S04]  /*1680*/  STG.E desc[UR20][R2.64+0x14], R15 ;  /* 0x0000140f02007986 */ /* 0x0003e8000c101914 */
[----:B------:R1:W-:Y:S04]  /*1690*/  STG.E desc[UR20][R2.64+0x18], R15 ;  /* 0x0000180f02007986 */ /* 0x0003e8000c101914 */
[----:B------:R1:W-:Y:S01]  /*16a0*/  STG.E desc[UR20][R2.64+0x1c], R15 ;  /* 0x00001c0f02007986 */ /* 0x0003e2000c101914 */
[----:B------:R-:W-:Y:S05]  /*16b0*/  @P1 BRA `(.L_x_156) ;  /* 0xfffffffc00d01947 */ /* 0x000fea000383ffff */
.L_x_155:
[----:B------:R-:W-:Y:S05]  /*16c0*/  BSYNC.RECONVERGENT B3 ;  /* 0x0000000000037941 */ /* 0x000fea0003800200 */
.L_x_154:
        /* <DEDUP_REMOVED lines=25> */
.L_x_153:
[C---:B------:R-:W-:Y:S01]  /*1860*/  ISETP.GE.AND P1, PT, R3.reuse, 0x4, PT ;  /* 0x000000040300780c */ /* 0x040fe20003f26270 */
[----:B------:R-:W-:Y:S01]  /*1870*/  BSSY.RECONVERGENT B3, `(.L_x_157) ;  /* 0x0000016000037945 */ /* 0x000fe20003800200 */
[----:B------:R-:W-:Y:S01]  /*1880*/  VIMNMX R6, PT, PT, R3, 0x1, !PT ;  /* 0x0000000103067848 */ /* 0x000fe20007fe0100 */
[----:B------:R-:W-:-:S03]  /*1890*/  HFMA2 R15, -RZ, RZ, 0, 0 ;  /* 0x00000000ff0f7431 */ /* 0x000fc600000001ff */
[----:B------:R-:W-:-:S04]  /*18a0*/  LOP3.LUT R16, R6, 0x3, RZ, 0xc0, !PT ;  /* 0x0000000306107812 */ /* 0x000fc800078ec0ff */
[----:B------:R-:W-:-:S03]  /*18b0*/  ISETP.NE.AND P2, PT, R16, RZ, PT ;  /* 0x000000ff1000720c */ /* 0x000fc60003f45270 */
[----:B------:R-:W-:Y:S10]  /*18c0*/  @!P1 BRA `(.L_x_158) ;  /* 0x0000000000409947 */ /* 0x000ff40003800000 */
[----:B------:R-:W-:Y:S01]  /*18d0*/  LOP3.LUT R15, R6, 0x7ffffffc, RZ, 0xc0, !PT ;  /* 0x7ffffffc060f7812 */ /* 0x000fe200078ec0ff */
[----:B------:R-:W-:Y:S02]  /*18e0*/  IMAD.MOV.U32 R17, RZ, RZ, RZ ;  /* 0x000000ffff117224 */ /* 0x000fe400078e00ff */
[----:B------:R-:W-:-:S07]  /*18f0*/  IMAD.MOV.U32 R29, RZ, RZ, 0x7fffffff ;  /* 0x7fffffffff1d7424 */ /* 0x000fce00078e00ff */
.L_x_159:
        /* <DEDUP_REMOVED lines=13> */
.L_x_158:
[----:B------:R-:W-:Y:S05]  /*19d0*/  BSYNC.RECONVERGENT B3 ;  /* 0x0000000000037941 */ /* 0x000fea0003800200 */
.L_x_157:
[----:B------:R-:W-:Y:S05]  /*19e0*/  @!P2 BRA `(.L_x_141) ;  /* 0x000000240024a947 */ /* 0x000fea0003800000 */
[----:B------:R-:W-:Y:S02]  /*19f0*/  ISETP.NE.AND P1, PT, R16, 0x1, PT ;  /* 0x000000011000780c */ /* 0x000fe40003f25270 */
[----:B------:R-:W-:-:S04]  /*1a00*/  LOP3.LUT R6, R6, 0x1, RZ, 0xc0, !PT ;  /* 0x0000000106067812 */ /* 0x000fc800078ec0ff */
[----:B------:R-:W-:-:S07]  /*1a10*/  ISETP.NE.U32.AND P2, PT, R6, 0x1, PT ;  /* 0x000000010600780c */ /* 0x000fce0003f45070 */
[----:B------:R-:W-:Y:S02]  /*1a20*/  @P1 IMAD.MOV.U32 R17, RZ, RZ, 0x7fffffff ;  /* 0x7fffffffff111424 */ /* 0x000fe400078e00ff */
        /* <DEDUP_REMOVED lines=8> */
[----:B0-----:R-:W-:Y:S01]  /*1ab0*/  MOV R17, 0x7fffffff ;  /* 0x7fffffff00117802 */ /* 0x001fe20000000f00 */
[----:B------:R-:W-:-:S04]  /*1ac0*/  IMAD.WIDE.U32 R2, R15, 0x4, R22 ;  /* 0x000000040f027825 */ /* 0x000fc800078e0016 */
[----:B------:R-:W-:Y:S01]  /*1ad0*/  IMAD.WIDE.U32 R4, R15, 0x4, R24 ;  /* 0x000000040f047825 */ /* 0x000fe200078e0018 */
[----:B------:R0:W-:Y:S04]  /*1ae0*/  STG.E desc[UR20][R2.64], R17 ;  /* 0x0000001102007986 */ /* 0x0001e8000c101914 */
[----:B------:R0:W-:Y:S01]  /*1af0*/  STG.E desc[UR20][R4.64], R17 ;  /* 0x0000001104007986 */ /* 0x0001e2000c101914 */
[----:B------:R-:W-:Y:S05]  /*1b00*/  BRA `(.L_x_141) ;  /* 0x0000002000dc7947 */ /* 0x000fea0003800000 */
.L_x_152:
        /* <DEDUP_REMOVED lines=13> */
.L_x_163:
        /* <DEDUP_REMOVED lines=13> */
.L_x_162:
[----:B------:R-:W-:Y:S05]  /*1cb0*/  BSYNC.RECONVERGENT B3 ;  /* 0x0000000000037941 */ /* 0x000fea0003800200 */
.L_x_161:
[----:B------:R-:W-:Y:S05]  /*1cc0*/  @!P2 BRA `(.L_x_141) ;  /* 0x00000020006ca947 */ /* 0x000fea0003800000 */
[----:B------:R-:W-:Y:S02]  /*1cd0*/  ISETP.NE.AND P1, PT, R16, 0x1, PT ;  /* 0x000000011000780c */ /* 0x000fe40003f25270 */
[----:B------:R-:W-:-:S04]  /*1ce0*/  LOP3.LUT R6, R6, 0x1, RZ, 0xc0, !PT ;  /* 0x0000000106067812 */ /* 0x000fc800078ec0ff */
[----:B------:R-:W-:-:S07]  /*1cf0*/  ISETP.NE.U32.AND P2, PT, R6, 0x1, PT ;  /* 0x000000010600780c */ /* 0x000fce0003f45070 */
[----:B------:R-:W-:Y:S02]  /*1d00*/  @P1 IMAD.MOV.U32 R17, RZ, RZ, 0x7fffffff ;  /* 0x7fffffffff111424 */ /* 0x000fe400078e00ff */
[----:B-1----:R-:W-:-:S04]  /*1d10*/  @P1 IMAD.WIDE.U32 R2, R15, 0x4, R22 ;  /* 0x000000040f021825 */ /* 0x002fc800078e0016 */
[C---:B0-----:R-:W-:Y:S01]  /*1d20*/  @P1 IMAD.WIDE.U32 R4, R15.reuse, 0x4, R26 ;  /* 0x000000040f041825 */ /* 0x041fe200078e001a */
[----:B------:R2:W-:Y:S01]  /*1d30*/  @P1 STG.E desc[UR20][R2.64], R17 ;  /* 0x0000001102001986 */ /* 0x0005e2000c101914 */
[----:B------:R-:W-:-:S03]  /*1d40*/  @P1 IADD3 R15, PT, PT, R15, 0x2, RZ ;  /* 0x000000020f0f1810 */ /* 0x000fc60007ffe0ff */
[----:B------:R2:W-:Y:S04]  /*1d50*/  @P1 STG.E desc[UR20][R4.64], R17 ;  /* 0x0000001104001986 */ /* 0x0005e8000c101914 */
[----:B------:R2:W-:Y:S04]  /*1d60*/  @P1 STG.E desc[UR20][R2.64+0x4], R17 ;  /* 0x0000041102001986 */ /* 0x0005e8000c101914 */
[----:B------:R2:W-:Y:S01]  /*1d70*/  @P1 STG.E desc[UR20][R4.64+0x4], R17 ;  /* 0x0000041104001986 */ /* 0x0005e2000c101914 */
[----:B------:R-:W-:Y:S05]  /*1d80*/  @P2 BRA `(.L_x_141) ;  /* 0x00000020003c2947 */ /* 0x000fea0003800000 */
[----:B--2---:R-:W-:Y:S02]  /*1d90*/  IMAD.MOV.U32 R17, RZ, RZ, 0x7fffffff ;  /* 0x7fffffffff117424 */ /* 0x004fe400078e00ff */
[----:B------:R-:W-:-:S04]  /*1da0*/  IMAD.WIDE.U32 R2, R15, 0x4, R22 ;  /* 0x000000040f027825 */ /* 0x000fc800078e0016 */
[----:B------:R-:W-:Y:S01]  /*1db0*/  IMAD.WIDE.U32 R4, R15, 0x4, R26 ;  /* 0x000000040f047825 */ /* 0x000fe200078e001a */
[----:B------:R3:W-:Y:S04]  /*1dc0*/  STG.E desc[UR20][R2.64], R17 ;  /* 0x0000001102007986 */ /* 0x0007e8000c101914 */
[----:B------:R3:W-:Y:S01]  /*1dd0*/  STG.E desc[UR20][R4.64], R17 ;  /* 0x0000001104007986 */ /* 0x0007e2000c101914 */
[----:B------:R-:W-:Y:S05]  /*1de0*/  BRA `(.L_x_141) ;  /* 0x0000002000247947 */ /* 0x000fea0003800000 */
.L_x_160:
        /* <DEDUP_REMOVED lines=10> */
.L_x_166:
[----:B-1----:R-:W-:-:S04]  /*1e90*/  IMAD.WIDE.U32 R2, R29, 0x4, R22 ;  /* 0x000000041d027825 */ /* 0x002fc800078e0016 */
[C---:B0-----:R-:W-:Y:S01]  /*1ea0*/  IMAD.WIDE.U32 R4, R29.reuse, 0x4, R26 ;  /* 0x000000041d047825 */ /* 0x041fe200078e001a */
[----:B------:R1:W-:Y:S03]  /*1eb0*/  STG.E desc[UR20][R2.64], R31 ;  /* 0x0000001f02007986 */ /* 0x0003e6000c101914 */
[C---:B------:R-:W-:Y:S01]  /*1ec0*/  IMAD.WIDE.U32 R16, R29.reuse, 0x4, R24 ;  /* 0x000000041d107825 */ /* 0x040fe200078e0018 */
        /* <DEDUP_REMOVED lines=14> */
.L_x_165:
[----:B------:R-:W-:Y:S05]  /*1fb0*/  BSYNC.RECONVERGENT B3 ;  /* 0x0000000000037941 */ /* 0x000fea0003800200 */
.L_x_164:
[----:B------:R-:W-:Y:S05]  /*1fc0*/  @!P2 BRA `(.L_x_141) ;  /* 0x0000001c00aca947 */ /* 0x000fea0003800000 */
[----:B------:R-:W-:Y:S01]  /*1fd0*/  ISETP.NE.AND P1, PT, R28, 0x1, PT ;  /* 0x000000011c00780c */ /* 0x000fe20003f25270 */
[----:B------:R-:W-:Y:S01]  /*1fe0*/  BSSY.RECONVERGENT B3, `(.L_x_167) ;  /* 0x000000f000037945 */ /* 0x000fe20003800200 */
[----:B-1----:R-:W-:-:S04]  /*1ff0*/  LOP3.LUT R2, R6, 0x1, RZ, 0xc0, !PT ;  /* 0x0000000106027812 */ /* 0x002fc800078ec0ff */
[----:B------:R-:W-:-:S07]  /*2000*/  ISETP.NE.U32.AND P2, PT, R2, 0x1, PT ;  /* 0x000000010200780c */ /* 0x000fce0003f45070 */
[----:B------:R-:W-:Y:S06]  /*2010*/  @!P1 BRA `(.L_x_168) ;  /* 0x00000000002c9947 */ /* 0x000fec0003800000 */
[----:B------:R-:W-:Y:S01]  /*2020*/  MOV R29, 0x7fffffff ;  /* 0x7fffffff001d7802 */ /* 0x000fe20000000f00 */
[----:B------:R-:W-:-:S04]  /*2030*/  IMAD.WIDE.U32 R2, R15, 0x4, R22 ;  /* 0x000000040f027825 */ /* 0x000fc800078e0016 */
[C---:B0-----:R-:W-:Y:S01]  /*2040*/  IMAD.WIDE.U32 R4, R15.reuse, 0x4, R26 ;  /* 0x000000040f047825 */ /* 0x041fe200078e001a */
[----:B------:R1:W-:Y:S03]  /*2050*/  STG.E desc[UR20][R2.64], R29 ;  /* 0x0000001d02007986 */ /* 0x0003e6000c101914 */
[C---:B------:R-:W-:Y:S01]  /*2060*/  IMAD.WIDE.U32 R16, R15.reuse, 0x4, R24 ;  /* 0x000000040f107825 */ /* 0x040fe200078e0018 */
[----:B------:R1:W-:Y:S03]  /*2070*/  STG.E desc[UR20][R4.64], R29 ;  /* 0x0000001d04007986 */ /* 0x0003e6000c101914 */
[----:B------:R-:W-:Y:S01]  /*2080*/  VIADD R15, R15, 0x2 ;  /* 0x000000020f0f7836 */ /* 0x000fe20000000000 */
[----:B------:R1:W-:Y:S04]  /*2090*/  STG.E desc[UR20][R16.64], R29 ;  /* 0x0000001d10007986 */ /* 0x0003e8000c101914 */
[----:B------:R1:W-:Y:S04]  /*20a0*/  STG.E desc[UR20][R2.64+0x4], R29 ;  /* 0x0000041d02007986 */ /* 0x0003e8000c101914 */
[----:B------:R1:W-:Y:S04]  /*20b0*/  STG.E desc[UR20][R4.64+0x4], R29 ;  /* 0x0000041d04007986 */ /* 0x0003e8000c101914 */
[----:B------:R1:W-:Y:S02]  /*20c0*/  STG.E desc[UR20][R16.64+0x4], R29 ;  /* 0x0000041d10007986 */ /* 0x0003e4000c101914 */
.L_x_168:
[----:B------:R-:W-:Y:S05]  /*20d0*/  BSYNC.RECONVERGENT B3 ;  /* 0x0000000000037941 */ /* 0x000fea0003800200 */
.L_x_167:
[----:B------:R-:W-:Y:S05]  /*20e0*/  @P2 BRA `(.L_x_141) ;  /* 0x0000001c00642947 */ /* 0x000fea0003800000 */
[----:B-1----:R-:W-:Y:S02]  /*20f0*/  IMAD.MOV.U32 R29, RZ, RZ, 0x7fffffff ;  /* 0x7fffffffff1d7424 */ /* 0x002fe400078e00ff */
[----:B------:R-:W-:-:S04]  /*2100*/  IMAD.WIDE.U32 R2, R15, 0x4, R22 ;  /* 0x000000040f027825 */ /* 0x000fc800078e0016 */
[C---:B0-----:R-:W-:Y:S01]  /*2110*/  IMAD.WIDE.U32 R4, R15.reuse, 0x4, R26 ;  /* 0x000000040f047825 */ /* 0x041fe200078e001a */
[----:B------:R4:W-:Y:S03]  /*2120*/  STG.E desc[UR20][R2.64], R29 ;  /* 0x0000001d02007986 */ /* 0x0009e6000c101914 */
[----:B------:R-:W-:Y:S01]  /*2130*/  IMAD.WIDE.U32 R16, R15, 0x4, R24 ;  /* 0x000000040f107825 */ /* 0x000fe200078e0018 */
[----:B------:R4:W-:Y:S04]  /*2140*/  STG.E desc[UR20][R4.64], R29 ;  /* 0x0000001d04007986 */ /* 0x0009e8000c101914 */
[----:B------:R4:W-:Y:S01]  /*2150*/  STG.E desc[UR20][R16.64], R29 ;  /* 0x0000001d10007986 */ /* 0x0009e2000c101914 */
[----:B------:R-:W-:Y:S05]  /*2160*/  BRA `(.L_x_141) ;  /* 0x0000001c00447947 */ /* 0x000fea0003800000 */
.L_x_138:
        /* <DEDUP_REMOVED lines=19> */
.L_x_174:
        /* <DEDUP_REMOVED lines=12> */
.L_x_173:
[----:B------:R-:W-:Y:S05]  /*2360*/  BSYNC.RECONVERGENT B3 ;  /* 0x0000000000037941 */ /* 0x000fea0003800200 */
.L_x_172:
        /* <DEDUP_REMOVED lines=25> */
.L_x_171:
        /* <DEDUP_REMOVED lines=10> */
.L_x_177:
        /* <DEDUP_REMOVED lines=13> */
.L_x_176:
[----:B------:R-:W-:Y:S05]  /*2670*/  BSYNC.RECONVERGENT B3 ;  /* 0x0000000000037941 */ /* 0x000fea0003800200 */
.L_x_175:
        /* <DEDUP_REMOVED lines=19> */
.L_x_170:
        /* <DEDUP_REMOVED lines=13> */
.L_x_181:
        /* <DEDUP_REMOVED lines=13> */
.L_x_180:
[----:B------:R-:W-:Y:S05]  /*2950*/  BSYNC.RECONVERGENT B3 ;  /* 0x0000000000037941 */ /* 0x000fea0003800200 */
.L_x_179:
        /* <DEDUP_REMOVED lines=19> */
.L_x_178:
        /* <DEDUP_REMOVED lines=10> */
.L_x_184:
[----:B-1----:R-:W-:-:S04]  /*2b30*/  IMAD.WIDE.U32 R2, R29, 0x4, R20 ;  /* 0x000000041d027825 */ /* 0x002fc800078e0014 */
[C---:B0-----:R-:W-:Y:S01]  /*2b40*/  IMAD.WIDE.U32 R4, R29.reuse, 0x4, R26 ;  /* 0x000000041d047825 */ /* 0x041fe200078e001a */
[----:B------:R1:W-:Y:S03]  /*2b50*/  STG.E desc[UR20][R2.64], R31 ;  /* 0x0000001f02007986 */ /* 0x0003e6000c101914 */
[C---:B------:R-:W-:Y:S01]  /*2b60*/  IMAD.WIDE.U32 R16, R29.reuse, 0x4, R24 ;  /* 0x000000041d107825 */ /* 0x040fe200078e0018 */
[----:B------:R1:W-:Y:S01]  /*2b70*/  STG.E desc[UR20][R4.64], R31 ;  /* 0x0000001f04007986 */ /* 0x0003e2000c101914 */
[----:B------:R-:W-:-:S03]  /*2b80*/  IADD3 R29, PT, PT, R29, 0x4, RZ ;  /* 0x000000041d1d7810 */ /* 0x000fc60007ffe0ff */
        /* <DEDUP_REMOVED lines=12> */
.L_x_183:
[----:B------:R-:W-:Y:S05]  /*2c50*/  BSYNC.RECONVERGENT B3 ;  /* 0x0000000000037941 */ /* 0x000fea0003800200 */
.L_x_182:
[----:B------:R-:W-:Y:S05]  /*2c60*/  @!P2 BRA `(.L_x_141) ;  /* 0x000000100084a947 */ /* 0x000fea0003800000 */
[----:B------:R-:W-:Y:S01]  /*2c70*/  ISETP.NE.AND P1, PT, R28, 0x1, PT ;  /* 0x000000011c00780c */ /* 0x000fe20003f25270 */
[----:B------:R-:W-:Y:S01]  /*2c80*/  BSSY.RECONVERGENT B3, `(.L_x_185) ;  /* 0x000000f000037945 */ /* 0x000fe20003800200 */
[----:B-1----:R-:W-:-:S04]  /*2c90*/  LOP3.LUT R2, R6, 0x1, RZ, 0xc0, !PT ;  /* 0x0000000106027812 */ /* 0x002fc800078ec0ff */
[----:B------:R-:W-:-:S07]  /*2ca0*/  ISETP.NE.U32.AND P2, PT, R2, 0x1, PT ;  /* 0x000000010200780c */ /* 0x000fce0003f45070 */
[----:B------:R-:W-:Y:S06]  /*2cb0*/  @!P1 BRA `(.L_x_186) ;  /* 0x00000000002c9947 */ /* 0x000fec0003800000 */
[----:B------:R-:W-:Y:S02]  /*2cc0*/  IMAD.MOV.U32 R29, RZ, RZ, 0x7fffffff ;  /* 0x7fffffffff1d7424 */ /* 0x000fe400078e00ff */
        /* <DEDUP_REMOVED lines=10> */
.L_x_186:
[----:B------:R-:W-:Y:S05]  /*2d70*/  BSYNC.RECONVERGENT B3 ;  /* 0x0000000000037941 */ /* 0x000fea0003800200 */
.L_x_185:
        /* <DEDUP_REMOVED lines=9> */
.L_x_169:
        /* <DEDUP_REMOVED lines=13> */
[----:B------:R-:W-:Y:S01]  /*2ee0*/  HFMA2 R17, -RZ, RZ, 0, 0 ;  /* 0x00000000ff117431 */ /* 0x000fe200000001ff */
[----:B------:R-:W-:Y:S01]  /*2ef0*/  LOP3.LUT R15, R6, 0x7ffffffc, RZ, 0xc0, !PT ;  /* 0x7ffffffc060f7812 */ /* 0x000fe200078ec0ff */
[----:B------:R-:W-:-:S07]  /*2f00*/  IMAD.MOV.U32 R29, RZ, RZ, 0x7fffffff ;  /* 0x7fffffffff1d7424 */ /* 0x000fce00078e00ff */
.L_x_191:
        /* <DEDUP_REMOVED lines=13> */
.L_x_190:
[----:B------:R-:W-:Y:S05]  /*2fe0*/  BSYNC.RECONVERGENT B3 ;  /* 0x0000000000037941 */ /* 0x000fea0003800200 */
.L_x_189:
        /* <DEDUP_REMOVED lines=19> */
.L_x_188:
        /* <DEDUP_REMOVED lines=10> */
.L_x_194:
        /* <DEDUP_REMOVED lines=18> */
.L_x_193:
[----:B------:R-:W-:Y:S05]  /*32e0*/  BSYNC.RECONVERGENT B3 ;  /* 0x0000000000037941 */ /* 0x000fea0003800200 */
.L_x_192:
        /* <DEDUP_REMOVED lines=17> */
.L_x_196:
[----:B------:R-:W-:Y:S05]  /*3400*/  BSYNC.RECONVERGENT B3 ;  /* 0x0000000000037941 */ /* 0x000fea0003800200 */
.L_x_195:
        /* <DEDUP_REMOVED lines=9> */
.L_x_187:
        /* <DEDUP_REMOVED lines=11> */
[----:B------:R-:W-:Y:S01]  /*3550*/  IMAD.MOV.U32 R29, RZ, RZ, RZ ;  /* 0x000000ffff1d7224 */ /* 0x000fe200078e00ff */
[----:B------:R-:W-:-:S07]  /*3560*/  MOV R31, 0x7fffffff ;  /* 0x7fffffff001f7802 */ /* 0x000fce0000000f00 */
.L_x_200:
        /* <DEDUP_REMOVED lines=18> */
.L_x_199:
[----:B------:R-:W-:Y:S05]  /*3690*/  BSYNC.RECONVERGENT B3 ;  /* 0x0000000000037941 */ /* 0x000fea0003800200 */
.L_x_198:
        /* <DEDUP_REMOVED lines=17> */
.L_x_202:
[----:B------:R-:W-:Y:S05]  /*37b0*/  BSYNC.RECONVERGENT B3 ;  /* 0x0000000000037941 */ /* 0x000fea0003800200 */
.L_x_201:
        /* <DEDUP_REMOVED lines=9> */
.L_x_197:
[C---:B------:R-:W-:Y:S01]  /*3850*/  ISETP.GE.AND P2, PT, R3.reuse, 0x4, PT ;  /* 0x000000040300780c */ /* 0x040fe20003f46270 */
[----:B------:R-:W-:Y:S01]  /*3860*/  BSSY.RECONVERGENT B3, `(.L_x_203) ;  /* 0x0000042000037945 */ /* 0x000fe20003800200 */
[----:B------:R-:W-:Y:S01]  /*3870*/  VIMNMX R2, PT, PT, R3, 0x1, !PT ;  /* 0x0000000103027848 */ /* 0x000fe20007fe0100 */
[----:B------:R-:W-:-:S03]  /*3880*/  HFMA2 R3, -RZ, RZ, 0, 0 ;  /* 0x00000000ff037431 */ /* 0x000fc600000001ff */
[----:B------:R-:W-:-:S04]  /*3890*/  LOP3.LUT R35, R2, 0x3, RZ, 0xc0, !PT ;  /* 0x0000000302237812 */ /* 0x000fc800078ec0ff */
[----:B------:R-:W-:-:S03]  /*38a0*/  ISETP.NE.AND P1, PT, R35, RZ, PT ;  /* 0x000000ff2300720c */ /* 0x000fc60003f25270 */
[----:B------:R-:W-:Y:S10]  /*38b0*/  @!P2 BRA `(.L_x_204) ;  /* 0x0000000000f0a947 */ /* 0x000ff40003800000 */
[----:B0-----:R-:W-:Y:S01]  /*38c0*/  IMAD R4, R14, UR5, RZ ;  /* 0x000000050e047c24 */ /* 0x001fe2000f8e02ff */
[----:B------:R-:W-:Y:S01]  /*38d0*/  LOP3.LUT R3, R2, 0x7ffffffc, RZ, 0xc0, !PT ;  /* 0x7ffffffc02037812 */ /* 0x000fe200078ec0ff */
[----:B------:R-:W-:Y:S02]  /*38e0*/  IMAD.U32 R16, RZ, RZ, UR8 ;  /* 0x00000008ff107e24 */ /* 0x000fe4000f8e00ff */
[----:B------:R-:W-:Y:S02]  /*38f0*/  IMAD.U32 R17, RZ, RZ, UR12 ;  /* 0x0000000cff117e24 */ /* 0x000fe4000f8e00ff */
[----:B------:R-:W-:Y:S02]  /*3900*/  IMAD R15, R5, UR4, R4 ;  /* 0x00000004050f7c24 */ /* 0x000fe4000f8e0204 */
[----:B------:R-:W-:Y:S01]  /*3910*/  IMAD.WIDE.U32 R4, R14, UR4, R16 ;  /* 0x000000040e047c25 */ /* 0x000fe2000f8e0010 */
[----:B------:R-:W-:-:S03]  /*3920*/  MOV R16, UR9 ;  /* 0x0000000900107c02 */ /* 0x000fc60008000f00 */
[----:B------:R-:W-:Y:S01]  /*3930*/  IMAD.U32 R30, RZ, RZ, UR7 ;  /* 0x00000007ff1e7e24 */ /* 0x000fe2000f8e00ff */
[----:B------:R-:W-:Y:S01]  /*3940*/  MOV R38, R4 ;  /* 0x0000000400267202 */ /* 0x000fe20000000f00 */
[----:B------:R-:W-:Y:S02]  /*3950*/  IMAD.U32 R31, RZ, RZ, UR11 ;  /* 0x0000000bff1f7e24 */ /* 0x000fe4000f8e00ff */
[----:B------:R-:W-:Y:S02]  /*3960*/  IMAD.U32 R28, RZ, RZ, UR6 ;  /* 0x00000006ff1c7e24 */ /* 0x000fe4000f8e00ff */
[----:B------:R-:W-:Y:S02]  /*3970*/  IMAD.U32 R29, RZ, RZ, UR10 ;  /* 0x0000000aff1d7e24 */ /* 0x000fe4000f8e00ff */
[----:B------:R-:W-:Y:S02]  /*3980*/  IMAD.U32 R17, RZ, RZ, UR13 ;  /* 0x0000000dff117e24 */ /* 0x000fe4000f8e00ff */
[----:B------:R-:W-:-:S02]  /*3990*/  IMAD.IADD R39, R5, 0x1, R15 ;  /* 0x0000000105277824 */ /* 0x000fc400078e020f */
[----:B------:R-:W-:-:S04]  /*39a0*/  IMAD.WIDE.U32 R4, R14, UR4, R30 ;  /* 0x000000040e047c25 */ /* 0x000fc8000f8e001e */
[----:B------:R-:W-:Y:S01]  /*39b0*/  IMAD.WIDE.U32 R28, R14, UR4, R28 ;  /* 0x000000040e1c7c25 */ /* 0x000fe2000f8e001c */
[----:B------:R-:W-:-:S03]  /*39c0*/  IADD3 R32, PT, PT, R15, R5, RZ ;  /* 0x000000050f207210 */ /* 0x000fc60007ffe0ff */
[----:B------:R-:W-:-:S04]  /*39d0*/  IMAD.WIDE.U32 R16, R14, UR4, R16 ;  /* 0x000000040e107c25 */ /* 0x000fc8000f8e0010 */
[C---:B------:R-:W-:Y:S02]  /*39e0*/  IMAD.IADD R37, R15.reuse, 0x1, R29 ;  /* 0x000000010f257824 */ /* 0x040fe400078e021d */
[----:B------:R-:W-:Y:S02]  /*39f0*/  IMAD.IADD R34, R15, 0x1, R17 ;  /* 0x000000010f227824 */ /* 0x000fe400078e0211 */
[----:B------:R-:W-:Y:S02]  /*3a00*/  IMAD.MOV.U32 R36, RZ, RZ, R28 ;  /* 0x000000ffff247224 */ /* 0x000fe400078e001c */
[----:B------:R-:W-:Y:S02]  /*3a10*/  IMAD.MOV.U32 R33, RZ, RZ, R16 ;  /* 0x000000ffff217224 */ /* 0x000fe400078e0010 */
[----:B------:R-:W-:Y:S02]  /*3a20*/  IMAD.MOV.U32 R15, RZ, RZ, R4 ;  /* 0x000000ffff0f7224 */ /* 0x000fe400078e0004 */
[----:B------:R-:W-:-:S07]  /*3a30*/  IMAD.MOV R6, RZ, RZ, -R3 ;  /* 0x000000ffff067224 */ /* 0x000fce00078e0a03 */
.L_x_205:
[----:B-1----:R-:W-:Y:S01]  /*3a40*/  IMAD.MOV.U32 R41, RZ, RZ, 0x7fffffff ;  /* 0x7fffffffff297424 */ /* 0x002fe200078e00ff */
[----:B------:R-:W-:Y:S01]  /*3a50*/  MOV R5, R39 ;  /* 0x0000002700057202 */ /* 0x000fe20000000f00 */
[----:B------:R-:W-:Y:S01]  /*3a60*/  IMAD.MOV.U32 R4, RZ, RZ, R38 ;  /* 0x000000ffff047224 */ /* 0x000fe200078e0026 */
[----:B------:R-:W-:Y:S01]  /*3a70*/  MOV R30, R15 ;  /* 0x0000000f001e7202 */ /* 0x000fe20000000f00 */
[----:B------:R-:W-:Y:S02]  /*3a80*/  IMAD.MOV.U32 R16, RZ, RZ, R36 ;  /* 0x000000ffff107224 */ /* 0x000fe400078e0024 */
[----:B------:R-:W-:Y:S01]  /*3a90*/  IMAD.MOV.U32 R17, RZ, RZ, R37 ;  /* 0x000000ffff117224 */ /* 0x000fe200078e0025 */
[----:B------:R1:W-:Y:S01]  /*3aa0*/  STG.E desc[UR20][R4.64+-0x8], R41 ;  /* 0xfffff82904007986 */ /* 0x0003e2000c101914 */
[----:B------:R-:W-:Y:S01]  /*3ab0*/  IMAD.MOV.U32 R28, RZ, RZ, R33 ;  /* 0x000000ffff1c7224 */ /* 0x000fe200078e0021 */
[----:B------:R-:W-:Y:S01]  /*3ac0*/  IADD3 R38, P3, PT, R4, 0x10, RZ ;  /* 0x0000001004267810 */ /* 0x000fe20007f7e0ff */
[----:B------:R-:W-:Y:S01]  /*3ad0*/  IMAD.MOV.U32 R29, RZ, RZ, R34 ;  /* 0x000000ffff1d7224 */ /* 0x000fe200078e0022 */
[----:B------:R1:W-:Y:S01]  /*3ae0*/  STG.E desc[UR20][R16.64+-0x8], R41 ;  /* 0xfffff82910007986 */ /* 0x0003e2000c101914 */
[----:B------:R-:W-:Y:S01]  /*3af0*/  IMAD.MOV.U32 R31, RZ, RZ, R32 ;  /* 0x000000ffff1f7224 */ /* 0x000fe200078e0020 */
[----:B------:R-:W-:Y:S01]  /*3b00*/  IADD3 R36, P4, PT, R16, 0x10, RZ ;  /* 0x0000001010247810 */ /* 0x000fe20007f9e0ff */
[----:B------:R-:W-:Y:S01]  /*3b10*/  VIADD R6, R6, 0x4 ;  /* 0x0000000406067836 */ /* 0x000fe20000000000 */
[----:B------:R1:W-:Y:S01]  /*3b20*/  STG.E desc[UR20][R28.64+-0x8], R41 ;  /* 0xfffff8291c007986 */ /* 0x0003e2000c101914 */
[----:B------:R-:W-:Y:S01]  /*3b30*/  IADD3 R15, P6, PT, R30, 0x10, RZ ;  /* 0x000000101e0f7810 */ /* 0x000fe20007fde0ff */
[----:B------:R-:W-:Y:S01]  /*3b40*/  IMAD.X R39, RZ, RZ, R5, P3 ;  /* 0x000000ffff277224 */ /* 0x000fe200018e0605 */
[----:B------:R-:W-:Y:S01]  /*3b50*/  IADD3 R33, P5, PT, R28, 0x10, RZ ;  /* 0x000000101c217810 */ /* 0x000fe20007fbe0ff */
[----:B------:R1:W-:Y:S01]  /*3b60*/  STG.E desc[UR20][R30.64+-0x8], R41 ;  /* 0xfffff8291e007986 */ /* 0x0003e2000c101914 */
[----:B------:R-:W-:Y:S01]  /*3b70*/  ISETP.NE.AND P2, PT, R6, RZ, PT ;  /* 0x000000ff0600720c */ /* 0x000fe20003f45270 */
[----:B------:R-:W-:Y:S01]  /*3b80*/  IMAD.X R37, RZ, RZ, R17, P4 ;  /* 0x000000ffff257224 */ /* 0x000fe200020e0611 */
[----:B------:R-:W-:Y:S01]  /*3b90*/  IADD3.X R34, PT, PT, RZ, R29, RZ, P5, !PT ;  /* 0x0000001dff227210 */ /* 0x000fe20002ffe4ff */
[----:B------:R1:W-:Y:S01]  /*3ba0*/  STG.E desc[UR20][R4.64+-0x4], R41 ;  /* 0xfffffc2904007986 */ /* 0x0003e2000c101914 */
[----:B------:R-:W-:-:S03]  /*3bb0*/  IMAD.X R32, RZ, RZ, R31, P6 ;  /* 0x000000ffff207224 */ /* 0x000fc600030e061f */
        /* <DEDUP_REMOVED lines=12> */
.L_x_204:
[----:B------:R-:W-:Y:S05]  /*3c80*/  BSYNC.RECONVERGENT B3 ;  /* 0x0000000000037941 */ /* 0x000fea0003800200 */
.L_x_203:
[----:B------:R-:W-:Y:S05]  /*3c90*/  @!P1 BRA `(.L_x_141) ;  /* 0x0000000000789947 */ /* 0x000fea0003800000 */
[----:B------:R-:W-:Y:S01]  /*3ca0*/  ISETP.NE.AND P1, PT, R35, 0x1, PT ;  /* 0x000000012300780c */ /* 0x000fe20003f25270 */
[----:B------:R-:W-:Y:S01]  /*3cb0*/  BSSY.RECONVERGENT B3, `(.L_x_206) ;  /* 0x0000012000037945 */ /* 0x000fe20003800200 */
[----:B------:R-:W-:-:S04]  /*3cc0*/  LOP3.LUT R2, R2, 0x1, RZ, 0xc0, !PT ;  /* 0x0000000102027812 */ /* 0x000fc800078ec0ff */
[----:B------:R-:W-:-:S07]  /*3cd0*/  ISETP.NE.U32.AND P2, PT, R2, 0x1, PT ;  /* 0x000000010200780c */ /* 0x000fce0003f45070 */
[----:B------:R-:W-:Y:S06]  /*3ce0*/  @!P1 BRA `(.L_x_207) ;  /* 0x0000000000389947 */ /* 0x000fec0003800000 */
[----:B------:R-:W-:Y:S02]  /*3cf0*/  IMAD.MOV.U32 R15, RZ, RZ, 0x7fffffff ;  /* 0x7fffffffff0f7424 */ /* 0x000fe400078e00ff */
[----:B01----:R-:W-:-:S04]  /*3d00*/  IMAD.WIDE.U32 R4, R3, 0x4, R20 ;  /* 0x0000000403047825 */ /* 0x003fc800078e0014 */
[C---:B------:R-:W-:Y:S01]  /*3d10*/  IMAD.WIDE.U32 R16, R3.reuse, 0x4, R22 ;  /* 0x0000000403107825 */ /* 0x040fe200078e0016 */
[----:B------:R2:W-:Y:S03]  /*3d20*/  STG.E desc[UR20][R4.64], R15 ;  /* 0x0000000f04007986 */ /* 0x0005e6000c101914 */
[C---:B------:R-:W-:Y:S01]  /*3d30*/  IMAD.WIDE.U32 R28, R3.reuse, 0x4, R26 ;  /* 0x00000004031c7825 */ /* 0x040fe200078e001a */
[----:B------:R2:W-:Y:S03]  /*3d40*/  STG.E desc[UR20][R16.64], R15 ;  /* 0x0000000f10007986 */ /* 0x0005e6000c101914 */
[C---:B------:R-:W-:Y:S01]  /*3d50*/  IMAD.WIDE.U32 R30, R3.reuse, 0x4, R24 ;  /* 0x00000004031e7825 */ /* 0x040fe200078e0018 */
[----:B------:R2:W-:Y:S03]  /*3d60*/  STG.E desc[UR20][R28.64], R15 ;  /* 0x0000000f1c007986 */ /* 0x0005e6000c101914 */
[----:B------:R-:W-:Y:S01]  /*3d70*/  VIADD R3, R3, 0x2 ;  /* 0x0000000203037836 */ /* 0x000fe20000000000 */
[----:B------:R2:W-:Y:S04]  /*3d80*/  STG.E desc[UR20][R30.64], R15 ;  /* 0x0000000f1e007986 */ /* 0x0005e8000c101914 */
[----:B------:R2:W-:Y:S04]  /*3d90*/  STG.E desc[UR20][R4.64+0x4], R15 ;  /* 0x0000040f04007986 */ /* 0x0005e8000c101914 */
[----:B------:R2:W-:Y:S04]  /*3da0*/  STG.E desc[UR20][R16.64+0x4], R15 ;  /* 0x0000040f10007986 */ /* 0x0005e8000c101914 */
[----:B------:R2:W-:Y:S04]  /*3db0*/  STG.E desc[UR20][R28.64+0x4], R15 ;  /* 0x0000040f1c007986 */ /* 0x0005e8000c101914 */
[----:B------:R2:W-:Y:S02]  /*3dc0*/  STG.E desc[UR20][R30.64+0x4], R15 ;  /* 0x0000040f1e007986 */ /* 0x0005e4000c101914 */
.L_x_207:
[----:B------:R-:W-:Y:S05]  /*3dd0*/  BSYNC.RECONVERGENT B3 ;  /* 0x0000000000037941 */ /* 0x000fea0003800200 */
.L_x_206:
[----:B------:R-:W-:Y:S05]  /*3de0*/  @P2 BRA `(.L_x_141) ;  /* 0x0000000000242947 */ /* 0x000fea0003800000 */
[----:B--2---:R-:W-:Y:S02]  /*3df0*/  IMAD.MOV.U32 R15, RZ, RZ, 0x7fffffff ;  /* 0x7fffffffff0f7424 */ /* 0x004fe400078e00ff */
[----:B01----:R-:W-:-:S04]  /*3e00*/  IMAD.WIDE.U32 R4, R3, 0x4, R20 ;  /* 0x0000000403047825 */ /* 0x003fc800078e0014 */
[C---:B------:R-:W-:Y:S01]  /*3e10*/  IMAD.WIDE.U32 R16, R3.reuse, 0x4, R22 ;  /* 0x0000000403107825 */ /* 0x040fe200078e0016 */
[----:B------:R0:W-:Y:S03]  /*3e20*/  STG.E desc[UR20][R4.64], R15 ;  /* 0x0000000f04007986 */ /* 0x0001e6000c101914 */
[C---:B------:R-:W-:Y:S01]  /*3e30*/  IMAD.WIDE.U32 R28, R3.reuse, 0x4, R26 ;  /* 0x00000004031c7825 */ /* 0x040fe200078e001a */
[----:B------:R0:W-:Y:S03]  /*3e40*/  STG.E desc[UR20][R16.64], R15 ;  /* 0x0000000f10007986 */ /* 0x0001e6000c101914 */
[----:B------:R-:W-:Y:S01]  /*3e50*/  IMAD.WIDE.U32 R2, R3, 0x4, R24 ;  /* 0x0000000403027825 */ /* 0x000fe200078e0018 */
[----:B------:R0:W-:Y:S04]  /*3e60*/  STG.E desc[UR20][R28.64], R15 ;  /* 0x0000000f1c007986 */ /* 0x0001e8000c101914 */
[----:B------:R0:W-:Y:S02]  /*3e70*/  STG.E desc[UR20][R2.64], R15 ;  /* 0x0000000f02007986 */ /* 0x0001e4000c101914 */
.L_x_141:
[----:B------:R-:W-:Y:S05]  /*3e80*/  BSYNC.RECONVERGENT B2 ;  /* 0x0000000000027941 */ /* 0x000fea0003800200 */
.L_x_137:
[----:B------:R-:W-:-:S13]  /*3e90*/  ISETP.GE.AND P1, PT, R7, R0, PT ;  /* 0x000000000700720c */ /* 0x000fda0003f26270 */
[----:B------:R-:W-:Y:S05]  /*3ea0*/  @P1 BRA `(.L_x_125) ;  /* 0x0000001c00701947 */ /* 0x000fea0003800000 */
[----:B01234-:R-:W-:-:S05]  /*3eb0*/  IMAD.WIDE.U32 R2, R7, 0x4, R18 ;  /* 0x0000000407027825 */ /* 0x01ffca00078e0012 */
[----:B------:R0:W5:Y:S04]  /*3ec0*/  LDG.E.CONSTANT R39, desc[UR20][R2.64+-0x8] ;  /* 0xfffff81402277981 */ /* 0x000168000c1e9900 */
[----:B------:R0:W5:Y:S01]  /*3ed0*/  LDG.E.CONSTANT R41, desc[UR20][R2.64+-0x4] ;  /* 0xfffffc1402297981 */ /* 0x000162000c1e9900 */
[----:B------:R-:W-:Y:S01]  /*3ee0*/  IADD3 R4, PT, PT, R7, -R0, RZ ;  /* 0x8000000007047210 */ /* 0x000fe20007ffe0ff */
[----:B------:R-:W-:Y:S01]  /*3ef0*/  BSSY.RECONVERGENT B3, `(.L_x_208) ;  /* 0x0000114000037945 */ /* 0x000fe20003800200 */
[----:B------:R-:W-:Y:S01]  /*3f00*/  IMAD.MOV.U32 R40, RZ, RZ, RZ ;  /* 0x000000ffff287224 */ /* 0x000fe200078e00ff */
[----:B------:R-:W-:Y:S01]  /*3f10*/  PRMT R6, RZ, 0x7610, R6 ;  /* 0x00007610ff067816 */ /* 0x000fe20000000006 */
[----:B------:R-:W-:Y:S01]  /*3f20*/  IMAD.MOV.U32 R43, RZ, RZ, RZ ;  /* 0x000000ffff2b7224 */ /* 0x000fe200078e00ff */
[----:B------:R-:W-:Y:S01]  /*3f30*/  ISETP.GT.U32.AND P1, PT, R4, -0x4, PT ;  /* 0xfffffffc0400780c */ /* 0x000fe20003f24070 */
[----:B------:R-:W-:-:S02]  /*3f40*/  IMAD.IADD R4, R0, 0x1, -R7 ;  /* 0x0000000100047824 */ /* 0x000fc400078e0a07 */
[----:B------:R-:W-:-:S03]  /*3f50*/  IMAD.MOV.U32 R0, RZ, RZ, RZ ;  /* 0x000000ffff007224 */ /* 0x000fc600078e00ff */
[----:B------:R-:W-:-:S07]  /*3f60*/  LOP3.LUT R5, R4, 0x3, RZ, 0xc0, !PT ;  /* 0x0000000304057812 */ /* 0x000fce00078ec0ff */
[----:B0-----:R-:W-:Y:S05]  /*3f70*/  @P1 BRA `(.L_x_209) ;  /* 0x00000010002c1947 */ /* 0x001fea0003800000 */
[----:B------:R-:W-:Y:S01]  /*3f80*/  HFMA2 R40, -RZ, RZ, 0, 0 ;  /* 0x00000000ff287431 */ /* 0x000fe200000001ff */
[----:B------:R-:W-:Y:S01]  /*3f90*/  BSSY.RECONVERGENT B2, `(.L_x_210) ;  /* 0x0000108000027945 */ /* 0x000fe20003800200 */
[----:B------:R-:W-:Y:S02]  /*3fa0*/  LOP3.LUT R4, R4, 0xfffffffc, RZ, 0xc0, !PT ;  /* 0xfffffffc04047812 */ /* 0x000fe400078ec0ff */
[----:B------:R-:W-:Y:S02]  /*3fb0*/  CS2R R2, SRZ ;  /* 0x0000000000027805 */ /* 0x000fe4000001ff00 */
[----:B------:R-:W-:-:S07]  /*3fc0*/  PRMT R6, RZ, 0x7610, R6 ;  /* 0x00007610ff067816 */ /* 0x000fce0000000006 */
.L_x_235:
[C---:B0-----:R-:W-:Y:S01]  /*3fd0*/  IMAD.WIDE.U32 R46, R7.reuse, 0x4, R18 ;  /* 0x00000004072e7825 */ /* 0x041fe200078e0012 */
[----:B------:R-:W0:Y:S04]  /*3fe0*/  LDCU.64 UR16, c[0x0][0x3b8] ;  /* 0x00007700ff1077ac */ /* 0x000e280008000a00 */
[----:B------:R-:W2:Y:S04]  /*3ff0*/  LDG.E.CONSTANT R37, desc[UR20][R46.64] ;  /* 0x000000142e257981 */ /* 0x000ea8000c1e9900 */
[----:B------:R-:W2:Y:S01]  /*4000*/  LDG.E.CONSTANT R0, desc[UR20][R46.64+-0x8] ;  /* 0xfffff8142e007981 */ /* 0x000ea2000c1e9900 */
[----:B------:R-:W-:Y:S01]  /*4010*/  IMAD.WIDE.U32 R28, R7, 0x4, R20 ;  /* 0x00000004071c7825 */ /* 0x000fe200078e0014 */
[----:B------:R-:W-:Y:S03]  /*4020*/  BSSY.RECONVERGENT B4, `(.L_x_211) ;  /* 0x000001c000047945 */ /* 0x000fe60003800200 */
[----:B------:R-:W-:Y:S01]  /*4030*/  VIADD R3, R3, 0x4 ;  /* 0x0000000403037836 */ /* 0x000fe20000000000 */
[----:B0-----:R-:W-:-:S04]  /*4040*/  ISETP.NE.U32.AND P1, PT, RZ, UR16, PT ;  /* 0x00000010ff007c0c */ /* 0x001fc8000bf25070 */
[----:B------:R-:W-:Y:S02]  /*4050*/  ISETP.NE.AND P6, PT, R3, R4, PT ;  /* 0x000000040300720c */ /* 0x000fe40003fc5270 */
[----:B------:R-:W-:Y:S01]  /*4060*/  ISETP.NE.AND.EX P1, PT, RZ, UR17, PT, P1 ;  /* 0x00000011ff007c0c */ /* 0x000fe2000bf25310 */
[----:B------:R-:W0:Y:S01]  /*4070*/  LDCU.64 UR16, c[0x0][0x3c0] ;  /* 0x00007800ff1077ac */ /* 0x000e220008000a00 */
[----:B-12---:R-:W-:-:S04]  /*4080*/  FADD R15, R37, -R0 ;  /* 0x80000000250f7221 */ /* 0x006fc80000000000 */
[----:B------:R-:W-:-:S04]  /*4090*/  FMUL R0, R8, R15 ;  /* 0x0000000f08007220 */ /* 0x000fc80000400000 */
[----:B-----5:R-:W-:Y:S01]  /*40a0*/  FFMA R15, R11, R41, R0 ;  /* 0x000000290b0f7223 */ /* 0x020fe20000000000 */
[----:B------:R-:W-:-:S03]  /*40b0*/  FMUL R0, R2, 0.99099999666213989258 ;  /* 0x3f7db22d02007820 */ /* 0x000fc60000400000 */
[----:B------:R-:W-:-:S05]  /*40c0*/  FFMA R39, -R12, R39, R15 ;  /* 0x000000270c277223 */ /* 0x000fca000000010f */
[CC--:B------:R-:W-:Y:S01]  /*40d0*/  FSETP.GT.AND P2, PT, |R39|.reuse, R0.reuse, PT ;  /* 0x000000002700720b */ /* 0x0c0fe20003f44200 */
[----:B------:R1:W-:Y:S03]  /*40e0*/  @P1 STG.E desc[UR20][R28.64], R39 ;  /* 0x000000271c001986 */ /* 0x0003e6000c101914 */
[----:B------:R-:W-:Y:S02]  /*40f0*/  FSEL R0, |R39|, R0, P2 ;  /* 0x0000000027007208 */ /* 0x000fe40001000200 */
[----:B0-----:R-:W-:Y:S02]  /*4100*/  ISETP.NE.U32.AND P2, PT, RZ, UR16, PT ;  /* 0x00000010ff007c0c */ /* 0x001fe4000bf45070 */
[C---:B------:R-:W-:Y:S01]  /*4110*/  FSETP.GT.AND P1, PT, R0.reuse, RZ, PT ;  /* 0x000000ff0000720b */ /* 0x040fe20003f24000 */
[----:B------:R-:W-:Y:S01]  /*4120*/  VIADD R2, R0, 0x1800000 ;  /* 0x0180000000027836 */ /* 0x000fe20000000000 */
[----:B------:R-:W-:-:S04]  /*4130*/  ISETP.NE.AND.EX P2, PT, RZ, UR17, PT, P2 ;  /* 0x00000011ff007c0c */ /* 0x000fc8000bf45320 */
[----:B------:R-:W-:-:S04]  /*4140*/  LOP3.LUT R2, R2, 0x7f800000, RZ, 0xc0, !PT ;  /* 0x7f80000002027812 */ /* 0x000fc800078ec0ff */
[----:B------:R-:W-:-:S13]  /*4150*/  ISETP.GT.U32.AND P3, PT, R2, 0x1ffffff, PT ;  /* 0x01ffffff0200780c */ /* 0x000fda0003f64070 */
[----:B-1----:R-:W-:Y:S05]  /*4160*/  @P3 BRA `(.L_x_212) ;  /* 0x00000000000c3947 */ /* 0x002fea0003800000 */
[----:B------:R-:W-:-:S07]  /*4170*/  MOV R16, 0x4190 ;  /* 0x0000419000107802 */ /* 0x000fce0000000f00 */
[----:B------:R-:W-:Y:S05]  /*4180*/  CALL.REL.NOINC `($__internal_2_$__cuda_sm20_rcp_rn_f32_slowpath) ;  /* 0x0000001800d87944 */ /* 0x000fea0003c00000 */
[----:B------:R-:W-:Y:S05]  /*4190*/  BRA `(.L_x_213) ;  /* 0x0000000000107947 */ /* 0x000fea0003800000 */
.L_x_212:
[----:B------:R-:W0:Y:S02]  /*41a0*/  MUFU.RCP R17, R0 ;  /* 0x0000000000117308 */ /* 0x000e240000001000 */
[----:B0-----:R-:W-:-:S04]  /*41b0*/  FFMA R2, R0, R17, -1 ;  /* 0xbf80000000027423 */ /* 0x001fc80000000011 */
[----:B------:R-:W-:-:S04]  /*41c0*/  FADD.FTZ R2, -R2, -RZ ;  /* 0x800000ff02027221 */ /* 0x000fc80000010100 */
[----:B------:R-:W-:-:S07]  /*41d0*/  FFMA R17, R17, R2, R17 ;  /* 0x0000000211117223 */ /* 0x000fce0000000011 */
.L_x_213:
[----:B------:R-:W-:Y:S05]  /*41e0*/  BSYNC.RECONVERGENT B4 ;  /* 0x0000000000047941 */ /* 0x000fea0003800200 */
.L_x_211:
[----:B------:R0:W5:Y:S04]  /*41f0*/  LDG.E.CONSTANT R2, desc[UR20][R46.64+0x4] ;  /* 0x000004142e027981 */ /* 0x000168000c1e9900 */
[----:B------:R0:W5:Y:S01]  /*4200*/  LDG.E.CONSTANT R45, desc[UR20][R46.64+-0x4] ;  /* 0xfffffc142e2d7981 */ /* 0x000162000c1e9900 */
[----:B------:R-:W-:Y:S01]  /*4210*/  FSEL R16, R17, RZ, P1 ;  /* 0x000000ff11107208 */ /* 0x000fe20000800000 */
[----:B------:R-:W-:Y:S01]  /*4220*/  BSSY.RECONVERGENT B4, `(.L_x_214) ;  /* 0x000000e000047945 */ /* 0x000fe20003800200 */
[----:B------:R-:W-:Y:S02]  /*4230*/  IMAD.MOV.U32 R15, RZ, RZ, 0x7fffffff ;  /* 0x7fffffffff0f7424 */ /* 0x000fe400078e00ff */
[----:B------:R-:W-:Y:S02]  /*4240*/  IMAD.MOV.U32 R38, RZ, RZ, R40 ;  /* 0x000000ffff267224 */ /* 0x000fe400078e0028 */
[----:B------:R-:W-:Y:S01]  /*4250*/  FMUL R36, R39, R16 ;  /* 0x0000001027247220 */ /* 0x000fe20000400000 */
[----:B------:R-:W-:Y:S06]  /*4260*/  @P0 BRA `(.L_x_215) ;  /* 0x0000000000240947 */ /* 0x000fec0003800000 */
[----:B------:R-:W-:Y:S01]  /*4270*/  LOP3.LUT P1, RZ, R6, 0xff, RZ, 0xc0, !PT ;  /* 0x000000ff06ff7812 */ /* 0x000fe2000782c0ff */
[----:B------:R-:W-:Y:S01]  /*4280*/  IMAD.MOV.U32 R15, RZ, RZ, R36 ;  /* 0x000000ffff0f7224 */ /* 0x000fe200078e0024 */
[----:B------:R-:W-:Y:S01]  /*4290*/  MOV R38, R36 ;  /* 0x0000002400267202 */ /* 0x000fe20000000f00 */
[----:B------:R-:W-:-:S10]  /*42a0*/  IMAD.MOV.U32 R6, RZ, RZ, 0x1 ;  /* 0x00000001ff067424 */ /* 0x000fd400078e00ff */
[----:B------:R-:W-:-:S04]  /*42b0*/  @P1 FADD R43, R36, -R43 ;  /* 0x8000002b242b1221 */ /* 0x000fc80000000000 */
[----:B------:R-:W-:-:S04]  /*42c0*/  @P1 FMUL R43, R43, R10 ;  /* 0x0000000a2b2b1220 */ /* 0x000fc80000400000 */
[----:B------:R-:W-:Y:S01]  /*42d0*/  @P1 FFMA R38, R40, R9, R43 ;  /* 0x0000000928261223 */ /* 0x000fe2000000002b */
[----:B------:R-:W-:-:S03]  /*42e0*/  IMAD.MOV.U32 R43, RZ, RZ, R36 ;  /* 0x000000ffff2b7224 */ /* 0x000fc600078e0024 */
[----:B------:R-:W-:-:S07]  /*42f0*/  @P1 IMAD.MOV.U32 R15, RZ, RZ, R38 ;  /* 0x000000ffff0f1224 */ /* 0x000fce00078e0026 */
.L_x_215:
[----:B------:R-:W-:Y:S05]  /*4300*/  BSYNC.RECONVERGENT B4 ;  /* 0x0000000000047941 */ /* 0x000fea0003800200 */
.L_x_214:
[----:B------:R-:W1:Y:S01]  /*4310*/  LDCU.64 UR16, c[0x0][0x3d0] ;  /* 0x00007a00ff1077ac */ /* 0x000e620008000a00 */
[C---:B------:R-:W-:Y:S01]  /*4320*/  IMAD.WIDE.U32 R30, R7.reuse, 0x4, R22 ;  /* 0x00000004071e7825 */ /* 0x040fe200078e0016 */
[----:B------:R-:W2:Y:S03]  /*4330*/  LDCU.64 UR18, c[0x0][0x3c8] ;  /* 0x00007900ff1277ac */ /* 0x000ea60008000a00 */
[C---:B------:R-:W-:Y:S01]  /*4340*/  IMAD.WIDE.U32 R32, R7.reuse, 0x4, R26 ;  /* 0x0000000407207825 */ /* 0x040fe200078e001a */
[----:B------:R3:W-:Y:S03]  /*4350*/  @P2 STG.E desc[UR20][R30.64], R36 ;  /* 0x000000241e002986 */ /* 0x0007e6000c101914 */
[----:B------:R-:W-:Y:S01]  /*4360*/  IMAD.WIDE.U32 R34, R7, 0x4, R24 ;  /* 0x0000000407227825 */ /* 0x000fe200078e0018 */
[----:B-1----:R-:W-:-:S04]  /*4370*/  ISETP.NE.U32.AND P1, PT, RZ, UR16, PT ;  /* 0x00000010ff007c0c */ /* 0x002fc8000bf25070 */
[----:B------:R-:W-:Y:S01]  /*4380*/  ISETP.NE.AND.EX P1, PT, RZ, UR17, PT, P1 ;  /* 0x00000011ff007c0c */ /* 0x000fe2000bf25310 */
[----:B--2---:R-:W-:-:S04]  /*4390*/  UISETP.NE.U32.AND UP0, UPT, UR18, URZ, UPT ;  /* 0x000000ff1200728c */ /* 0x004fc8000bf05070 */
[----:B------:R-:W-:-:S08]  /*43a0*/  UISETP.NE.AND.EX UP0, UPT, UR19, URZ, UPT, UP0 ;  /* 0x000000ff1300728c */ /* 0x000fd0000bf05300 */
[----:B------:R3:W-:Y:S01]  /*43b0*/  @P1 STG.E desc[UR20][R32.64], R15 ;  /* 0x0000000f20001986 */ /* 0x0007e2000c101914 */
[----:B------:R-:W-:Y:S05]  /*43c0*/  BRA.U !UP0, `(.L_x_216) ;  /* 0x0000000108207547 */ /* 0x000fea000b800000 */
[CC--:B------:R-:W-:Y:S02]  /*43d0*/  FSETP.GT.AND P1, PT, R36.reuse, R15.reuse, PT ;  /* 0x0000000f2400720b */ /* 0x0c0fe40003f24000 */
[----:B------:R-:W-:Y:S02]  /*43e0*/  FSETP.GEU.AND P2, PT, R36, R15, PT ;  /* 0x0000000f2400720b */ /* 0x000fe40003f4e000 */
[----:B------:R-:W-:Y:S02]  /*43f0*/  SEL R16, RZ, 0xffffffff, !P1 ;  /* 0xffffffffff107807 */ /* 0x000fe40004800000 */
[----:B------:R-:W-:Y:S02]  /*4400*/  FSETP.NE.AND P1, PT, |R15|, +INF , PT ;  /* 0x7f8000000f00780b */ /* 0x000fe40003f25200 */
[----:B------:R-:W-:-:S04]  /*4410*/  I2FP.F32.S32 R16, R16 ;  /* 0x0000001000107245 */ /* 0x000fc80000201400 */
[----:B------:R-:W-:-:S04]  /*4420*/  FSEL R16, R16, 1, P2 ;  /* 0x3f80000010107808 */ /* 0x000fc80001000000 */
[----:B---3--:R-:W-:-:S05]  /*4430*/  FSEL R15, R16, RZ, P1 ;  /* 0x000000ff100f7208 */ /* 0x008fca0000800000 */
[----:B------:R1:W-:Y:S02]  /*4440*/  STG.E desc[UR20][R34.64], R15 ;  /* 0x0000000f22007986 */ /* 0x0003e4000c101914 */
.L_x_216:
[----:B------:R-:W2:Y:S01]  /*4450*/  LDCU.64 UR16, c[0x0][0x3b8] ;  /* 0x00007700ff1077ac */ /* 0x000ea20008000a00 */
[----:B-----5:R-:W-:Y:S01]  /*4460*/  FADD R45, R2, -R45 ;  /* 0x8000002d022d7221 */ /* 0x020fe20000000000 */
[----:B------:R-:W-:Y:S01]  /*4470*/  FMUL R0, R0, 0.99099999666213989258 ;  /* 0x3f7db22d00007820 */ /* 0x000fe20000400000 */
[----:B------:R-:W-:Y:S02]  /*4480*/  BSSY.RECONVERGENT B4, `(.L_x_217) ;  /* 0x0000018000047945 */ /* 0x000fe40003800200 */
[----:B------:R-:W-:-:S04]  /*4490*/  FMUL R16, R8, R45 ;  /* 0x0000002d08107220 */ /* 0x000fc80000400000 */
[----:B-1-3--:R-:W-:-:S04]  /*44a0*/  FFMA R15, R11, R39, R16 ;  /* 0x000000270b0f7223 */ /* 0x00afc80000000010 */
[----:B------:R-:W-:-:S05]  /*44b0*/  FFMA R41, -R12, R41, R15 ;  /* 0x000000290c297223 */ /* 0x000fca000000010f */
[CC--:B------:R-:W-:Y:S02]  /*44c0*/  FSETP.GT.AND P2, PT, |R41|.reuse, R0.reuse, PT ;  /* 0x000000002900720b */ /* 0x0c0fe40003f44200 */
[----:B--2---:R-:W-:Y:S02]  /*44d0*/  ISETP.NE.U32.AND P1, PT, RZ, UR16, PT ;  /* 0x00000010ff007c0c */ /* 0x004fe4000bf25070 */
[----:B------:R-:W-:Y:S02]  /*44e0*/  FSEL R0, |R41|, R0, P2 ;  /* 0x0000000029007208 */ /* 0x000fe40001000200 */
[----:B------:R-:W-:Y:S01]  /*44f0*/  ISETP.NE.AND.EX P1, PT, RZ, UR17, PT, P1 ;  /* 0x00000011ff007c0c */ /* 0x000fe2000bf25310 */
[----:B------:R-:W1:Y:S01]  /*4500*/  LDCU.64 UR16, c[0x0][0x3c0] ;  /* 0x00007800ff1077ac */ /* 0x000e620008000a00 */
[C---:B------:R-:W-:Y:S02]  /*4510*/  IADD3 R15, PT, PT, R0.reuse, 0x1800000, RZ ;  /* 0x01800000000f7810 */ /* 0x040fe40007ffe0ff */
[----:B------:R-:W-:-:S02]  /*4520*/  FSETP.GT.AND P2, PT, R0, RZ, PT ;  /* 0x000000ff0000720b */ /* 0x000fc40003f44000 */
[----:B------:R-:W-:-:S04]  /*4530*/  LOP3.LUT R15, R15, 0x7f800000, RZ, 0xc0, !PT ;  /* 0x7f8000000f0f7812 */ /* 0x000fc800078ec0ff */
[----:B------:R-:W-:-:S03]  /*4540*/  ISETP.GT.U32.AND P3, PT, R15, 0x1ffffff, PT ;  /* 0x01ffffff0f00780c */ /* 0x000fc60003f64070 */
[----:B------:R2:W-:Y:S01]  /*4550*/  @P1 STG.E desc[UR20][R28.64+0x4], R41 ;  /* 0x000004291c001986 */ /* 0x0005e2000c101914 */
[----:B-1----:R-:W-:-:S04]  /*4560*/  ISETP.NE.U32.AND P1, PT, RZ, UR16, PT ;  /* 0x00000010ff007c0c */ /* 0x002fc8000bf25070 */
[----:B------:R-:W-:-:S05]  /*4570*/  ISETP.NE.AND.EX P1, PT, RZ, UR17, PT, P1 ;  /* 0x00000011ff007c0c */ /* 0x000fca000bf25310 */
[----:B------:R-:W-:Y:S08]  /*4580*/  @P3 BRA `(.L_x_218) ;  /* 0x00000000000c3947 */ /* 0x000ff00003800000 */
[----:B------:R-:W-:-:S07]  /*4590*/  MOV R16, 0x45b0 ;  /* 0x000045b000107802 */ /* 0x000fce0000000f00 */
[----:B0-2---:R-:W-:Y:S05]  /*45a0*/  CALL.REL.NOINC `($__internal_2_$__cuda_sm20_rcp_rn_f32_slowpath) ;  /* 0x0000001400d07944 */ /* 0x005fea0003c00000 */
[----:B------:R-:W-:Y:S05]  /*45b0*/  BRA `(.L_x_219) ;  /* 0x0000000000107947 */ /* 0x000fea0003800000 */
.L_x_218:
[----:B------:R-:W1:Y:S02]  /*45c0*/  MUFU.RCP R17, R0 ;  /* 0x0000000000117308 */ /* 0x000e640000001000 */
[----:B-1----:R-:W-:-:S04]  /*45d0*/  FFMA R15, R0, R17, -1 ;  /* 0xbf800000000f7423 */ /* 0x002fc80000000011 */
[----:B------:R-:W-:-:S04]  /*45e0*/  FADD.FTZ R16, -R15, -RZ ;  /* 0x800000ff0f107221 */ /* 0x000fc80000010100 */
[----:B------:R-:W-:-:S07]  /*45f0*/  FFMA R17, R17, R16, R17 ;  /* 0x0000001011117223 */ /* 0x000fce0000000011 */
.L_x_219:
[----:B------:R-:W-:Y:S05]  /*4600*/  BSYNC.RECONVERGENT B4 ;  /* 0x0000000000047941 */ /* 0x000fea0003800200 */
.L_x_217:
        /* <DEDUP_REMOVED lines=16> */
.L_x_221:
[----:B------:R-:W-:Y:S05]  /*4710*/  BSYNC.RECONVERGENT B4 ;  /* 0x0000000000047941 */ /* 0x000fea0003800200 */
.L_x_220:
[----:B------:R-:W3:Y:S01]  /*4720*/  LDCU.64 UR16, c[0x0][0x3d0] ;  /* 0x00007a00ff1077ac */ /* 0x000ee20008000a00 */
[----:B------:R4:W-:Y:S01]  /*4730*/  @P1 STG.E desc[UR20][R30.64+0x4], R42 ;  /* 0x0000042a1e001986 */ /* 0x0009e2000c101914 */
[----:B------:R-:W0:Y:S01]  /*4740*/  LDCU.64 UR18, c[0x0][0x3c8] ;  /* 0x00007900ff1277ac */ /* 0x000e220008000a00 */
[----:B---3--:R-:W-:-:S04]  /*4750*/  ISETP.NE.U32.AND P2, PT, RZ, UR16, PT ;  /* 0x00000010ff007c0c */ /* 0x008fc8000bf45070 */
[----:B------:R-:W-:Y:S01]  /*4760*/  ISETP.NE.AND.EX P2, PT, RZ, UR17, PT, P2 ;  /* 0x00000011ff007c0c */ /* 0x000fe2000bf45320 */
[----:B0-----:R-:W-:-:S04]  /*4770*/  UISETP.NE.U32.AND UP0, UPT, UR18, URZ, UPT ;  /* 0x000000ff1200728c */ /* 0x001fc8000bf05070 */
        /* <DEDUP_REMOVED lines=9> */
[----:B----4-:R-:W-:-:S05]  /*4810*/  FSEL R15, R16, RZ, P1 ;  /* 0x000000ff100f7208 */ /* 0x010fca0000800000 */
[----:B------:R0:W-:Y:S02]  /*4820*/  STG.E desc[UR20][R34.64+0x4], R15 ;  /* 0x0000040f22007986 */ /* 0x0001e4000c101914 */
.L_x_222:
[----:B-----5:R-:W-:Y:S01]  /*4830*/  FADD R37, -R37, R36 ;  /* 0x0000002425257221 */ /* 0x020fe20000000100 */
[----:B------:R-:W3:Y:S01]  /*4840*/  LDCU.64 UR16, c[0x0][0x3b8] ;  /* 0x00007700ff1077ac */ /* 0x000ee20008000a00 */
[----:B------:R-:W-:Y:S01]  /*4850*/  FMUL R0, R0, 0.99099999666213989258 ;  /* 0x3f7db22d00007820 */ /* 0x000fe20000400000 */
[----:B------:R-:W-:Y:S01]  /*4860*/  BSSY.RECONVERGENT B4, `(.L_x_223) ;  /* 0x0000018000047945 */ /* 0x000fe20003800200 */
[----:B------:R-:W-:-:S04]  /*4870*/  FMUL R16, R8, R37 ;  /* 0x0000002508107220 */ /* 0x000fc80000400000 */
[----:B0---4-:R-:W-:-:S04]  /*4880*/  FFMA R15, R11, R41, R16 ;  /* 0x000000290b0f7223 */ /* 0x011fc80000000010 */
[----:B------:R-:W-:-:S05]  /*4890*/  FFMA R39, -R12, R39, R15 ;  /* 0x000000270c277223 */ /* 0x000fca000000010f */
[CC--:B------:R-:W-:Y:S02]  /*48a0*/  FSETP.GT.AND P2, PT, |R39|.reuse, R0.reuse, PT ;  /* 0x000000002700720b */ /* 0x0c0fe40003f44200 */
[----:B---3--:R-:W-:Y:S02]  /*48b0*/  ISETP.NE.U32.AND P1, PT, RZ, UR16, PT ;  /* 0x00000010ff007c0c */ /* 0x008fe4000bf25070 */
[----:B------:R-:W-:Y:S02]  /*48c0*/  FSEL R0, |R39|, R0, P2 ;  /* 0x0000000027007208 */ /* 0x000fe40001000200 */
[----:B------:R-:W-:Y:S01]  /*48d0*/  ISETP.NE.AND.EX P1, PT, RZ, UR17, PT, P1 ;  /* 0x00000011ff007c0c */ /* 0x000fe2000bf25310 */
[----:B------:R-:W0:Y:S01]  /*48e0*/  LDCU.64 UR16, c[0x0][0x3c0] ;  /* 0x00007800ff1077ac */ /* 0x000e220008000a00 */
[C---:B------:R-:W-:Y:S01]  /*48f0*/  FSETP.GT.AND P2, PT, R0.reuse, RZ, PT ;  /* 0x000000ff0000720b */ /* 0x040fe20003f44000 */
[----:B------:R-:W-:-:S05]  /*4900*/  VIADD R15, R0, 0x1800000 ;  /* 0x01800000000f7836 */ /* 0x000fca0000000000 */
[----:B------:R-:W-:-:S04]  /*4910*/  LOP3.LUT R15, R15, 0x7f800000, RZ, 0xc0, !PT ;  /* 0x7f8000000f0f7812 */ /* 0x000fc800078ec0ff */
[----:B------:R-:W-:Y:S01]  /*4920*/  ISETP.GT.U32.AND P3, PT, R15, 0x1ffffff, PT ;  /* 0x01ffffff0f00780c */ /* 0x000fe20003f64070 */
[----:B------:R3:W-:Y:S01]  /*4930*/  @P1 STG.E desc[UR20][R28.64+0x8], R39 ;  /* 0x000008271c001986 */ /* 0x0007e2000c101914 */
[----:B0-----:R-:W-:-:S04]  /*4940*/  ISETP.NE.U32.AND P1, PT, RZ, UR16, PT ;  /* 0x00000010ff007c0c */ /* 0x001fc8000bf25070 */
[----:B------:R-:W-:-:S07]  /*4950*/  ISETP.NE.AND.EX P1, PT, RZ, UR17, PT, P1 ;  /* 0x00000011ff007c0c */ /* 0x000fce000bf25310 */
[----:B---3--:R-:W-:Y:S06]  /*4960*/  @P3 BRA `(.L_x_224) ;  /* 0x00000000000c3947 */ /* 0x008fec0003800000 */
[----:B------:R-:W-:-:S07]  /*4970*/  MOV R16, 0x4990 ;  /* 0x0000499000107802 */ /* 0x000fce0000000f00 */
[----:B-12---:R-:W-:Y:S05]  /*4980*/  CALL.REL.NOINC `($__internal_2_$__cuda_sm20_rcp_rn_f32_slowpath) ;  /* 0x0000001000d87944 */ /* 0x006fea0003c00000 */
[----:B------:R-:W-:Y:S05]  /*4990*/  BRA `(.L_x_225) ;  /* 0x0000000000107947 */ /* 0x000fea0003800000 */
.L_x_224:
[----:B------:R-:W0:Y:S02]  /*49a0*/  MUFU.RCP R17, R0 ;  /* 0x0000000000117308 */ /* 0x000e240000001000 */
[----:B0-----:R-:W-:-:S04]  /*49b0*/  FFMA R15, R0, R17, -1 ;  /* 0xbf800000000f7423 */ /* 0x001fc80000000011 */
[----:B------:R-:W-:-:S04]  /*49c0*/  FADD.FTZ R16, -R15, -RZ ;  /* 0x800000ff0f107221 */ /* 0x000fc80000010100 */
[----:B------:R-:W-:-:S07]  /*49d0*/  FFMA R17, R17, R16, R17 ;  /* 0x0000001011117223 */ /* 0x000fce0000000011 */
.L_x_225:
[----:B------:R-:W-:Y:S05]  /*49e0*/  BSYNC.RECONVERGENT B4 ;  /* 0x0000000000047941 */ /* 0x000fea0003800200 */
.L_x_223:
[----:B-1----:R0:W5:Y:S01]  /*49f0*/  LDG.E.CONSTANT R47, desc[UR20][R46.64+0xc] ;  /* 0x00000c142e2f7981 */ /* 0x002162000c1e9900 */
[----:B------:R-:W-:Y:S01]  /*4a00*/  FSEL R16, R17, RZ, P2 ;  /* 0x000000ff11107208 */ /* 0x000fe20001000000 */
[----:B------:R-:W-:Y:S01]  /*4a10*/  BSSY.RECONVERGENT B4, `(.L_x_226) ;  /* 0x000000e000047945 */ /* 0x000fe20003800200 */
[----:B------:R-:W-:Y:S01]  /*4a20*/  IMAD.MOV.U32 R15, RZ, RZ, 0x7fffffff ;  /* 0x7fffffffff0f7424 */ /* 0x000fe200078e00ff */
[----:B------:R-:W-:Y:S02]  /*4a30*/  MOV R38, R40 ;  /* 0x0000002800267202 */ /* 0x000fe40000000f00 */
[----:B------:R-:W-:Y:S01]  /*4a40*/  FMUL R36, R39, R16 ;  /* 0x0000001027247220 */ /* 0x000fe20000400000 */
[----:B------:R-:W-:Y:S06]  /*4a50*/  @P0 BRA `(.L_x_227) ;  /* 0x0000000000240947 */ /* 0x000fec0003800000 */
[----:B------:R-:W-:Y:S01]  /*4a60*/  LOP3.LUT P2, RZ, R6, 0xff, RZ, 0xc0, !PT ;  /* 0x000000ff06ff7812 */ /* 0x000fe2000784c0ff */
[--C-:B------:R-:W-:Y:S02]  /*4a70*/  IMAD.MOV.U32 R38, RZ, RZ, R36.reuse ;  /* 0x000000ffff267224 */ /* 0x100fe400078e0024 */
[----:B------:R-:W-:Y:S02]  /*4a80*/  IMAD.MOV.U32 R15, RZ, RZ, R36 ;  /* 0x000000ffff0f7224 */ /* 0x000fe400078e0024 */
[----:B------:R-:W-:-:S08]  /*4a90*/  IMAD.MOV.U32 R6, RZ, RZ, 0x1 ;  /* 0x00000001ff067424 */ /* 0x000fd000078e00ff */
[----:B------:R-:W-:-:S04]  /*4aa0*/  @P2 FADD R43, R36, -R43 ;  /* 0x8000002b242b2221 */ /* 0x000fc80000000000 */
[----:B------:R-:W-:-:S04]  /*4ab0*/  @P2 FMUL R43, R43, R10 ;  /* 0x0000000a2b2b2220 */ /* 0x000fc80000400000 */
[----:B------:R-:W-:Y:S01]  /*4ac0*/  @P2 FFMA R38, R40, R9, R43 ;  /* 0x0000000928262223 */ /* 0x000fe2000000002b */
[----:B------:R-:W-:-:S04]  /*4ad0*/  IMAD.MOV.U32 R43, RZ, RZ, R36 ;  /* 0x000000ffff2b7224 */ /* 0x000fc800078e0024 */
[----:B------:R-:W-:-:S07]  /*4ae0*/  @P2 MOV R15, R38 ;  /* 0x00000026000f2202 */ /* 0x000fce0000000f00 */
.L_x_227:
[----:B------:R-:W-:Y:S05]  /*4af0*/  BSYNC.RECONVERGENT B4 ;  /* 0x0000000000047941 */ /* 0x000fea0003800200 */
.L_x_226:
[----:B------:R-:W1:Y:S01]  /*4b00*/  LDCU.64 UR16, c[0x0][0x3d0] ;  /* 0x00007a00ff1077ac */ /* 0x000e620008000a00 */
[----:B------:R3:W-:Y:S01]  /*4b10*/  @P1 STG.E desc[UR20][R30.64+0x8], R36 ;  /* 0x000008241e001986 */ /* 0x0007e2000c101914 */
[----:B------:R-:W4:Y:S01]  /*4b20*/  LDCU.64 UR18, c[0x0][0x3c8] ;  /* 0x00007900ff1277ac */ /* 0x000f220008000a00 */
[----:B-1----:R-:W-:-:S04]  /*4b30*/  ISETP.NE.U32.AND P2, PT, RZ, UR16, PT ;  /* 0x00000010ff007c0c */ /* 0x002fc8000bf45070 */
[----:B------:R-:W-:Y:S01]  /*4b40*/  ISETP.NE.AND.EX P2, PT, RZ, UR17, PT, P2 ;  /* 0x00000011ff007c0c */ /* 0x000fe2000bf45320 */
[----:B----4-:R-:W-:-:S04]  /*4b50*/  UISETP.NE.U32.AND UP0, UPT, UR18, URZ, UPT ;  /* 0x000000ff1200728c */ /* 0x010fc8000bf05070 */
        /* <DEDUP_REMOVED lines=11> */
.L_x_228:
[----:B-----5:R-:W-:Y:S01]  /*4c10*/  FADD R47, -R2, R47 ;  /* 0x0000002f022f7221 */ /* 0x020fe20000000100 */
[----:B------:R-:W4:Y:S01]  /*4c20*/  LDCU.64 UR16, c[0x0][0x3b8] ;  /* 0x00007700ff1077ac */ /* 0x000f220008000a00 */
[----:B------:R-:W-:Y:S01]  /*4c30*/  FMUL R0, R0, 0.99099999666213989258 ;  /* 0x3f7db22d00007820 */ /* 0x000fe20000400000 */
[----:B------:R-:W-:Y:S01]  /*4c40*/  BSSY.RECONVERGENT B4, `(.L_x_229) ;  /* 0x0000019000047945 */ /* 0x000fe20003800200 */
[----:B------:R-:W-:-:S04]  /*4c50*/  FMUL R2, R8, R47 ;  /* 0x0000002f08027220 */ /* 0x000fc80000400000 */
[----:B-1-3--:R-:W-:-:S04]  /*4c60*/  FFMA R15, R11, R39, R2 ;  /* 0x000000270b0f7223 */ /* 0x00afc80000000002 */
[----:B--2---:R-:W-:-:S05]  /*4c70*/  FFMA R41, -R12, R41, R15 ;  /* 0x000000290c297223 */ /* 0x004fca000000010f */
[CC--:B------:R-:W-:Y:S02]  /*4c80*/  FSETP.GT.AND P2, PT, |R41|.reuse, R0.reuse, PT ;  /* 0x000000002900720b */ /* 0x0c0fe40003f44200 */
[----:B----4-:R-:W-:Y:S02]  /*4c90*/  ISETP.NE.U32.AND P1, PT, RZ, UR16, PT ;  /* 0x00000010ff007c0c */ /* 0x010fe4000bf25070 */
[----:B------:R-:W-:Y:S02]  /*4ca0*/  FSEL R2, |R41|, R0, P2 ;  /* 0x0000000029027208 */ /* 0x000fe40001000200 */
[----:B------:R-:W-:Y:S01]  /*4cb0*/  ISETP.NE.AND.EX P1, PT, RZ, UR17, PT, P1 ;  /* 0x00000011ff007c0c */ /* 0x000fe2000bf25310 */
[----:B------:R-:W1:Y:S01]  /*4cc0*/  LDCU.64 UR16, c[0x0][0x3c0] ;  /* 0x00007800ff1077ac */ /* 0x000e620008000a00 */
[C---:B------:R-:W-:Y:S01]  /*4cd0*/  FSETP.GT.AND P2, PT, R2.reuse, RZ, PT ;  /* 0x000000ff0200720b */ /* 0x040fe20003f44000 */
[----:B------:R-:W-:-:S05]  /*4ce0*/  VIADD R0, R2, 0x1800000 ;  /* 0x0180000002007836 */ /* 0x000fca0000000000 */
[----:B------:R-:W-:-:S04]  /*4cf0*/  LOP3.LUT R0, R0, 0x7f800000, RZ, 0xc0, !PT ;  /* 0x7f80000000007812 */ /* 0x000fc800078ec0ff */
[----:B------:R-:W-:Y:S01]  /*4d00*/  ISETP.GT.U32.AND P3, PT, R0, 0x1ffffff, PT ;  /* 0x01ffffff0000780c */ /* 0x000fe20003f64070 */
[----:B------:R2:W-:Y:S01]  /*4d10*/  @P1 STG.E desc[UR20][R28.64+0xc], R41 ;  /* 0x00000c291c001986 */ /* 0x0005e2000c101914 */
[----:B-1----:R-:W-:-:S04]  /*4d20*/  ISETP.NE.U32.AND P1, PT, RZ, UR16, PT ;  /* 0x00000010ff007c0c */ /* 0x002fc8000bf25070 */
[----:B------:R-:W-:-:S07]  /*4d30*/  ISETP.NE.AND.EX P1, PT, RZ, UR17, PT, P1 ;  /* 0x00000011ff007c0c */ /* 0x000fce000bf25310 */
[----:B--2---:R-:W-:Y:S06]  /*4d40*/  @P3 BRA `(.L_x_230) ;  /* 0x0000000000103947 */ /* 0x004fec0003800000 */
[----:B------:R-:W-:Y:S01]  /*4d50*/  IMAD.MOV.U32 R0, RZ, RZ, R2 ;  /* 0x000000ffff007224 */ /* 0x000fe200078e0002 */
[----:B------:R-:W-:-:S07]  /*4d60*/  MOV R16, 0x4d80 ;  /* 0x00004d8000107802 */ /* 0x000fce0000000f00 */
[----:B0-----:R-:W-:Y:S05]  /*4d70*/  CALL.REL.NOINC `($__internal_2_$__cuda_sm20_rcp_rn_f32_slowpath) ;  /* 0x0000000c00dc7944 */ /* 0x001fea0003c00000 */
[----:B------:R-:W-:Y:S05]  /*4d80*/  BRA `(.L_x_231) ;  /* 0x0000000000107947 */ /* 0x000fea0003800000 */
.L_x_230:
[----:B------:R-:W1:Y:S02]  /*4d90*/  MUFU.RCP R17, R2 ;  /* 0x0000000200117308 */ /* 0x000e640000001000 */
[----:B-1----:R-:W-:-:S04]  /*4da0*/  FFMA R0, R2, R17, -1 ;  /* 0xbf80000002007423 */ /* 0x002fc80000000011 */
[----:B------:R-:W-:-:S04]  /*4db0*/  FADD.FTZ R0, -R0, -RZ ;  /* 0x800000ff00007221 */ /* 0x000fc80000010100 */
[----:B------:R-:W-:-:S07]  /*4dc0*/  FFMA R17, R17, R0, R17 ;  /* 0x0000000011117223 */ /* 0x000fce0000000011 */
.L_x_231:
[----:B------:R-:W-:Y:S05]  /*4dd0*/  BSYNC.RECONVERGENT B4 ;  /* 0x0000000000047941 */ /* 0x000fea0003800200 */
.L_x_229:
        /* <DEDUP_REMOVED lines=15> */
.L_x_233:
[----:B------:R-:W-:Y:S05]  /*4ed0*/  BSYNC.RECONVERGENT B4 ;  /* 0x0000000000047941 */ /* 0x000fea0003800200 */
.L_x_232:
[----:B------:R-:W1:Y:S01]  /*4ee0*/  LDCU.64 UR16, c[0x0][0x3d0] ;  /* 0x00007a00ff1077ac */ /* 0x000e620008000a00 */
[----:B------:R2:W-:Y:S01]  /*4ef0*/  @P1 STG.E desc[UR20][R30.64+0xc], R16 ;  /* 0x00000c101e001986 */ /* 0x0005e2000c101914 */
[----:B-1----:R-:W-:-:S04]  /*4f00*/  ISETP.NE.U32.AND P2, PT, RZ, UR16, PT ;  /* 0x00000010ff007c0c */ /* 0x002fc8000bf45070 */
[----:B------:R-:W-:Y:S01]  /*4f10*/  ISETP.NE.AND.EX P2, PT, RZ, UR17, PT, P2 ;  /* 0x00000011ff007c0c */ /* 0x000fe2000bf45320 */
[----:B------:R-:W1:-:S12]  /*4f20*/  LDCU.64 UR16, c[0x0][0x3c8] ;  /* 0x00007900ff1077ac */ /* 0x000e580008000a00 */
[----:B------:R2:W-:Y:S01]  /*4f30*/  @P2 STG.E desc[UR20][R32.64+0xc], R15 ;  /* 0x00000c0f20002986 */ /* 0x0005e2000c101914 */
[----:B-1----:R-:W-:-:S04]  /*4f40*/  UISETP.NE.U32.AND UP0, UPT, UR16, URZ, UPT ;  /* 0x000000ff1000728c */ /* 0x002fc8000bf05070 */
[----:B------:R-:W-:-:S09]  /*4f50*/  UISETP.NE.AND.EX UP0, UPT, UR17, URZ, UPT, UP0 ;  /* 0x000000ff1100728c */ /* 0x000fd2000bf05300 */
[----:B--2---:R-:W-:Y:S05]  /*4f60*/  BRA.U !UP0, `(.L_x_234) ;  /* 0x0000000108207547 */ /* 0x004fea000b800000 */
[CC--:B------:R-:W-:Y:S02]  /*4f70*/  FSETP.GT.AND P1, PT, R16.reuse, R15.reuse, PT ;  /* 0x0000000f1000720b */ /* 0x0c0fe40003f24000 */
[----:B------:R-:W-:Y:S02]  /*4f80*/  FSETP.GEU.AND P2, PT, R16, R15, PT ;  /* 0x0000000f1000720b */ /* 0x000fe40003f4e000 */
[----:B------:R-:W-:Y:S02]  /*4f90*/  SEL R0, RZ, 0xffffffff, !P1 ;  /* 0xffffffffff007807 */ /* 0x000fe40004800000 */
[----:B------:R-:W-:Y:S02]  /*4fa0*/  FSETP.NE.AND P1, PT, |R15|, +INF , PT ;  /* 0x7f8000000f00780b */ /* 0x000fe40003f25200 */
[----:B------:R-:W-:-:S04]  /*4fb0*/  I2FP.F32.S32 R0, R0 ;  /* 0x0000000000007245 */ /* 0x000fc80000201400 */
[----:B------:R-:W-:-:S04]  /*4fc0*/  FSEL R0, R0, 1, P2 ;  /* 0x3f80000000007808 */ /* 0x000fc80001000000 */
[----:B------:R-:W-:-:S05]  /*4fd0*/  FSEL R15, R0, RZ, P1 ;  /* 0x000000ff000f7208 */ /* 0x000fca0000800000 */
[----:B------:R1:W-:Y:S02]  /*4fe0*/  STG.E desc[UR20][R34.64+0xc], R15 ;  /* 0x00000c0f22007986 */ /* 0x0003e4000c101914 */
.L_x_234:
[----:B------:R-:W-:Y:S01]  /*4ff0*/  IADD3 R7, PT, PT, R7, 0x4, RZ ;  /* 0x0000000407077810 */ /* 0x000fe20007ffe0ff */
[----:B------:R-:W-:Y:S06]  /*5000*/  @P6 BRA `(.L_x_235) ;  /* 0xffffffec00f06947 */ /* 0x000fec000383ffff */
[----:B------:R-:W-:Y:S05]  /*5010*/  BSYNC.RECONVERGENT B2 ;  /* 0x0000000000027941 */ /* 0x000fea0003800200 */
.L_x_210:
[----:B------:R-:W-:-:S07]  /*5020*/  FMUL R0, R2, 0.99099999666213989258 ;  /* 0x3f7db22d02007820 */ /* 0x000fce0000400000 */
.L_x_209:
[----:B------:R-:W-:Y:S05]  /*5030*/  BSYNC.RECONVERGENT B3 ;  /* 0x0000000000037941 */ /* 0x000fea0003800200 */
.L_x_208:
[----:B------:R-:W-:-:S13]  /*5040*/  ISETP.NE.AND P1, PT, R5, RZ, PT ;  /* 0x000000ff0500720c */ /* 0x000fda0003f25270 */
[----:B------:R-:W-:Y:S05]  /*5050*/  @!P1 BRA `(.L_x_125) ;  /* 0x0000000c00049947 */ /* 0x000fea0003800000 */
[C-C-:B------:R-:W-:Y:S01]  /*5060*/  IMAD.WIDE.U32 R28, R7.reuse, 0x4, R18.reuse ;  /* 0x00000004071c7825 */ /* 0x140fe200078e0012 */
[----:B------:R-:W2:Y:S03]  /*5070*/  LDCU.64 UR16, c[0x0][0x3b8] ;  /* 0x00007700ff1077ac */ /* 0x000ea60008000a00 */
[C---:B------:R-:W-:Y:S01]  /*5080*/  IMAD.WIDE R18, R7.reuse, 0x4, R18 ;  /* 0x0000000407127825 */ /* 0x040fe200078e0212 */
[----:B------:R-:W3:Y:S01]  /*5090*/  LDG.E.CONSTANT R2, desc[UR20][R28.64] ;  /* 0x000000141c027981 */ /* 0x000ee2000c1e9900 */
[----:B------:R-:W4:Y:S03]  /*50a0*/  LDCU.64 UR18, c[0x0][0x3c0] ;  /* 0x00007800ff1277ac */ /* 0x000f260008000a00 */
[----:B------:R-:W3:Y:S01]  /*50b0*/  LDG.E.CONSTANT R3, desc[UR20][R18.64+-0x8] ;  /* 0xfffff81412037981 */ /* 0x000ee2000c1e9900 */
[----:B------:R-:W-:Y:S01]  /*50c0*/  IMAD.WIDE.U32 R20, R7, 0x4, R20 ;  /* 0x0000000407147825 */ /* 0x000fe200078e0014 */
[----:B------:R-:W-:Y:S01]  /*50d0*/  BSSY.RECONVERGENT B2, `(.L_x_236) ;  /* 0x0000018000027945 */ /* 0x000fe20003800200 */
[----:B--2---:R-:W-:-:S04]  /*50e0*/  ISETP.NE.U32.AND P1, PT, RZ, UR16, PT ;  /* 0x00000010ff007c0c */ /* 0x004fc8000bf25070 */
[----:B------:R-:W-:Y:S01]  /*50f0*/  ISETP.NE.AND.EX P1, PT, RZ, UR17, PT, P1 ;  /* 0x00000011ff007c0c */ /* 0x000fe2000bf25310 */
[----:B---3--:R-:W-:-:S04]  /*5100*/  FADD R3, R2, -R3 ;  /* 0x8000000302037221 */ /* 0x008fc80000000000 */
[----:B------:R-:W-:-:S04]  /*5110*/  FMUL R4, R8, R3 ;  /* 0x0000000308047220 */ /* 0x000fc80000400000 */
[----:B-----5:R-:W-:-:S04]  /*5120*/  FFMA R3, R11, R41, R4 ;  /* 0x000000290b037223 */ /* 0x020fc80000000004 */
[----:B------:R-:W-:-:S05]  /*5130*/  FFMA R39, -R12, R39, R3 ;  /* 0x000000270c277223 */ /* 0x000fca0000000103 */
[CC--:B------:R-:W-:Y:S01]  /*5140*/  FSETP.GT.AND P2, PT, |R39|.reuse, R0.reuse, PT ;  /* 0x000000002700720b */ /* 0x0c0fe20003f44200 */
[----:B------:R2:W-:Y:S01]  /*5150*/  @P1 STG.E desc[UR20][R20.64], R39 ;  /* 0x0000002714001986 */ /* 0x0005e2000c101914 */
[----:B----4-:R-:W-:Y:S02]  /*5160*/  ISETP.NE.U32.AND P1, PT, RZ, UR18, PT ;  /* 0x00000012ff007c0c */ /* 0x010fe4000bf25070 */
[----:B------:R-:W-:Y:S02]  /*5170*/  FSEL R0, |R39|, R0, P2 ;  /* 0x0000000027007208 */ /* 0x000fe40001000200 */
[----:B------:R-:W-:Y:S02]  /*5180*/  ISETP.NE.AND.EX P1, PT, RZ, UR19, PT, P1 ;  /* 0x00000013ff007c0c */ /* 0x000fe4000bf25310 */
[C---:B------:R-:W-:Y:S01]  /*5190*/  FSETP.GT.AND P2, PT, R0.reuse, RZ, PT ;  /* 0x000000ff0000720b */ /* 0x040fe20003f44000 */
[----:B------:R-:W-:-:S05]  /*51a0*/  VIADD R3, R0, 0x1800000 ;  /* 0x0180000000037836 */ /* 0x000fca0000000000 */
[----:B------:R-:W-:-:S04]  /*51b0*/  LOP3.LUT R3, R3, 0x7f800000, RZ, 0xc0, !PT ;  /* 0x7f80000003037812 */ /* 0x000fc800078ec0ff */
[----:B------:R-:W-:-:S13]  /*51c0*/  ISETP.GT.U32.AND P3, PT, R3, 0x1ffffff, PT ;  /* 0x01ffffff0300780c */ /* 0x000fda0003f64070 */
[----:B--2---:R-:W-:Y:S05]  /*51d0*/  @P3 BRA `(.L_x_237) ;  /* 0x00000000000c3947 */ /* 0x004fea0003800000 */
[----:B------:R-:W-:-:S07]  /*51e0*/  MOV R16, 0x5200 ;  /* 0x0000520000107802 */ /* 0x000fce0000000f00 */
[----:B01----:R-:W-:Y:S05]  /*51f0*/  CALL.REL.NOINC `($__internal_2_$__cuda_sm20_rcp_rn_f32_slowpath) ;  /* 0x0000000800bc7944 */ /* 0x003fea0003c00000 */
[----:B------:R-:W-:Y:S05]  /*5200*/  BRA `(.L_x_238) ;  /* 0x0000000000107947 */ /* 0x000fea0003800000 */
.L_x_237:
[----:B------:R-:W2:Y:S02]  /*5210*/  MUFU.RCP R17, R0 ;  /* 0x0000000000117308 */ /* 0x000ea40000001000 */
[----:B--2---:R-:W-:-:S04]  /*5220*/  FFMA R3, R0, R17, -1 ;  /* 0xbf80000000037423 */ /* 0x004fc80000000011 */
[----:B------:R-:W-:-:S04]  /*5230*/  FADD.FTZ R4, -R3, -RZ ;  /* 0x800000ff03047221 */ /* 0x000fc80000010100 */
[----:B------:R-:W-:-:S07]  /*5240*/  FFMA R17, R17, R4, R17 ;  /* 0x0000000411117223 */ /* 0x000fce0000000011 */
.L_x_238:
[----:B------:R-:W-:Y:S05]  /*5250*/  BSYNC.RECONVERGENT B2 ;  /* 0x0000000000027941 */ /* 0x000fea0003800200 */
.L_x_236:
[----:B------:R-:W-:Y:S01]  /*5260*/  FSEL R16, R17, RZ, P2 ;  /* 0x000000ff11107208 */ /* 0x000fe20001000000 */
[----:B------:R-:W-:Y:S01]  /*5270*/  BSSY.RECONVERGENT B2, `(.L_x_239) ;  /* 0x000000e000027945 */ /* 0x000fe20003800200 */
[----:B------:R-:W-:Y:S02]  /*5280*/  IMAD.MOV.U32 R3, RZ, RZ, 0x7fffffff ;  /* 0x7fffffffff037424 */ /* 0x000fe400078e00ff */
[----:B------:R-:W-:Y:S02]  /*5290*/  IMAD.MOV.U32 R4, RZ, RZ, R40 ;  /* 0x000000ffff047224 */ /* 0x000fe400078e0028 */
[----:B------:R-:W-:Y:S01]  /*52a0*/  FMUL R16, R39, R16 ;  /* 0x0000001027107220 */ /* 0x000fe20000400000 */
[----:B------:R-:W-:Y:S06]  /*52b0*/  @P0 BRA `(.L_x_240) ;  /* 0x0000000000240947 */ /* 0x000fec0003800000 */
[----:B------:R-:W-:Y:S01]  /*52c0*/  LOP3.LUT P2, RZ, R6, 0xff, RZ, 0xc0, !PT ;  /* 0x000000ff06ff7812 */ /* 0x000fe2000784c0ff */
[--C-:B------:R-:W-:Y:S02]  /*52d0*/  IMAD.MOV.U32 R4, RZ, RZ, R16.reuse ;  /* 0x000000ffff047224 */ /* 0x100fe400078e0010 */
[----:B------:R-:W-:Y:S02]  /*52e0*/  HFMA2 R6, -RZ, RZ, 0, 5.9604644775390625e-08 ;  /* 0x00000001ff067431 */ /* 0x000fe400000001ff */
[----:B------:R-:W-:-:S08]  /*52f0*/  IMAD.MOV.U32 R3, RZ, RZ, R16 ;  /* 0x000000ffff037224 */ /* 0x000fd000078e0010 */
[----:B------:R-:W-:-:S04]  /*5300*/  @P2 FADD R43, R16, -R43 ;  /* 0x8000002b102b2221 */ /* 0x000fc80000000000 */
[----:B------:R-:W-:-:S04]  /*5310*/  @P2 FMUL R43, R43, R10 ;  /* 0x0000000a2b2b2220 */ /* 0x000fc80000400000 */
[----:B------:R-:W-:Y:S01]  /*5320*/  @P2 FFMA R4, R40, R9, R43 ;  /* 0x0000000928042223 */ /* 0x000fe2000000002b */
[----:B------:R-:W-:-:S03]  /*5330*/  IMAD.MOV.U32 R43, RZ, RZ, R16 ;  /* 0x000000ffff2b7224 */ /* 0x000fc600078e0010 */
[----:B------:R-:W-:-:S07]  /*5340*/  @P2 IMAD.MOV.U32 R3, RZ, RZ, R4 ;  /* 0x000000ffff032224 */ /* 0x000fce00078e0004 */
.L_x_240:
[----:B------:R-:W-:Y:S05]  /*5350*/  BSYNC.RECONVERGENT B2 ;  /* 0x0000000000027941 */ /* 0x000fea0003800200 */
.L_x_239:
[----:B------:R-:W2:Y:S01]  /*5360*/  LDCU.64 UR16, c[0x0][0x3d0] ;  /* 0x00007a00ff1077ac */ /* 0x000ea20008000a00 */
[----:B------:R-:W-:Y:S01]  /*5370*/  IMAD.WIDE.U32 R22, R7, 0x4, R22 ;  /* 0x0000000407167825 */ /* 0x000fe200078e0016 */
[----:B------:R-:W-:Y:S01]  /*5380*/  ISETP.NE.AND P3, PT, R5, 0x1, PT ;  /* 0x000000010500780c */ /* 0x000fe20003f65270 */
[----:B------:R-:W3:Y:S02]  /*5390*/  LDCU.64 UR18, c[0x0][0x3c8] ;  /* 0x00007900ff1277ac */ /* 0x000ee40008000a00 */
[C---:B------:R-:W-:Y:S01]  /*53a0*/  IMAD.WIDE.U32 R26, R7.reuse, 0x4, R26 ;  /* 0x00000004071a7825 */ /* 0x040fe200078e001a */
[----:B------:R4:W-:Y:S03]  /*53b0*/  @P1 STG.E desc[UR20][R22.64], R16 ;  /* 0x0000001016001986 */ /* 0x0009e6000c101914 */
[----:B------:R-:W-:Y:S01]  /*53c0*/  IMAD.WIDE.U32 R24, R7, 0x4, R24 ;  /* 0x0000000407187825 */ /* 0x000fe200078e0018 */
[----:B--2---:R-:W-:-:S04]  /*53d0*/  ISETP.NE.U32.AND P2, PT, RZ, UR16, PT ;  /* 0x00000010ff007c0c */ /* 0x004fc8000bf45070 */
[----:B------:R-:W-:Y:S01]  /*53e0*/  ISETP.NE.AND.EX P2, PT, RZ, UR17, PT, P2 ;  /* 0x00000011ff007c0c */ /* 0x000fe2000bf45320 */
[----:B---3--:R-:W-:-:S04]  /*53f0*/  UISETP.NE.U32.AND UP0, UPT, UR18, URZ, UPT ;  /* 0x000000ff1200728c */ /* 0x008fc8000bf05070 */
        /* <DEDUP_REMOVED lines=11> */
.L_x_241:
[----:B------:R-:W-:Y:S05]  /*54b0*/  @!P3 BRA `(.L_x_125) ;  /* 0x0000000400ecb947 */ /* 0x000fea0003800000 */
[----:B------:R-:W3:Y:S01]  /*54c0*/  LDG.E.CONSTANT R18, desc[UR20][R18.64+-0x4] ;  /* 0xfffffc1412127981 */ /* 0x000ee2000c1e9900 */
[----:B------:R-:W5:Y:S03]  /*54d0*/  LDCU.64 UR16, c[0x0][0x3b8] ;  /* 0x00007700ff1077ac */ /* 0x000f660008000a00 */
[----:B----4-:R-:W3:Y:S01]  /*54e0*/  LDG.E.CONSTANT R3, desc[UR20][R28.64+0x4] ;  /* 0x000004141c037981 */ /* 0x010ee2000c1e9900 */
[----:B------:R-:W-:Y:S01]  /*54f0*/  FMUL R0, R0, 0.99099999666213989258 ;  /* 0x3f7db22d00007820 */ /* 0x000fe20000400000 */
[----:B------:R-:W4:Y:S01]  /*5500*/  LDCU.64 UR18, c[0x0][0x3c0] ;  /* 0x00007800ff1277ac */ /* 0x000f220008000a00 */
[----:B------:R-:W-:Y:S01]  /*5510*/  BSSY.RECONVERGENT B2, `(.L_x_242) ;  /* 0x0000018000027945 */ /* 0x000fe20003800200 */
[----:B-----5:R-:W-:-:S04]  /*5520*/  ISETP.NE.U32.AND P1, PT, RZ, UR16, PT ;  /* 0x00000010ff007c0c */ /* 0x020fc8000bf25070 */
[----:B------:R-:W-:Y:S01]  /*5530*/  ISETP.NE.AND.EX P1, PT, RZ, UR17, PT, P1 ;  /* 0x00000011ff007c0c */ /* 0x000fe2000bf25310 */
[----:B---3--:R-:W-:-:S04]  /*5540*/  FADD R3, R3, -R18 ;  /* 0x8000001203037221 */ /* 0x008fc80000000000 */
[----:B------:R-:W-:-:S04]  /*5550*/  FMUL R16, R8, R3 ;  /* 0x0000000308107220 */ /* 0x000fc80000400000 */
[----:B------:R-:W-:-:S04]  /*5560*/  FFMA R3, R11, R39, R16 ;  /* 0x000000270b037223 */ /* 0x000fc80000000010 */
        /* <DEDUP_REMOVED lines=10> */
[----:B---3--:R-:W-:Y:S05]  /*5610*/  @P3 BRA `(.L_x_243) ;  /* 0x00000000000c3947 */ /* 0x008fea0003800000 */
[----:B------:R-:W-:-:S07]  /*5620*/  MOV R16, 0x5640 ;  /* 0x0000564000107802 */ /* 0x000fce0000000f00 */
[----:B012---:R-:W-:Y:S05]  /*5630*/  CALL.REL.NOINC `($__internal_2_$__cuda_sm20_rcp_rn_f32_slowpath) ;  /* 0x0000000400ac7944 */ /* 0x007fea0003c00000 */
[----:B------:R-:W-:Y:S05]  /*5640*/  BRA `(.L_x_244) ;  /* 0x0000000000107947 */ /* 0x000fea0003800000 */
.L_x_243:
[----:B------:R-:W3:Y:S02]  /*5650*/  MUFU.RCP R17, R0 ;  /* 0x0000000000117308 */ /* 0x000ee40000001000 */
[----:B---3--:R-:W-:-:S04]  /*5660*/  FFMA R3, R0, R17, -1 ;  /* 0xbf80000000037423 */ /* 0x008fc80000000011 */
[----:B------:R-:W-:-:S04]  /*5670*/  FADD.FTZ R16, -R3, -RZ ;  /* 0x800000ff03107221 */ /* 0x000fc80000010100 */
[----:B------:R-:W-:-:S07]  /*5680*/  FFMA R17, R17, R16, R17 ;  /* 0x0000001011117223 */ /* 0x000fce0000000011 */
.L_x_244:
[----:B------:R-:W-:Y:S05]  /*5690*/  BSYNC.RECONVERGENT B2 ;  /* 0x0000000000027941 */ /* 0x000fea0003800200 */
.L_x_242:
[----:B------:R-:W-:Y:S01]  /*56a0*/  FSEL R16, R17, RZ, P2 ;  /* 0x000000ff11107208 */ /* 0x000fe20001000000 */
[----:B------:R-:W-:Y:S01]  /*56b0*/  BSSY.RECONVERGENT B2, `(.L_x_245) ;  /* 0x000000e000027945 */ /* 0x000fe20003800200 */
[----:B------:R-:W-:Y:S01]  /*56c0*/  MOV R3, 0x7fffffff ;  /* 0x7fffffff00037802 */ /* 0x000fe20000000f00 */
[----:B------:R-:W-:Y:S02]  /*56d0*/  IMAD.MOV.U32 R18, RZ, RZ, R4 ;  /* 0x000000ffff127224 */ /* 0x000fe400078e0004 */
        /* <DEDUP_REMOVED lines=9> */
[----:B------:R-:W-:-:S03]  /*5770*/  MOV R43, R16 ;  /* 0x00000010002b7202 */ /* 0x000fc60000000f00 */
[----:B------:R-:W-:-:S07]  /*5780*/  @P2 IMAD.MOV.U32 R3, RZ, RZ, R18 ;  /* 0x000000ffff032224 */ /* 0x000fce00078e0012 */
.L_x_246:
[----:B------:R-:W-:Y:S05]  /*5790*/  BSYNC.RECONVERGENT B2 ;  /* 0x0000000000027941 */ /* 0x000fea0003800200 */
.L_x_245:
[----:B------:R-:W3:Y:S01]  /*57a0*/  LDCU.64 UR16, c[0x0][0x3d0] ;  /* 0x00007a00ff1077ac */ /* 0x000ee20008000a00 */
[----:B------:R4:W-:Y:S01]  /*57b0*/  @P1 STG.E desc[UR20][R22.64+0x4], R16 ;  /* 0x0000041016001986 */ /* 0x0009e2000c101914 */
[----:B------:R-:W-:Y:S01]  /*57c0*/  ISETP.NE.AND P3, PT, R5, 0x2, PT ;  /* 0x000000020500780c */ /* 0x000fe20003f65270 */
[----:B------:R-:W5:Y:S01]  /*57d0*/  LDCU.64 UR18, c[0x0][0x3c8] ;  /* 0x00007900ff1277ac */ /* 0x000f620008000a00 */
[----:B---3--:R-:W-:-:S04]  /*57e0*/  ISETP.NE.U32.AND P2, PT, RZ, UR16, PT ;  /* 0x00000010ff007c0c */ /* 0x008fc8000bf45070 */
[----:B------:R-:W-:Y:S01]  /*57f0*/  ISETP.NE.AND.EX P2, PT, RZ, UR17, PT, P2 ;  /* 0x00000011ff007c0c */ /* 0x000fe2000bf45320 */
[----:B-----5:R-:W-:-:S04]  /*5800*/  UISETP.NE.U32.AND UP0, UPT, UR18, URZ, UPT ;  /* 0x000000ff1200728c */ /* 0x020fc8000bf05070 */
        /* <DEDUP_REMOVED lines=11> */
.L_x_247:
[----:B------:R-:W-:Y:S05]  /*58c0*/  @!P3 BRA `(.L_x_125) ;  /* 0x0000000000e8b947 */ /* 0x000fea0003800000 */
[----:B------:R-:W3:Y:S01]  /*58d0*/  LDG.E.CONSTANT R29, desc[UR20][R28.64+0x8] ;  /* 0x000008141c1d7981 */ /* 0x000ee2000c1e9900 */
[----:B------:R-:W5:Y:S01]  /*58e0*/  LDCU.64 UR16, c[0x0][0x3b8] ;  /* 0x00007700ff1077ac */ /* 0x000f620008000a00 */
[----:B------:R-:W-:Y:S01]  /*58f0*/  FMUL R0, R0, 0.99099999666213989258 ;  /* 0x3f7db22d00007820 */ /* 0x000fe20000400000 */
[----:B------:R-:W-:Y:S01]  /*5900*/  BSSY.RECONVERGENT B2, `(.L_x_248) ;  /* 0x000001a000027945 */ /* 0x000fe20003800200 */
[----:B------:R-:W0:Y:S01]  /*5910*/  LDCU.64 UR18, c[0x0][0x3c0] ;  /* 0x00007800ff1277ac */ /* 0x000e220008000a00 */
[----:B-----5:R-:W-:-:S04]  /*5920*/  ISETP.NE.U32.AND P1, PT, RZ, UR16, PT ;  /* 0x00000010ff007c0c */ /* 0x020fc8000bf25070 */
[----:B------:R-:W-:Y:S01]  /*5930*/  ISETP.NE.AND.EX P1, PT, RZ, UR17, PT, P1 ;  /* 0x00000011ff007c0c */ /* 0x000fe2000bf25310 */
[----:B---34-:R-:W-:-:S04]  /*5940*/  FADD R3, -R2, R29 ;  /* 0x0000001d02037221 */ /* 0x018fc80000000100 */
[----:B------:R-:W-:-:S04]  /*5950*/  FMUL R8, R8, R3 ;  /* 0x0000000308087220 */ /* 0x000fc80000400000 */
[----:B------:R-:W-:-:S04]  /*5960*/  FFMA R11, R11, R41, R8 ;  /* 0x000000290b0b7223 */ /* 0x000fc80000000008 */
[----:B------:R-:W-:-:S05]  /*5970*/  FFMA R39, -R12, R39, R11 ;  /* 0x000000270c277223 */ /* 0x000fca000000010b */
[CC--:B------:R-:W-:Y:S01]  /*5980*/  FSETP.GT.AND P2, PT, |R39|.reuse, R0.reuse, PT ;  /* 0x000000002700720b */ /* 0x0c0fe20003f44200 */
[----:B------:R3:W-:Y:S01]  /*5990*/  @P1 STG.E desc[UR20][R20.64+0x8], R39 ;  /* 0x0000082714001986 */ /* 0x0007e2000c101914 */
[----:B0-----:R-:W-:Y:S02]  /*59a0*/  ISETP.NE.U32.AND P1, PT, RZ, UR18, PT ;  /* 0x00000012ff007c0c */ /* 0x001fe4000bf25070 */
[----:B------:R-:W-:Y:S02]  /*59b0*/  FSEL R2, |R39|, R0, P2 ;  /* 0x0000000027027208 */ /* 0x000fe40001000200 */
[----:B------:R-:W-:Y:S02]  /*59c0*/  ISETP.NE.AND.EX P1, PT, RZ, UR19, PT, P1 ;  /* 0x00000013ff007c0c */ /* 0x000fe4000bf25310 */
[C---:B------:R-:W-:Y:S01]  /*59d0*/  FSETP.GT.AND P2, PT, R2.reuse, RZ, PT ;  /* 0x000000ff0200720b */ /* 0x040fe20003f44000 */
[----:B------:R-:W-:-:S05]  /*59e0*/  VIADD R0, R2, 0x1800000 ;  /* 0x0180000002007836 */ /* 0x000fca0000000000 */
[----:B------:R-:W-:-:S04]  /*59f0*/  LOP3.LUT R0, R0, 0x7f800000, RZ, 0xc0, !PT ;  /* 0x7f80000000007812 */ /* 0x000fc800078ec0ff */
[----:B------:R-:W-:-:S13]  /*5a00*/  ISETP.GT.U32.AND P3, PT, R0, 0x1ffffff, PT ;  /* 0x01ffffff0000780c */ /* 0x000fda0003f64070 */
[----:B---3--:R-:W-:Y:S05]  /*5a10*/  @P3 BRA `(.L_x_249) ;  /* 0x0000000000103947 */ /* 0x008fea0003800000 */
[----:B------:R-:W-:Y:S01]  /*5a20*/  IMAD.MOV.U32 R0, RZ, RZ, R2 ;  /* 0x000000ffff007224 */ /* 0x000fe200078e0002 */
[----:B------:R-:W-:-:S07]  /*5a30*/  MOV R16, 0x5a50 ;  /* 0x00005a5000107802 */ /* 0x000fce0000000f00 */
[----:B-12---:R-:W-:Y:S05]  /*5a40*/  CALL.REL.NOINC `($__internal_2_$__cuda_sm20_rcp_rn_f32_slowpath) ;  /* 0x0000000000a87944 */ /* 0x006fea0003c00000 */
[----:B------:R-:W-:Y:S05]  /*5a50*/  BRA `(.L_x_250) ;  /* 0x0000000000107947 */ /* 0x000fea0003800000 */
.L_x_249:
[----:B------:R-:W0:Y:S02]  /*5a60*/  MUFU.RCP R17, R2 ;  /* 0x0000000200117308 */ /* 0x000e240000001000 */
[----:B0-----:R-:W-:-:S04]  /*5a70*/  FFMA R0, R2, R17, -1 ;  /* 0xbf80000002007423 */ /* 0x001fc80000000011 */
[----:B------:R-:W-:-:S04]  /*5a80*/  FADD.FTZ R0, -R0, -RZ ;  /* 0x800000ff00007221 */ /* 0x000fc80000010100 */
[----:B------:R-:W-:-:S07]  /*5a90*/  FFMA R17, R17, R0, R17 ;  /* 0x0000000011117223 */ /* 0x000fce0000000011 */
.L_x_250:
[----:B------:R-:W-:Y:S05]  /*5aa0*/  BSYNC.RECONVERGENT B2 ;  /* 0x0000000000027941 */ /* 0x000fea0003800200 */
.L_x_248:
[----:B------:R-:W-:Y:S01]  /*5ab0*/  FSEL R0, R17, RZ, P2 ;  /* 0x000000ff11007208 */ /* 0x000fe20001000000 */
[----:B------:R-:W-:Y:S01]  /*5ac0*/  BSSY.RECONVERGENT B2, `(.L_x_251) ;  /* 0x0000009000027945 */ /* 0x000fe20003800200 */
[----:B------:R-:W-:-:S03]  /*5ad0*/  IMAD.MOV.U32 R3, RZ, RZ, 0x7fffffff ;  /* 0x7fffffffff037424 */ /* 0x000fc600078e00ff */
[----:B------:R-:W-:Y:S01]  /*5ae0*/  FMUL R2, R39, R0 ;  /* 0x0000000027027220 */ /* 0x000fe20000400000 */
[----:B------:R-:W-:Y:S06]  /*5af0*/  @P0 BRA `(.L_x_252) ;  /* 0x0000000000140947 */ /* 0x000fec0003800000 */
[----:B------:R-:W-:Y:S02]  /*5b00*/  LOP3.LUT P0, RZ, R6, 0xff, RZ, 0xc0, !PT ;  /* 0x000000ff06ff7812 */ /* 0x000fe4000780c0ff */
[----:B------:R-:W-:-:S11]  /*5b10*/  MOV R3, R2 ;  /* 0x0000000200037202 */ /* 0x000fd60000000f00 */
[----:B------:R-:W-:-:S04]  /*5b20*/  @P0 FADD R43, R2, -R43 ;  /* 0x8000002b022b0221 */ /* 0x000fc80000000000 */
[----:B------:R-:W-:-:S04]  /*5b30*/  @P0 FMUL R43, R43, R10 ;  /* 0x0000000a2b2b0220 */ /* 0x000fc80000400000 */
[----:B------:R-:W-:-:S07]  /*5b40*/  @P0 FFMA R3, R18, R9, R43 ;  /* 0x0000000912030223 */ /* 0x000fce000000002b */
.L_x_252:
[----:B------:R-:W-:Y:S05]  /*5b50*/  BSYNC.RECONVERGENT B2 ;  /* 0x0000000000027941 */ /* 0x000fea0003800200 */
.L_x_251:
[----:B------:R-:W0:Y:S01]  /*5b60*/  LDCU.64 UR16, c[0x0][0x3d0] ;  /* 0x00007a00ff1077ac */ /* 0x000e220008000a00 */
[----:B------:R3:W-:Y:S01]  /*5b70*/  @P1 STG.E desc[UR20][R22.64+0x8], R2 ;  /* 0x0000080216001986 */ /* 0x0007e2000c101914 */
[----:B0-----:R-:W-:-:S04]  /*5b80*/  ISETP.NE.U32.AND P0, PT, RZ, UR16, PT ;  /* 0x00000010ff007c0c */ /* 0x001fc8000bf05070 */
[----:B------:R-:W-:Y:S01]  /*5b90*/  ISETP.NE.AND.EX P0, PT, RZ, UR17, PT, P0 ;  /* 0x00000011ff007c0c */ /* 0x000fe2000bf05300 */
[----:B------:R-:W0:-:S12]  /*5ba0*/  LDCU.64 UR16, c[0x0][0x3c8] ;  /* 0x00007900ff1077ac */ /* 0x000e180008000a00 */
[----:B------:R3:W-:Y:S01]  /*5bb0*/  @P0 STG.E desc[UR20][R26.64+0x8], R3 ;  /* 0x000008031a000986 */ /* 0x0007e2000c101914 */
[----:B0-----:R-:W-:-:S04]  /*5bc0*/  UISETP.NE.U32.AND UP0, UPT, UR16, URZ, UPT ;  /* 0x000000ff1000728c */ /* 0x001fc8000bf05070 */
[----:B------:R-:W-:-:S09]  /*5bd0*/  UISETP.NE.AND.EX UP0, UPT, UR17, URZ, UPT, UP0 ;  /* 0x000000ff1100728c */ /* 0x000fd2000bf05300 */
[----:B---3--:R-:W-:Y:S05]  /*5be0*/  BRA.U !UP0, `(.L_x_125) ;  /* 0x0000000108207547 */ /* 0x008fea000b800000 */
        /* <DEDUP_REMOVED lines=8> */
.L_x_125:
[----:B-1----:R-:W-:Y:S05]  /*5c70*/  BSYNC.RECONVERGENT B0 ;  /* 0x0000000000007941 */ /* 0x002fea0003800200 */
.L_x_124:
[----:B------:R-:W1:Y:S01]  /*5c80*/  LDCU UR15, c[0x0][0x3b0] ;  /* 0x00007600ff0f77ac */ /* 0x000e620008000800 */
[----:B------:R-:W-:-:S05]  /*5c90*/  IMAD.IADD R14, R13, 0x1, R14 ;  /* 0x000000010d0e7824 */ /* 0x000fca00078e020e */
[----:B-1----:R-:W-:-:S13]  /*5ca0*/  ISETP.GE.AND P0, PT, R14, UR15, PT ;  /* 0x0000000f0e007c0c */ /* 0x002fda000bf06270 */
[----:B------:R-:W-:Y:S05]  /*5cb0*/  @!P0 BRA `(.L_x_253) ;  /* 0xffffffa4003c8947 */ /* 0x000fea000383ffff */
[----:B------:R-:W-:Y:S05]  /*5cc0*/  BSYNC.RECONVERGENT B1 ;  /* 0x0000000000017941 */ /* 0x000fea0003800200 */
.L_x_123:
[----:B------:R-:W-:Y:S05]  /*5cd0*/  WARPSYNC.ALL ;  /* 0x0000000000007948 */ /* 0x000fea0003800000 */
[----:B------:R-:W-:Y:S05]  /*5ce0*/  EXIT ;  /* 0x000000000000794d */ /* 0x000fea0003800000 */
        .weak           $__internal_2_$__cuda_sm20_rcp_rn_f32_slowpath
        .type           $__internal_2_$__cuda_sm20_rcp_rn_f32_slowpath,@function
        .size           $__internal_2_$__cuda_sm20_rcp_rn_f32_slowpath,($__internal_3_$__cuda_sm3x_div_rn_noftz_f32_slowpath - $__internal_2_$__cuda_sm20_rcp_rn_f32_slowpath)
$__internal_2_$__cuda_sm20_rcp_rn_f32_slowpath:
[----:B------:R-:W-:Y:S01]  /*5cf0*/  IMAD.SHL.U32 R15, R0, 0x2, RZ ;  /* 0x00000002000f7824 */ /* 0x000fe200078e00ff */
[----:B------:R-:W-:Y:S04]  /*5d00*/  BSSY.RECONVERGENT B5, `(.L_x_254) ;  /* 0x0000030000057945 */ /* 0x000fe80003800200 */
        /* <DEDUP_REMOVED lines=13> */
.L_x_255:
[----:B------:R-:W-:-:S05]  /*5de0*/  VIADD R17, R15, 0xffffff03 ;  /* 0xffffff030f117836 */ /* 0x000fca0000000000 */
[----:B------:R-:W-:-:S13]  /*5df0*/  ISETP.GT.U32.AND P3, PT, R17, 0x1, PT ;  /* 0x000000011100780c */ /* 0x000fda0003f64070 */
[----:B------:R-:W-:Y:S05]  /*5e00*/  @P3 BRA `(.L_x_257) ;  /* 0x0000000000783947 */ /* 0x000fea0003800000 */
[----:B------:R-:W-:Y:S01]  /*5e10*/  LOP3.LUT R48, R0, 0x7fffff, RZ, 0xc0, !PT ;  /* 0x007fffff00307812 */ /* 0x000fe200078ec0ff */
[----:B------:R-:W-:Y:S02]  /*5e20*/  HFMA2 R42, -RZ, RZ, 0, 1.78813934326171875e-07 ;  /* 0x00000003ff2a7431 */ /* 0x000fe400000001ff */
[----:B------:R-:W-:Y:S01]  /*5e30*/  VIADD R15, R15, 0xffffff04 ;  /* 0xffffff040f0f7836 */ /* 0x000fe20000000000 */
[----:B------:R-:W-:-:S04]  /*5e40*/  LOP3.LUT R48, R48, 0x3f800000, RZ, 0xfc, !PT ;  /* 0x3f80000030307812 */ /* 0x000fc800078efcff */
[----:B------:R-:W0:Y:S01]  /*5e50*/  MUFU.RCP R45, R48 ;  /* 0x00000030002d7308 */ /* 0x000e220000001000 */
[----:B------:R-:W-:Y:S01]  /*5e60*/  SHF.L.U32 R42, R42, R17, RZ ;  /* 0x000000112a2a7219 */ /* 0x000fe200000006ff */
        /* <DEDUP_REMOVED lines=20> */
[----:B------:R-:W-:-:S05]  /*5fb0*/  @!P3 VIADD R15, R15, 0x1 ;  /* 0x000000010f0fb836 */ /* 0x000fca0000000000 */
[----:B------:R-:W-:-:S04]  /*5fc0*/  @!P4 SHF.L.U32 R15, R15, 0x1, RZ ;  /* 0x000000010f0fc819 */ /* 0x000fc800000006ff */
[----:B------:R-:W-:Y:S01]  /*5fd0*/  LOP3.LUT R17, R15, 0x80000000, R0, 0xf8, !PT ;  /* 0x800000000f117812 */ /* 0x000fe200078ef800 */
[----:B------:R-:W-:Y:S06]  /*5fe0*/  BRA `(.L_x_256) ;  /* 0x0000000000047947 */ /* 0x000fec0003800000 */
.L_x_257:
[----:B------:R0:W1:Y:S02]  /*5ff0*/  MUFU.RCP R17, R0 ;  /* 0x0000000000117308 */ /* 0x0000640000001000 */
.L_x_256:
[----:B------:R-:W-:Y:S05]  /*6000*/  BSYNC.RECONVERGENT B5 ;  /* 0x0000000000057941 */ /* 0x000fea0003800200 */
.L_x_254:
[----:B------:R-:W-:Y:S02]  /*6010*/  IMAD.MOV.U32 R44, RZ, RZ, R16 ;  /* 0x000000ffff2c7224 */ /* 0x000fe400078e0010 */
[----:B------:R-:W-:-:S04]  /*6020*/  IMAD.MOV.U32 R45, RZ, RZ, 0x0 ;  /* 0x00000000ff2d7424 */ /* 0x000fc800078e00ff */
[----:B01----:R-:W-:Y:S05]  /*6030*/  RET.REL.NODEC R44 `(bandpass_batch_from_hp_f32) ;  /* 0xffffff9c2cf07950 */ /* 0x003fea0003c3ffff */
        .weak           $__internal_3_$__cuda_sm3x_div_rn_noftz_f32_slowpath
        .type           $__internal_3_$__cuda_sm3x_div_rn_noftz_f32_slowpath,@function
        .size           $__internal_3_$__cuda_sm3x_div_rn_noftz_f32_slowpath,(.L_x_273 - $__internal_3_$__cuda_sm3x_div_rn_noftz_f32_slowpath)
$__internal_3_$__cuda_sm3x_div_rn_noftz_f32_slowpath:
[----:B------:R-:W-:Y:S01]  /*6040*/  SHF.R.U32.HI R16, RZ, 0x17, R3 ;  /* 0x00000017ff107819 */ /* 0x000fe20000011603 */
[----:B------:R-:W-:Y:S01]  /*6050*/  BSSY.RECONVERGENT B4, `(.L_x_258) ;  /* 0x0000062000047945 */ /* 0x000fe20003800200 */
[----:B------:R-:W-:Y:S02]  /*6060*/  SHF.R.U32.HI R4, RZ, 0x17, R0 ;  /* 0x00000017ff047819 */ /* 0x000fe40000011600 */
[----:B------:R-:W-:Y:S02]  /*6070*/  LOP3.LUT R20, R16, 0xff, RZ, 0xc0, !PT ;  /* 0x000000ff10147812 */ /* 0x000fe400078ec0ff */
[----:B------:R-:W-:-:S03]  /*6080*/  LOP3.LUT R18, R4, 0xff, RZ, 0xc0, !PT ;  /* 0x000000ff04127812 */ /* 0x000fc600078ec0ff */
[----:B------:R-:W-:Y:S02]  /*6090*/  VIADD R17, R20, 0xffffffff ;  /* 0xffffffff14117836 */ /* 0x000fe40000000000 */
[----:B------:R-:W-:-:S03]  /*60a0*/  VIADD R16, R18, 0xffffffff ;  /* 0xffffffff12107836 */ /* 0x000fc60000000000 */
[----:B------:R-:W-:-:S04]  /*60b0*/  ISETP.GT.U32.AND P1, PT, R17, 0xfd, PT ;  /* 0x000000fd1100780c */ /* 0x000fc80003f24070 */
[----:B------:R-:W-:-:S13]  /*60c0*/  ISETP.GT.U32.OR P1, PT, R16, 0xfd, P1 ;  /* 0x000000fd1000780c */ /* 0x000fda0000f24470 */
[----:B------:R-:W-:Y:S01]  /*60d0*/  @!P1 MOV R4, RZ ;  /* 0x000000ff00049202 */ /* 0x000fe20000000f00 */
        /* <DEDUP_REMOVED lines=19> */
[----:B------:R-:W-:Y:S02]  /*6210*/  @P1 IMAD.MOV.U32 R4, RZ, RZ, RZ ;  /* 0x000000ffff041224 */ /* 0x000fe400078e00ff */
[----:B------:R-:W-:Y:S01]  /*6220*/  @!P1 FFMA R0, R0, 1.84467440737095516160e+19, RZ ;  /* 0x5f80000000009823 */ /* 0x000fe200000000ff */
[----:B------:R-:W-:Y:S02]  /*6230*/  @!P1 IMAD.MOV.U32 R4, RZ, RZ, -0x40 ;  /* 0xffffffc0ff049424 */ /* 0x000fe400078e00ff */
[----:B------:R-:W-:Y:S02]  /*6240*/  @!P2 FFMA R3, R3, 1.84467440737095516160e+19, RZ ;  /* 0x5f8000000303a823 */ /* 0x000fe400000000ff */
[----:B------:R-:W-:-:S07]  /*6250*/  @!P2 VIADD R4, R4, 0x40 ;  /* 0x000000400404a836 */ /* 0x000fce0000000000 */
.L_x_259:
[----:B------:R-:W-:Y:S01]  /*6260*/  LEA R16, R20, 0xc0800000, 0x17 ;  /* 0xc080000014107811 */ /* 0x000fe200078eb8ff */
[----:B------:R-:W-:Y:S04]  /*6270*/  BSSY.RECONVERGENT B5, `(.L_x_264) ;  /* 0x0000036000057945 */ /* 0x000fe80003800200 */
[----:B------:R-:W-:Y:S01]  /*6280*/  IMAD.IADD R16, R3, 0x1, -R16 ;  /* 0x0000000103107824 */ /* 0x000fe200078e0a10 */
[----:B------:R-:W-:-:S03]  /*6290*/  IADD3 R3, PT, PT, R18, -0x7f, RZ ;  /* 0xffffff8112037810 */ /* 0x000fc60007ffe0ff */
        /* <DEDUP_REMOVED lines=14> */
[----:B------:R-:W-:-:S04]  /*6380*/  IMAD.IADD R16, R0, 0x1, R3 ;  /* 0x0000000100107824 */ /* 0x000fc800078e0203 */
[----:B------:R-:W-:-:S05]  /*6390*/  VIADD R0, R16, 0xffffffff ;  /* 0xffffffff10007836 */ /* 0x000fca0000000000 */
        /* <DEDUP_REMOVED lines=15> */
[----:B------:R-:W-:Y:S02]  /*6490*/  ISETP.NE.AND P2, PT, R16, RZ, PT ;  /* 0x000000ff1000720c */ /* 0x000fe40003f45270 */
[----:B------:R-:W-:-:S02]  /*64a0*/  LOP3.LUT R4, R4, 0x800000, RZ, 0xfc, !PT ;  /* 0x0080000004047812 */ /* 0x000fc400078efcff */
[----:B------:R-:W-:Y:S02]  /*64b0*/  IADD3 R16, PT, PT, -R16, RZ, RZ ;  /* 0x000000ff10107210 */ /* 0x000fe40007ffe1ff */
[----:B------:R-:W-:Y:S02]  /*64c0*/  SHF.L.U32 R19, R4, R19, RZ ;  /* 0x0000001304137219 */ /* 0x000fe400000006ff */
[----:B------:R-:W-:Y:S02]  /*64d0*/  FSETP.NEU.FTZ.AND P1, PT, R0, R3, PT ;  /* 0x000000030000720b */ /* 0x000fe40003f3d000 */
[----:B------:R-:W-:Y:S02]  /*64e0*/  SEL R3, R16, RZ, P3 ;  /* 0x000000ff10037207 */ /* 0x000fe40001800000 */
[----:B------:R-:W-:Y:S02]  /*64f0*/  ISETP.NE.AND P2, PT, R19, RZ, P2 ;  /* 0x000000ff1300720c */ /* 0x000fe40001745270 */
[----:B------:R-:W-:-:S02]  /*6500*/  SHF.R.U32.HI R3, RZ, R3, R4 ;  /* 0x00000003ff037219 */ /* 0x000fc40000011604 */
[----:B------:R-:W-:Y:S02]  /*6510*/  PLOP3.LUT P1, PT, P1, P2, PT, 0xf8, 0x8f ;  /* 0x00000000008f781c */ /* 0x000fe40000f25f70 */
[----:B------:R-:W-:Y:S02]  /*6520*/  SHF.R.U32.HI R19, RZ, 0x1, R3 ;  /* 0x00000001ff137819 */ /* 0x000fe40000011603 */
[----:B------:R-:W-:-:S04]  /*6530*/  SEL R0, RZ, 0x1, !P1 ;  /* 0x00000001ff007807 */ /* 0x000fc80004800000 */
[----:B------:R-:W-:-:S04]  /*6540*/  LOP3.LUT R0, R0, 0x1, R19, 0xf8, !PT ;  /* 0x0000000100007812 */ /* 0x000fc800078ef813 */
[----:B------:R-:W-:-:S05]  /*6550*/  LOP3.LUT R0, R0, R3, RZ, 0xc0, !PT ;  /* 0x0000000300007212 */ /* 0x000fca00078ec0ff */
[----:B------:R-:W-:-:S05]  /*6560*/  IMAD.IADD R0, R19, 0x1, R0 ;  /* 0x0000000113007824 */ /* 0x000fca00078e0200 */
[----:B------:R-:W-:Y:S01]  /*6570*/  LOP3.LUT R17, R0, R17, RZ, 0xfc, !PT ;  /* 0x0000001100117212 */ /* 0x000fe200078efcff */
[----:B------:R-:W-:Y:S06]  /*6580*/  BRA `(.L_x_267) ;  /* 0x0000000000107947 */ /* 0x000fec0003800000 */
.L_x_266:
[----:B------:R-:W-:-:S04]  /*6590*/  LOP3.LUT R17, R17, 0x80000000, RZ, 0xc0, !PT ;  /* 0x8000000011117812 */ /* 0x000fc800078ec0ff */
[----:B------:R-:W-:Y:S01]  /*65a0*/  LOP3.LUT R17, R17, 0x7f800000, RZ, 0xfc, !PT ;  /* 0x7f80000011117812 */ /* 0x000fe200078efcff */
[----:B------:R-:W-:Y:S06]  /*65b0*/  BRA `(.L_x_267) ;  /* 0x0000000000047947 */ /* 0x000fec0003800000 */
.L_x_265:
[----:B------:R-:W-:-:S07]  /*65c0*/  IMAD R17, R3, 0x800000, R17 ;  /* 0x0080000003117824 */ /* 0x000fce00078e0211 */
.L_x_267:
[----:B------:R-:W-:Y:S05]  /*65d0*/  BSYNC.RECONVERGENT B5 ;  /* 0x0000000000057941 */ /* 0x000fea0003800200 */
.L_x_264:
[----:B------:R-:W-:Y:S05]  /*65e0*/  BRA `(.L_x_268) ;  /* 0x0000000000207947 */ /* 0x000fea0003800000 */
.L_x_263:
[----:B------:R-:W-:-:S04]  /*65f0*/  LOP3.LUT R0, R3, 0x80000000, R0, 0x48, !PT ;  /* 0x8000000003007812 */ /* 0x000fc800078e4800 */
[----:B------:R-:W-:Y:S01]  /*6600*/  LOP3.LUT R17, R0, 0x7f800000, RZ, 0xfc, !PT ;  /* 0x7f80000000117812 */ /* 0x000fe200078efcff */
[----:B------:R-:W-:Y:S06]  /*6610*/  BRA `(.L_x_268) ;  /* 0x0000000000147947 */ /* 0x000fec0003800000 */
.L_x_262:
[----:B------:R-:W-:Y:S01]  /*6620*/  LOP3.LUT R17, R3, 0x80000000, R0, 0x48, !PT ;  /* 0x8000000003117812 */ /* 0x000fe200078e4800 */
[----:B------:R-:W-:Y:S06]  /*6630*/  BRA `(.L_x_268) ;  /* 0x00000000000c7947 */ /* 0x000fec0003800000 */
.L_x_261:
[----:B------:R-:W0:Y:S01]  /*6640*/  MUFU.RSQ R17, -QNAN ;  /* 0xffc0000000117908 */ /* 0x000e220000001400 */
[----:B------:R-:W-:Y:S05]  /*6650*/  BRA `(.L_x_268) ;  /* 0x0000000000047947 */ /* 0x000fea0003800000 */
.L_x_260:
[----:B------:R-:W-:-:S07]  /*6660*/  FADD.FTZ R17, R0, R3 ;  /* 0x0000000300117221 */ /* 0x000fce0000010000 */
.L_x_268:
[----:B------:R-:W-:Y:S05]  /*6670*/  BSYNC.RECONVERGENT B4 ;  /* 0x0000000000047941 */ /* 0x000fea0003800200 */
.L_x_258:
[----:B------:R-:W-:-:S04]  /*6680*/  IMAD.MOV.U32 R3, RZ, RZ, 0x0 ;  /* 0x00000000ff037424 */ /* 0x000fc800078e00ff */
[----:B0-----:R-:W-:Y:S05]  /*6690*/  RET.REL.NODEC R2 `(bandpass_batch_from_hp_f32) ;  /* 0xffffff9802587950 */ /* 0x001fea0003c3ffff */
.L_x_269:
        /* <DEDUP_REMOVED lines=14> */
.L_x_273:


//--------------------- .nv.shared.reserved.0     --------------------------
	.section	.nv.shared.reserved.0,"aw",@nobits
	.weak		__nv_reservedSMEM_offset_0_alias
	.size		__nv_reservedSMEM_offset_0_alias, 0, 64
	.other		__nv_reservedSMEM_offset_0_alias,@"STO_CUDA_RESERVED_SHARED STV_DEFAULT"
__nv_reservedSMEM_offset_0_alias:
	.zero		0
	.zero		64


//--------------------- .nv.constant0.bandpass_many_series_one_param_time_major_from_hp_f32 --------------------------
	.section	.nv.constant0.bandpass_many_series_one_param_time_major_from_hp_f32,"a",@progbits
	.sectionflags	@""
	.align	4
.nv.constant0.bandpass_many_series_one_param_time_major_from_hp_f32:
	.zero		960


//--------------------- .nv.constant0.bandpass_batch_from_hp_f32 --------------------------
	.section	.nv.constant0.bandpass_batch_from_hp_f32,"a",@progbits
	.sectionflags	@""
	.align	4
.nv.constant0.bandpass_batch_from_hp_f32:
	.zero		984


//--------------------- SYMBOLS --------------------------

	.type		.nv.reservedSmem.offset0,@object
	.size		.nv.reservedSmem.offset0,0x4
